	.target	sm_80

	.elftype	@"ET_EXEC"


//--------------------- .note.nv.tkinfo           --------------------------
	.section	.note.nv.tkinfo,"",@"SHT_NOTE"
	.sectionflags	@"SHF_NOTE_NV_TKINFO"
	.tkinfo
        /*0018*/ 	.word	0x00000002
        /*0030*/ 	.string	""
        /*0030*/ 	.string	"ptxas"
        /*0030*/ 	.string	"Cuda compilation tools, release 13.0, V13.0.88"
        /*0030*/ 	.string	"Build cuda_13.0.r13.0/compiler.36424714_0"
        /*0030*/ 	.string	"-arch sm_80 -m 64 "



//--------------------- .note.nv.cuinfo           --------------------------
	.section	.note.nv.cuinfo,"",@"SHT_NOTE"
	.sectionflags	@"SHF_NOTE_NV_CUINFO"
        /*0018*/ 	.short	0x0002
        /*001a*/ 	.short	0x0050
        /*001c*/ 	.short	0x0082
	.zero		2


//--------------------- .nv.info                  --------------------------
	.section	.nv.info,"",@"SHT_CUDA_INFO"
	.align	4


	//----- nvinfo : EIATTR_REGCOUNT
	.align		4
        /*0000*/ 	.byte	0x04, 0x2f
        /*0002*/ 	.short	(.L_29 - .L_28)
	.align		4
.L_28:
        /*0004*/ 	.word	index@(_ZN2at6native16triu_tril_kernelIhiLb0ELi8ELb1EEEvNS_4cuda6detail10TensorInfoIT_T0_EENS4_IKS5_S6_EEllS6_)
        /*0008*/ 	.word	0x0000001e


	//----- nvinfo : EIATTR_FRAME_SIZE
	.align		4
.L_29:
        /*000c*/ 	.byte	0x04, 0x11
        /*000e*/ 	.short	(.L_31 - .L_30)
	.align		4
.L_30:
        /*0010*/ 	.word	index@($__internal_155_$__cuda_sm20_rem_s64)
        /*0014*/ 	.word	0x00000000


	//----- nvinfo : EIATTR_FRAME_SIZE
	.align		4
.L_31:
        /*0018*/ 	.byte	0x04, 0x11
        /*001a*/ 	.short	(.L_33 - .L_32)
	.align		4
.L_32:
        /*001c*/ 	.word	index@($__internal_154_$__cuda_sm20_div_s64)
        /*0020*/ 	.word	0x00000000


	//----- nvinfo : EIATTR_FRAME_SIZE
	.align		4
.L_33:
        /*0024*/ 	.byte	0x04, 0x11
        /*0026*/ 	.short	(.L_35 - .L_34)
	.align		4
.L_34:
        /*0028*/ 	.word	index@(_ZN2at6native16triu_tril_kernelIhiLb0ELi8ELb1EEEvNS_4cuda6detail10TensorInfoIT_T0_EENS4_IKS5_S6_EEllS6_)
        /*002c*/ 	.word	0x00000000


	//----- nvinfo : EIATTR_REGCOUNT
	.align		4
.L_35:
        /*0030*/ 	.byte	0x04, 0x2f
        /*0032*/ 	.short	(.L_37 - .L_36)
	.align		4
.L_36:
        /*0034*/ 	.word	index@(_ZN2at6native16triu_tril_kernelIhiLb0ELi8ELb0EEEvNS_4cuda6detail10TensorInfoIT_T0_EENS4_IKS5_S6_EEllS6_)
        /*0038*/ 	.word	0x0000001e


	//----- nvinfo : EIATTR_FRAME_SIZE
	.align		4
.L_37:
        /*003c*/ 	.byte	0x04, 0x11
        /*003e*/ 	.short	(.L_39 - .L_38)
	.align		4
.L_38:
        /*0040*/ 	.word	index@($__internal_153_$__cuda_sm20_div_s64)
        /*0044*/ 	.word	0x00000000


	//----- nvinfo : EIATTR_FRAME_SIZE
	.align		4
.L_39:
        /*0048*/ 	.byte	0x04, 0x11
        /*004a*/ 	.short	(.L_41 - .L_40)
	.align		4
.L_40:
        /*004c*/ 	.word	index@(_ZN2at6native16triu_tril_kernelIhiLb0ELi8ELb0EEEvNS_4cuda6detail10TensorInfoIT_T0_EENS4_IKS5_S6_EEllS6_)
        /*0050*/ 	.word	0x00000000


	//----- nvinfo : EIATTR_REGCOUNT
	.align		4
.L_41:
        /*0054*/ 	.byte	0x04, 0x2f
        /*0056*/ 	.short	(.L_43 - .L_42)
	.align		4
.L_42:
        /*0058*/ 	.word	index@(_ZN2at6native16triu_tril_kernelIhlLb0ELi8ELb1EEEvNS_4cuda6detail10TensorInfoIT_T0_EENS4_IKS5_S6_EEllS6_)
        /*005c*/ 	.word	0x0000001e


	//----- nvinfo : EIATTR_FRAME_SIZE
	.align		4
.L_43:
        /*0060*/ 	.byte	0x04, 0x11
        /*0062*/ 	.short	(.L_45 - .L_44)
	.align		4
.L_44:
        /*0064*/ 	.word	index@($__internal_152_$__cuda_sm20_rem_s64)
        /*0068*/ 	.word	0x00000000


	//----- nvinfo : EIATTR_FRAME_SIZE
	.align		4
.L_45:
        /*006c*/ 	.byte	0x04, 0x11
        /*006e*/ 	.short	(.L_47 - .L_46)
	.align		4
.L_46:
        /*0070*/ 	.word	index@($__internal_151_$__cuda_sm20_div_s64)
        /*0074*/ 	.word	0x00000000


	//----- nvinfo : EIATTR_FRAME_SIZE
	.align		4
.L_47:
        /*0078*/ 	.byte	0x04, 0x11
        /*007a*/ 	.short	(.L_49 - .L_48)
	.align		4
.L_48:
        /*007c*/ 	.word	index@(_ZN2at6native16triu_tril_kernelIhlLb0ELi8ELb1EEEvNS_4cuda6detail10TensorInfoIT_T0_EENS4_IKS5_S6_EEllS6_)
        /*0080*/ 	.word	0x00000000


	//----- nvinfo : EIATTR_REGCOUNT
	.align		4
.L_49:
        /*0084*/ 	.byte	0x04, 0x2f
        /*0086*/ 	.short	(.L_51 - .L_50)
	.align		4
.L_50:
        /*0088*/ 	.word	index@(_ZN2at6native16triu_tril_kernelIhlLb0ELi8ELb0EEEvNS_4cuda6detail10TensorInfoIT_T0_EENS4_IKS5_S6_EEllS6_)
        /*008c*/ 	.word	0x00000020


	//----- nvinfo : EIATTR_FRAME_SIZE
	.align		4
.L_51:
        /*0090*/ 	.byte	0x04, 0x11
        /*0092*/ 	.short	(.L_53 - .L_52)
	.align		4
.L_52:
        /*0094*/ 	.word	index@($__internal_150_$__cuda_sm20_div_s64)
        /*0098*/ 	.word	0x00000000


	//----- nvinfo : EIATTR_FRAME_SIZE
	.align		4
.L_53:
        /*009c*/ 	.byte	0x04, 0x11
        /*009e*/ 	.short	(.L_55 - .L_54)
	.align		4
.L_54:
        /*00a0*/ 	.word	index@(_ZN2at6native16triu_tril_kernelIhlLb0ELi8ELb0EEEvNS_4cuda6detail10TensorInfoIT_T0_EENS4_IKS5_S6_EEllS6_)
        /*00a4*/ 	.word	0x00000000


	//----- nvinfo : EIATTR_REGCOUNT
	.align		4
.L_55:
        /*00a8*/ 	.byte	0x04, 0x2f
        /*00aa*/ 	.short	(.L_57 - .L_56)
	.align		4
.L_56:
        /*00ac*/ 	.word	index@(_ZN2at6native16triu_tril_kernelIaiLb0ELi8ELb1EEEvNS_4cuda6detail10TensorInfoIT_T0_EENS4_IKS5_S6_EEllS6_)
        /*00b0*/ 	.word	0x0000001e


	//----- nvinfo : EIATTR_FRAME_SIZE
	.align		4
.L_57:
        /*00b4*/ 	.byte	0x04, 0x11
        /*00b6*/ 	.short	(.L_59 - .L_58)
	.align		4
.L_58:
        /*00b8*/ 	.word	index@($__internal_149_$__cuda_sm20_rem_s64)
        /*00bc*/ 	.word	0x00000000


	//----- nvinfo : EIATTR_FRAME_SIZE
	.align		4
.L_59:
        /*00c0*/ 	.byte	0x04, 0x11
        /*00c2*/ 	.short	(.L_61 - .L_60)
	.align		4
.L_60:
        /*00c4*/ 	.word	index@($__internal_148_$__cuda_sm20_div_s64)
        /*00c8*/ 	.word	0x00000000


	//----- nvinfo : EIATTR_FRAME_SIZE
	.align		4
.L_61:
        /*00cc*/ 	.byte	0x04, 0x11
        /*00ce*/ 	.short	(.L_63 - .L_62)
	.align		4
.L_62:
        /*00d0*/ 	.word	index@(_ZN2at6native16triu_tril_kernelIaiLb0ELi8ELb1EEEvNS_4cuda6detail10TensorInfoIT_T0_EENS4_IKS5_S6_EEllS6_)
        /*00d4*/ 	.word	0x00000000


	//----- nvinfo : EIATTR_REGCOUNT
	.align		4
.L_63:
        /*00d8*/ 	.byte	0x04, 0x2f
        /*00da*/ 	.short	(.L_65 - .L_64)
	.align		4
.L_64:
        /*00dc*/ 	.word	index@(_ZN2at6native16triu_tril_kernelIaiLb0ELi8ELb0EEEvNS_4cuda6detail10TensorInfoIT_T0_EENS4_IKS5_S6_EEllS6_)
        /*00e0*/ 	.word	0x0000001e


	//----- nvinfo : EIATTR_FRAME_SIZE
	.align		4
.L_65:
        /*00e4*/ 	.byte	0x04, 0x11
        /*00e6*/ 	.short	(.L_67 - .L_66)
	.align		4
.L_66:
        /*00e8*/ 	.word	index@($__internal_147_$__cuda_sm20_div_s64)
        /*00ec*/ 	.word	0x00000000


	//----- nvinfo : EIATTR_FRAME_SIZE
	.align		4
.L_67:
        /*00f0*/ 	.byte	0x04, 0x11
        /*00f2*/ 	.short	(.L_69 - .L_68)
	.align		4
.L_68:
        /*00f4*/ 	.word	index@(_ZN2at6native16triu_tril_kernelIaiLb0ELi8ELb0EEEvNS_4cuda6detail10TensorInfoIT_T0_EENS4_IKS5_S6_EEllS6_)
        /*00f8*/ 	.word	0x00000000


	//----- nvinfo : EIATTR_REGCOUNT
	.align		4
.L_69:
        /*00fc*/ 	.byte	0x04, 0x2f
        /*00fe*/ 	.short	(.L_71 - .L_70)
	.align		4
.L_70:
        /*0100*/ 	.word	index@(_ZN2at6native16triu_tril_kernelIalLb0ELi8ELb1EEEvNS_4cuda6detail10TensorInfoIT_T0_EENS4_IKS5_S6_EEllS6_)
        /*0104*/ 	.word	0x0000001e


	//----- nvinfo : EIATTR_FRAME_SIZE
	.align		4
.L_71:
        /*0108*/ 	.byte	0x04, 0x11
        /*010a*/ 	.short	(.L_73 - .L_72)
	.align		4
.L_72:
        /*010c*/ 	.word	index@($__internal_146_$__cuda_sm20_rem_s64)
        /*0110*/ 	.word	0x00000000


	//----- nvinfo : EIATTR_FRAME_SIZE
	.align		4
.L_73:
        /*0114*/ 	.byte	0x04, 0x11
        /*0116*/ 	.short	(.L_75 - .L_74)
	.align		4
.L_74:
        /*0118*/ 	.word	index@($__internal_145_$__cuda_sm20_div_s64)
        /*011c*/ 	.word	0x00000000


	//----- nvinfo : EIATTR_FRAME_SIZE
	.align		4
.L_75:
        /*0120*/ 	.byte	0x04, 0x11
        /*0122*/ 	.short	(.L_77 - .L_76)
	.align		4
.L_76:
        /*0124*/ 	.word	index@(_ZN2at6native16triu_tril_kernelIalLb0ELi8ELb1EEEvNS_4cuda6detail10TensorInfoIT_T0_EENS4_IKS5_S6_EEllS6_)
        /*0128*/ 	.word	0x00000000


	//----- nvinfo : EIATTR_REGCOUNT
	.align		4
.L_77:
        /*012c*/ 	.byte	0x04, 0x2f
        /*012e*/ 	.short	(.L_79 - .L_78)
	.align		4
.L_78:
        /*0130*/ 	.word	index@(_ZN2at6native16triu_tril_kernelIalLb0ELi8ELb0EEEvNS_4cuda6detail10TensorInfoIT_T0_EENS4_IKS5_S6_EEllS6_)
        /*0134*/ 	.word	0x00000020


	//----- nvinfo : EIATTR_FRAME_SIZE
	.align		4
.L_79:
        /*0138*/ 	.byte	0x04, 0x11
        /*013a*/ 	.short	(.L_81 - .L_80)
	.align		4
.L_80:
        /*013c*/ 	.word	index@($__internal_144_$__cuda_sm20_div_s64)
        /*0140*/ 	.word	0x00000000


	//----- nvinfo : EIATTR_FRAME_SIZE
	.align		4
.L_81:
        /*0144*/ 	.byte	0x04, 0x11
        /*0146*/ 	.short	(.L_83 - .L_82)
	.align		4
.L_82:
        /*0148*/ 	.word	index@(_ZN2at6native16triu_tril_kernelIalLb0ELi8ELb0EEEvNS_4cuda6detail10TensorInfoIT_T0_EENS4_IKS5_S6_EEllS6_)
        /*014c*/ 	.word	0x00000000


	//----- nvinfo : EIATTR_REGCOUNT
	.align		4
.L_83:
        /*0150*/ 	.byte	0x04, 0x2f
        /*0152*/ 	.short	(.L_85 - .L_84)
	.align		4
.L_84:
        /*0154*/ 	.word	index@(_ZN2at6native16triu_tril_kernelIiiLb0ELi2ELb1EEEvNS_4cuda6detail10TensorInfoIT_T0_EENS4_IKS5_S6_EEllS6_)
        /*0158*/ 	.word	0x0000001e


	//----- nvinfo : EIATTR_FRAME_SIZE
	.align		4
.L_85:
        /*015c*/ 	.byte	0x04, 0x11
        /*015e*/ 	.short	(.L_87 - .L_86)
	.align		4
.L_86:
        /*0160*/ 	.word	index@($__internal_143_$__cuda_sm20_rem_s64)
        /*0164*/ 	.word	0x00000000


	//----- nvinfo : EIATTR_FRAME_SIZE
	.align		4
.L_87:
        /*0168*/ 	.byte	0x04, 0x11
        /*016a*/ 	.short	(.L_89 - .L_88)
	.align		4
.L_88:
        /*016c*/ 	.word	index@($__internal_142_$__cuda_sm20_div_s64)
        /*0170*/ 	.word	0x00000000


	//----- nvinfo : EIATTR_FRAME_SIZE
	.align		4
.L_89:
        /*0174*/ 	.byte	0x04, 0x11
        /*0176*/ 	.short	(.L_91 - .L_90)
	.align		4
.L_90:
        /*0178*/ 	.word	index@(_ZN2at6native16triu_tril_kernelIiiLb0ELi2ELb1EEEvNS_4cuda6detail10TensorInfoIT_T0_EENS4_IKS5_S6_EEllS6_)
        /*017c*/ 	.word	0x00000000


	//----- nvinfo : EIATTR_REGCOUNT
	.align		4
.L_91:
        /*0180*/ 	.byte	0x04, 0x2f
        /*0182*/ 	.short	(.L_93 - .L_92)
	.align		4
.L_92:
        /*0184*/ 	.word	index@(_ZN2at6native16triu_tril_kernelIiiLb0ELi2ELb0EEEvNS_4cuda6detail10TensorInfoIT_T0_EENS4_IKS5_S6_EEllS6_)
        /*0188*/ 	.word	0x0000001e


	//----- nvinfo : EIATTR_FRAME_SIZE
	.align		4
.L_93:
        /*018c*/ 	.byte	0x04, 0x11
        /*018e*/ 	.short	(.L_95 - .L_94)
	.align		4
.L_94:
        /*0190*/ 	.word	index@($__internal_141_$__cuda_sm20_div_s64)
        /*0194*/ 	.word	0x00000000


	//----- nvinfo : EIATTR_FRAME_SIZE
	.align		4
.L_95:
        /*0198*/ 	.byte	0x04, 0x11
        /*019a*/ 	.short	(.L_97 - .L_96)
	.align		4
.L_96:
        /*019c*/ 	.word	index@(_ZN2at6native16triu_tril_kernelIiiLb0ELi2ELb0EEEvNS_4cuda6detail10TensorInfoIT_T0_EENS4_IKS5_S6_EEllS6_)
        /*01a0*/ 	.word	0x00000000


	//----- nvinfo : EIATTR_REGCOUNT
	.align		4
.L_97:
        /*01a4*/ 	.byte	0x04, 0x2f
        /*01a6*/ 	.short	(.L_99 - .L_98)
	.align		4
.L_98:
        /*01a8*/ 	.word	index@(_ZN2at6native16triu_tril_kernelIilLb0ELi2ELb1EEEvNS_4cuda6detail10TensorInfoIT_T0_EENS4_IKS5_S6_EEllS6_)
        /*01ac*/ 	.word	0x0000001e


	//----- nvinfo : EIATTR_FRAME_SIZE
	.align		4
.L_99:
        /*01b0*/ 	.byte	0x04, 0x11
        /*01b2*/ 	.short	(.L_101 - .L_100)
	.align		4
.L_100:
        /*01b4*/ 	.word	index@($__internal_140_$__cuda_sm20_rem_s64)
        /*01b8*/ 	.word	0x00000000


	//----- nvinfo : EIATTR_FRAME_SIZE
	.align		4
.L_101:
        /*01bc*/ 	.byte	0x04, 0x11
        /*01be*/ 	.short	(.L_103 - .L_102)
	.align		4
.L_102:
        /*01c0*/ 	.word	index@($__internal_139_$__cuda_sm20_div_s64)
        /*01c4*/ 	.word	0x00000000


	//----- nvinfo : EIATTR_FRAME_SIZE
	.align		4
.L_103:
        /*01c8*/ 	.byte	0x04, 0x11
        /*01ca*/ 	.short	(.L_105 - .L_104)
	.align		4
.L_104:
        /*01cc*/ 	.word	index@(_ZN2at6native16triu_tril_kernelIilLb0ELi2ELb1EEEvNS_4cuda6detail10TensorInfoIT_T0_EENS4_IKS5_S6_EEllS6_)
        /*01d0*/ 	.word	0x00000000


	//----- nvinfo : EIATTR_REGCOUNT
	.align		4
.L_105:
        /*01d4*/ 	.byte	0x04, 0x2f
        /*01d6*/ 	.short	(.L_107 - .L_106)
	.align		4
.L_106:
        /*01d8*/ 	.word	index@(_ZN2at6native16triu_tril_kernelIilLb0ELi2ELb0EEEvNS_4cuda6detail10TensorInfoIT_T0_EENS4_IKS5_S6_EEllS6_)
        /*01dc*/ 	.word	0x00000020


	//----- nvinfo : EIATTR_FRAME_SIZE
	.align		4
.L_107:
        /*01e0*/ 	.byte	0x04, 0x11
        /*01e2*/ 	.short	(.L_109 - .L_108)
	.align		4
.L_108:
        /*01e4*/ 	.word	index@($__internal_138_$__cuda_sm20_div_s64)
        /*01e8*/ 	.word	0x00000000


	//----- nvinfo : EIATTR_FRAME_SIZE
	.align		4
.L_109:
        /*01ec*/ 	.byte	0x04, 0x11
        /*01ee*/ 	.short	(.L_111 - .L_110)
	.align		4
.L_110:
        /*01f0*/ 	.word	index@(_ZN2at6native16triu_tril_kernelIilLb0ELi2ELb0EEEvNS_4cuda6detail10TensorInfoIT_T0_EENS4_IKS5_S6_EEllS6_)
        /*01f4*/ 	.word	0x00000000


	//----- nvinfo : EIATTR_REGCOUNT
	.align		4
.L_111:
        /*01f8*/ 	.byte	0x04, 0x2f
        /*01fa*/ 	.short	(.L_113 - .L_112)
	.align		4
.L_112:
        /*01fc*/ 	.word	index@(_ZN2at6native16triu_tril_kernelIliLb0ELi1ELb1EEEvNS_4cuda6detail10TensorInfoIT_T0_EENS4_IKS5_S6_EEllS6_)
        /*0200*/ 	.word	0x0000001e


	//----- nvinfo : EIATTR_FRAME_SIZE
	.align		4
.L_113:
        /*0204*/ 	.byte	0x04, 0x11
        /*0206*/ 	.short	(.L_115 - .L_114)
	.align		4
.L_114:
        /*0208*/ 	.word	index@($__internal_137_$__cuda_sm20_rem_s64)
        /*020c*/ 	.word	0x00000000


	//----- nvinfo : EIATTR_FRAME_SIZE
	.align		4
.L_115:
        /*0210*/ 	.byte	0x04, 0x11
        /*0212*/ 	.short	(.L_117 - .L_116)
	.align		4
.L_116:
        /*0214*/ 	.word	index@($__internal_136_$__cuda_sm20_div_s64)
        /*0218*/ 	.word	0x00000000


	//----- nvinfo : EIATTR_FRAME_SIZE
	.align		4
.L_117:
        /*021c*/ 	.byte	0x04, 0x11
        /*021e*/ 	.short	(.L_119 - .L_118)
	.align		4
.L_118:
        /*0220*/ 	.word	index@(_ZN2at6native16triu_tril_kernelIliLb0ELi1ELb1EEEvNS_4cuda6detail10TensorInfoIT_T0_EENS4_IKS5_S6_EEllS6_)
        /*0224*/ 	.word	0x00000000


	//----- nvinfo : EIATTR_REGCOUNT
	.align		4
.L_119:
        /*0228*/ 	.byte	0x04, 0x2f
        /*022a*/ 	.short	(.L_121 - .L_120)
	.align		4
.L_120:
        /*022c*/ 	.word	index@(_ZN2at6native16triu_tril_kernelIliLb0ELi1ELb0EEEvNS_4cuda6detail10TensorInfoIT_T0_EENS4_IKS5_S6_EEllS6_)
        /*0230*/ 	.word	0x0000001e


	//----- nvinfo : EIATTR_FRAME_SIZE
	.align		4
.L_121:
        /*0234*/ 	.byte	0x04, 0x11
        /*0236*/ 	.short	(.L_123 - .L_122)
	.align		4
.L_122:
        /*0238*/ 	.word	index@($__internal_135_$__cuda_sm20_div_s64)
        /*023c*/ 	.word	0x00000000


	//----- nvinfo : EIATTR_FRAME_SIZE
	.align		4
.L_123:
        /*0240*/ 	.byte	0x04, 0x11
        /*0242*/ 	.short	(.L_125 - .L_124)
	.align		4
.L_124:
        /*0244*/ 	.word	index@(_ZN2at6native16triu_tril_kernelIliLb0ELi1ELb0EEEvNS_4cuda6detail10TensorInfoIT_T0_EENS4_IKS5_S6_EEllS6_)
        /*0248*/ 	.word	0x00000000


	//----- nvinfo : EIATTR_REGCOUNT
	.align		4
.L_125:
        /*024c*/ 	.byte	0x04, 0x2f
        /*024e*/ 	.short	(.L_127 - .L_126)
	.align		4
.L_126:
        /*0250*/ 	.word	index@(_ZN2at6native16triu_tril_kernelIllLb0ELi1ELb1EEEvNS_4cuda6detail10TensorInfoIT_T0_EENS4_IKS5_S6_EEllS6_)
        /*0254*/ 	.word	0x0000001e


	//----- nvinfo : EIATTR_FRAME_SIZE
	.align		4
.L_127:
        /*0258*/ 	.byte	0x04, 0x11
        /*025a*/ 	.short	(.L_129 - .L_128)
	.align		4
.L_128:
        /*025c*/ 	.word	index@($__internal_134_$__cuda_sm20_rem_s64)
        /*0260*/ 	.word	0x00000000


	//----- nvinfo : EIATTR_FRAME_SIZE
	.align		4
.L_129:
        /*0264*/ 	.byte	0x04, 0x11
        /*0266*/ 	.short	(.L_131 - .L_130)
	.align		4
.L_130:
        /*0268*/ 	.word	index@($__internal_133_$__cuda_sm20_div_s64)
        /*026c*/ 	.word	0x00000000


	//----- nvinfo : EIATTR_FRAME_SIZE
	.align		4
.L_131:
        /*0270*/ 	.byte	0x04, 0x11
        /*0272*/ 	.short	(.L_133 - .L_132)
	.align		4
.L_132:
        /*0274*/ 	.word	index@(_ZN2at6native16triu_tril_kernelIllLb0ELi1ELb1EEEvNS_4cuda6detail10TensorInfoIT_T0_EENS4_IKS5_S6_EEllS6_)
        /*0278*/ 	.word	0x00000000


	//----- nvinfo : EIATTR_REGCOUNT
	.align		4
.L_133:
        /*027c*/ 	.byte	0x04, 0x2f
        /*027e*/ 	.short	(.L_135 - .L_134)
	.align		4
.L_134:
        /*0280*/ 	.word	index@(_ZN2at6native16triu_tril_kernelIllLb0ELi1ELb0EEEvNS_4cuda6detail10TensorInfoIT_T0_EENS4_IKS5_S6_EEllS6_)
        /*0284*/ 	.word	0x00000020


	//----- nvinfo : EIATTR_FRAME_SIZE
	.align		4
.L_135:
        /*0288*/ 	.byte	0x04, 0x11
        /*028a*/ 	.short	(.L_137 - .L_136)
	.align		4
.L_136:
        /*028c*/ 	.word	index@($__internal_132_$__cuda_sm20_div_s64)
        /*0290*/ 	.word	0x00000000


	//----- nvinfo : EIATTR_FRAME_SIZE
	.align		4
.L_137:
        /*0294*/ 	.byte	0x04, 0x11
        /*0296*/ 	.short	(.L_139 - .L_138)
	.align		4
.L_138:
        /*0298*/ 	.word	index@(_ZN2at6native16triu_tril_kernelIllLb0ELi1ELb0EEEvNS_4cuda6detail10TensorInfoIT_T0_EENS4_IKS5_S6_EEllS6_)
        /*029c*/ 	.word	0x00000000


	//----- nvinfo : EIATTR_REGCOUNT
	.align		4
.L_139:
        /*02a0*/ 	.byte	0x04, 0x2f
        /*02a2*/ 	.short	(.L_141 - .L_140)
	.align		4
.L_140:
        /*02a4*/ 	.word	index@(_ZN2at6native16triu_tril_kernelIsiLb0ELi4ELb1EEEvNS_4cuda6detail10TensorInfoIT_T0_EENS4_IKS5_S6_EEllS6_)
        /*02a8*/ 	.word	0x0000001e


	//----- nvinfo : EIATTR_FRAME_SIZE
	.align		4
.L_141:
        /*02ac*/ 	.byte	0x04, 0x11
        /*02ae*/ 	.short	(.L_143 - .L_142)
	.align		4
.L_142:
        /*02b0*/ 	.word	index@($__internal_131_$__cuda_sm20_rem_s64)
        /*02b4*/ 	.word	0x00000000


	//----- nvinfo : EIATTR_FRAME_SIZE
	.align		4
.L_143:
        /*02b8*/ 	.byte	0x04, 0x11
        /*02ba*/ 	.short	(.L_145 - .L_144)
	.align		4
.L_144:
        /*02bc*/ 	.word	index@($__internal_130_$__cuda_sm20_div_s64)
        /*02c0*/ 	.word	0x00000000


	//----- nvinfo : EIATTR_FRAME_SIZE
	.align		4
.L_145:
        /*02c4*/ 	.byte	0x04, 0x11
        /*02c6*/ 	.short	(.L_147 - .L_146)
	.align		4
.L_146:
        /*02c8*/ 	.word	index@(_ZN2at6native16triu_tril_kernelIsiLb0ELi4ELb1EEEvNS_4cuda6detail10TensorInfoIT_T0_EENS4_IKS5_S6_EEllS6_)
        /*02cc*/ 	.word	0x00000000


	//----- nvinfo : EIATTR_REGCOUNT
	.align		4
.L_147:
        /*02d0*/ 	.byte	0x04, 0x2f
        /*02d2*/ 	.short	(.L_149 - .L_148)
	.align		4
.L_148:
        /*02d4*/ 	.word	index@(_ZN2at6native16triu_tril_kernelIsiLb0ELi4ELb0EEEvNS_4cuda6detail10TensorInfoIT_T0_EENS4_IKS5_S6_EEllS6_)
        /*02d8*/ 	.word	0x0000001e


	//----- nvinfo : EIATTR_FRAME_SIZE
	.align		4
.L_149:
        /*02dc*/ 	.byte	0x04, 0x11
        /*02de*/ 	.short	(.L_151 - .L_150)
	.align		4
.L_150:
        /*02e0*/ 	.word	index@($__internal_129_$__cuda_sm20_div_s64)
        /*02e4*/ 	.word	0x00000000


	//----- nvinfo : EIATTR_FRAME_SIZE
	.align		4
.L_151:
        /*02e8*/ 	.byte	0x04, 0x11
        /*02ea*/ 	.short	(.L_153 - .L_152)
	.align		4
.L_152:
        /*02ec*/ 	.word	index@(_ZN2at6native16triu_tril_kernelIsiLb0ELi4ELb0EEEvNS_4cuda6detail10TensorInfoIT_T0_EENS4_IKS5_S6_EEllS6_)
        /*02f0*/ 	.word	0x00000000


	//----- nvinfo : EIATTR_REGCOUNT
	.align		4
.L_153:
        /*02f4*/ 	.byte	0x04, 0x2f
        /*02f6*/ 	.short	(.L_155 - .L_154)
	.align		4
.L_154:
        /*02f8*/ 	.word	index@(_ZN2at6native16triu_tril_kernelIslLb0ELi4ELb1EEEvNS_4cuda6detail10TensorInfoIT_T0_EENS4_IKS5_S6_EEllS6_)
        /*02fc*/ 	.word	0x0000001e


	//----- nvinfo : EIATTR_FRAME_SIZE
	.align		4
.L_155:
        /*0300*/ 	.byte	0x04, 0x11
        /*0302*/ 	.short	(.L_157 - .L_156)
	.align		4
.L_156:
        /*0304*/ 	.word	index@($__internal_128_$__cuda_sm20_rem_s64)
        /*0308*/ 	.word	0x00000000


	//----- nvinfo : EIATTR_FRAME_SIZE
	.align		4
.L_157:
        /*030c*/ 	.byte	0x04, 0x11
        /*030e*/ 	.short	(.L_159 - .L_158)
	.align		4
.L_158:
        /*0310*/ 	.word	index@($__internal_127_$__cuda_sm20_div_s64)
        /*0314*/ 	.word	0x00000000


	//----- nvinfo : EIATTR_FRAME_SIZE
	.align		4
.L_159:
        /*0318*/ 	.byte	0x04, 0x11
        /*031a*/ 	.short	(.L_161 - .L_160)
	.align		4
.L_160:
        /*031c*/ 	.word	index@(_ZN2at6native16triu_tril_kernelIslLb0ELi4ELb1EEEvNS_4cuda6detail10TensorInfoIT_T0_EENS4_IKS5_S6_EEllS6_)
        /*0320*/ 	.word	0x00000000


	//----- nvinfo : EIATTR_REGCOUNT
	.align		4
.L_161:
        /*0324*/ 	.byte	0x04, 0x2f
        /*0326*/ 	.short	(.L_163 - .L_162)
	.align		4
.L_162:
        /*0328*/ 	.word	index@(_ZN2at6native16triu_tril_kernelIslLb0ELi4ELb0EEEvNS_4cuda6detail10TensorInfoIT_T0_EENS4_IKS5_S6_EEllS6_)
        /*032c*/ 	.word	0x00000020


	//----- nvinfo : EIATTR_FRAME_SIZE
	.align		4
.L_163:
        /*0330*/ 	.byte	0x04, 0x11
        /*0332*/ 	.short	(.L_165 - .L_164)
	.align		4
.L_164:
        /*0334*/ 	.word	index@($__internal_126_$__cuda_sm20_div_s64)
        /*0338*/ 	.word	0x00000000


	//----- nvinfo : EIATTR_FRAME_SIZE
	.align		4
.L_165:
        /*033c*/ 	.byte	0x04, 0x11
        /*033e*/ 	.short	(.L_167 - .L_166)
	.align		4
.L_166:
        /*0340*/ 	.word	index@(_ZN2at6native16triu_tril_kernelIslLb0ELi4ELb0EEEvNS_4cuda6detail10TensorInfoIT_T0_EENS4_IKS5_S6_EEllS6_)
        /*0344*/ 	.word	0x00000000


	//----- nvinfo : EIATTR_REGCOUNT
	.align		4
.L_167:
        /*0348*/ 	.byte	0x04, 0x2f
        /*034a*/ 	.short	(.L_169 - .L_168)
	.align		4
.L_168:
        /*034c*/ 	.word	index@(_ZN2at6native16triu_tril_kernelIdiLb0ELi1ELb1EEEvNS_4cuda6detail10TensorInfoIT_T0_EENS4_IKS5_S6_EEllS6_)
        /*0350*/ 	.word	0x0000001e


	//----- nvinfo : EIATTR_FRAME_SIZE
	.align		4
.L_169:
        /*0354*/ 	.byte	0x04, 0x11
        /*0356*/ 	.short	(.L_171 - .L_170)
	.align		4
.L_170:
        /*0358*/ 	.word	index@($__internal_125_$__cuda_sm20_rem_s64)
        /*035c*/ 	.word	0x00000000


	//----- nvinfo : EIATTR_FRAME_SIZE
	.align		4
.L_171:
        /*0360*/ 	.byte	0x04, 0x11
        /*0362*/ 	.short	(.L_173 - .L_172)
	.align		4
.L_172:
        /*0364*/ 	.word	index@($__internal_124_$__cuda_sm20_div_s64)
        /*0368*/ 	.word	0x00000000


	//----- nvinfo : EIATTR_FRAME_SIZE
	.align		4
.L_173:
        /*036c*/ 	.byte	0x04, 0x11
        /*036e*/ 	.short	(.L_175 - .L_174)
	.align		4
.L_174:
        /*0370*/ 	.word	index@(_ZN2at6native16triu_tril_kernelIdiLb0ELi1ELb1EEEvNS_4cuda6detail10TensorInfoIT_T0_EENS4_IKS5_S6_EEllS6_)
        /*0374*/ 	.word	0x00000000


	//----- nvinfo : EIATTR_REGCOUNT
	.align		4
.L_175:
        /*0378*/ 	.byte	0x04, 0x2f
        /*037a*/ 	.short	(.L_177 - .L_176)
	.align		4
.L_176:
        /*037c*/ 	.word	index@(_ZN2at6native16triu_tril_kernelIdiLb0ELi1ELb0EEEvNS_4cuda6detail10TensorInfoIT_T0_EENS4_IKS5_S6_EEllS6_)
        /*0380*/ 	.word	0x0000001e


	//----- nvinfo : EIATTR_FRAME_SIZE
	.align		4
.L_177:
        /*0384*/ 	.byte	0x04, 0x11
        /*0386*/ 	.short	(.L_179 - .L_178)
	.align		4
.L_178:
        /*0388*/ 	.word	index@($__internal_123_$__cuda_sm20_div_s64)
        /*038c*/ 	.word	0x00000000


	//----- nvinfo : EIATTR_FRAME_SIZE
	.align		4
.L_179:
        /*0390*/ 	.byte	0x04, 0x11
        /*0392*/ 	.short	(.L_181 - .L_180)
	.align		4
.L_180:
        /*0394*/ 	.word	index@(_ZN2at6native16triu_tril_kernelIdiLb0ELi1ELb0EEEvNS_4cuda6detail10TensorInfoIT_T0_EENS4_IKS5_S6_EEllS6_)
        /*0398*/ 	.word	0x00000000


	//----- nvinfo : EIATTR_REGCOUNT
	.align		4
.L_181:
        /*039c*/ 	.byte	0x04, 0x2f
        /*039e*/ 	.short	(.L_183 - .L_182)
	.align		4
.L_182:
        /*03a0*/ 	.word	index@(_ZN2at6native16triu_tril_kernelIdlLb0ELi1ELb1EEEvNS_4cuda6detail10TensorInfoIT_T0_EENS4_IKS5_S6_EEllS6_)
        /*03a4*/ 	.word	0x0000001e


	//----- nvinfo : EIATTR_FRAME_SIZE
	.align		4
.L_183:
        /*03a8*/ 	.byte	0x04, 0x11
        /*03aa*/ 	.short	(.L_185 - .L_184)
	.align		4
.L_184:
        /*03ac*/ 	.word	index@($__internal_122_$__cuda_sm20_rem_s64)
        /*03b0*/ 	.word	0x00000000


	//----- nvinfo : EIATTR_FRAME_SIZE
	.align		4
.L_185:
        /*03b4*/ 	.byte	0x04, 0x11
        /*03b6*/ 	.short	(.L_187 - .L_186)
	.align		4
.L_186:
        /*03b8*/ 	.word	index@($__internal_121_$__cuda_sm20_div_s64)
        /*03bc*/ 	.word	0x00000000


	//----- nvinfo : EIATTR_FRAME_SIZE
	.align		4
.L_187:
        /*03c0*/ 	.byte	0x04, 0x11
        /*03c2*/ 	.short	(.L_189 - .L_188)
	.align		4
.L_188:
        /*03c4*/ 	.word	index@(_ZN2at6native16triu_tril_kernelIdlLb0ELi1ELb1EEEvNS_4cuda6detail10TensorInfoIT_T0_EENS4_IKS5_S6_EEllS6_)
        /*03c8*/ 	.word	0x00000000


	//----- nvinfo : EIATTR_REGCOUNT
	.align		4
.L_189:
        /*03cc*/ 	.byte	0x04, 0x2f
        /*03ce*/ 	.short	(.L_191 - .L_190)
	.align		4
.L_190:
        /*03d0*/ 	.word	index@(_ZN2at6native16triu_tril_kernelIdlLb0ELi1ELb0EEEvNS_4cuda6detail10TensorInfoIT_T0_EENS4_IKS5_S6_EEllS6_)
        /*03d4*/ 	.word	0x00000020


	//----- nvinfo : EIATTR_FRAME_SIZE
	.align		4
.L_191:
        /*03d8*/ 	.byte	0x04, 0x11
        /*03da*/ 	.short	(.L_193 - .L_192)
	.align		4
.L_192:
        /*03dc*/ 	.word	index@($__internal_120_$__cuda_sm20_div_s64)
        /*03e0*/ 	.word	0x00000000


	//----- nvinfo : EIATTR_FRAME_SIZE
	.align		4
.L_193:
        /*03e4*/ 	.byte	0x04, 0x11
        /*03e6*/ 	.short	(.L_195 - .L_194)
	.align		4
.L_194:
        /*03e8*/ 	.word	index@(_ZN2at6native16triu_tril_kernelIdlLb0ELi1ELb0EEEvNS_4cuda6detail10TensorInfoIT_T0_EENS4_IKS5_S6_EEllS6_)
        /*03ec*/ 	.word	0x00000000


	//----- nvinfo : EIATTR_REGCOUNT
	.align		4
.L_195:
        /*03f0*/ 	.byte	0x04, 0x2f
        /*03f2*/ 	.short	(.L_197 - .L_196)
	.align		4
.L_196:
        /*03f4*/ 	.word	index@(_ZN2at6native16triu_tril_kernelIfiLb0ELi2ELb1EEEvNS_4cuda6detail10TensorInfoIT_T0_EENS4_IKS5_S6_EEllS6_)
        /*03f8*/ 	.word	0x0000001e


	//----- nvinfo : EIATTR_FRAME_SIZE
	.align		4
.L_197:
        /*03fc*/ 	.byte	0x04, 0x11
        /*03fe*/ 	.short	(.L_199 - .L_198)
	.align		4
.L_198:
        /*0400*/ 	.word	index@($__internal_119_$__cuda_sm20_rem_s64)
        /*0404*/ 	.word	0x00000000


	//----- nvinfo : EIATTR_FRAME_SIZE
	.align		4
.L_199:
        /*0408*/ 	.byte	0x04, 0x11
        /*040a*/ 	.short	(.L_201 - .L_200)
	.align		4
.L_200:
        /*040c*/ 	.word	index@($__internal_118_$__cuda_sm20_div_s64)
        /*0410*/ 	.word	0x00000000


	//----- nvinfo : EIATTR_FRAME_SIZE
	.align		4
.L_201:
        /*0414*/ 	.byte	0x04, 0x11
        /*0416*/ 	.short	(.L_203 - .L_202)
	.align		4
.L_202:
        /*0418*/ 	.word	index@(_ZN2at6native16triu_tril_kernelIfiLb0ELi2ELb1EEEvNS_4cuda6detail10TensorInfoIT_T0_EENS4_IKS5_S6_EEllS6_)
        /*041c*/ 	.word	0x00000000


	//----- nvinfo : EIATTR_REGCOUNT
	.align		4
.L_203:
        /*0420*/ 	.byte	0x04, 0x2f
        /*0422*/ 	.short	(.L_205 - .L_204)
	.align		4
.L_204:
        /*0424*/ 	.word	index@(_ZN2at6native16triu_tril_kernelIfiLb0ELi2ELb0EEEvNS_4cuda6detail10TensorInfoIT_T0_EENS4_IKS5_S6_EEllS6_)
        /*0428*/ 	.word	0x0000001e


	//----- nvinfo : EIATTR_FRAME_SIZE
	.align		4
.L_205:
        /*042c*/ 	.byte	0x04, 0x11
        /*042e*/ 	.short	(.L_207 - .L_206)
	.align		4
.L_206:
        /*0430*/ 	.word	index@($__internal_117_$__cuda_sm20_div_s64)
        /*0434*/ 	.word	0x00000000


	//----- nvinfo : EIATTR_FRAME_SIZE
	.align		4
.L_207:
        /*0438*/ 	.byte	0x04, 0x11
        /*043a*/ 	.short	(.L_209 - .L_208)
	.align		4
.L_208:
        /*043c*/ 	.word	index@(_ZN2at6native16triu_tril_kernelIfiLb0ELi2ELb0EEEvNS_4cuda6detail10TensorInfoIT_T0_EENS4_IKS5_S6_EEllS6_)
        /*0440*/ 	.word	0x00000000


	//----- nvinfo : EIATTR_REGCOUNT
	.align		4
.L_209:
        /*0444*/ 	.byte	0x04, 0x2f
        /*0446*/ 	.short	(.L_211 - .L_210)
	.align		4
.L_210:
        /*0448*/ 	.word	index@(_ZN2at6native16triu_tril_kernelIflLb0ELi2ELb1EEEvNS_4cuda6detail10TensorInfoIT_T0_EENS4_IKS5_S6_EEllS6_)
        /*044c*/ 	.word	0x0000001e


	//----- nvinfo : EIATTR_FRAME_SIZE
	.align		4
.L_211:
        /*0450*/ 	.byte	0x04, 0x11
        /*0452*/ 	.short	(.L_213 - .L_212)
	.align		4
.L_212:
        /*0454*/ 	.word	index@($__internal_116_$__cuda_sm20_rem_s64)
        /*0458*/ 	.word	0x00000000


	//----- nvinfo : EIATTR_FRAME_SIZE
	.align		4
.L_213:
        /*045c*/ 	.byte	0x04, 0x11
        /*045e*/ 	.short	(.L_215 - .L_214)
	.align		4
.L_214:
        /*0460*/ 	.word	index@($__internal_115_$__cuda_sm20_div_s64)
        /*0464*/ 	.word	0x00000000


	//----- nvinfo : EIATTR_FRAME_SIZE
	.align		4
.L_215:
        /*0468*/ 	.byte	0x04, 0x11
        /*046a*/ 	.short	(.L_217 - .L_216)
	.align		4
.L_216:
        /*046c*/ 	.word	index@(_ZN2at6native16triu_tril_kernelIflLb0ELi2ELb1EEEvNS_4cuda6detail10TensorInfoIT_T0_EENS4_IKS5_S6_EEllS6_)
        /*0470*/ 	.word	0x00000000


	//----- nvinfo : EIATTR_REGCOUNT
	.align		4
.L_217:
        /*0474*/ 	.byte	0x04, 0x2f
        /*0476*/ 	.short	(.L_219 - .L_218)
	.align		4
.L_218:
        /*0478*/ 	.word	index@(_ZN2at6native16triu_tril_kernelIflLb0ELi2ELb0EEEvNS_4cuda6detail10TensorInfoIT_T0_EENS4_IKS5_S6_EEllS6_)
        /*047c*/ 	.word	0x00000020


	//----- nvinfo : EIATTR_FRAME_SIZE
	.align		4
.L_219:
        /*0480*/ 	.byte	0x04, 0x11
        /*0482*/ 	.short	(.L_221 - .L_220)
	.align		4
.L_220:
        /*0484*/ 	.word	index@($__internal_114_$__cuda_sm20_div_s64)
        /*0488*/ 	.word	0x00000000


	//----- nvinfo : EIATTR_FRAME_SIZE
	.align		4
.L_221:
        /*048c*/ 	.byte	0x04, 0x11
        /*048e*/ 	.short	(.L_223 - .L_222)
	.align		4
.L_222:
        /*0490*/ 	.word	index@(_ZN2at6native16triu_tril_kernelIflLb0ELi2ELb0EEEvNS_4cuda6detail10TensorInfoIT_T0_EENS4_IKS5_S6_EEllS6_)
        /*0494*/ 	.word	0x00000000


	//----- nvinfo : EIATTR_REGCOUNT
	.align		4
.L_223:
        /*0498*/ 	.byte	0x04, 0x2f
        /*049a*/ 	.short	(.L_225 - .L_224)
	.align		4
.L_224:
        /*049c*/ 	.word	index@(_ZN2at6native16triu_tril_kernelIN3c107complexIdEEiLb0ELi1ELb1EEEvNS_4cuda6detail10TensorInfoIT_T0_EENS7_IKS8_S9_EEllS9_)
        /*04a0*/ 	.word	0x0000001e


	//----- nvinfo : EIATTR_FRAME_SIZE
	.align		4
.L_225:
        /*04a4*/ 	.byte	0x04, 0x11
        /*04a6*/ 	.short	(.L_227 - .L_226)
	.align		4
.L_226:
        /*04a8*/ 	.word	index@($__internal_113_$__cuda_sm20_rem_s64)
        /*04ac*/ 	.word	0x00000000


	//----- nvinfo : EIATTR_FRAME_SIZE
	.align		4
.L_227:
        /*04b0*/ 	.byte	0x04, 0x11
        /*04b2*/ 	.short	(.L_229 - .L_228)
	.align		4
.L_228:
        /*04b4*/ 	.word	index@($__internal_112_$__cuda_sm20_div_s64)
        /*04b8*/ 	.word	0x00000000


	//----- nvinfo : EIATTR_FRAME_SIZE
	.align		4
.L_229:
        /*04bc*/ 	.byte	0x04, 0x11
        /*04be*/ 	.short	(.L_231 - .L_230)
	.align		4
.L_230:
        /*04c0*/ 	.word	index@(_ZN2at6native16triu_tril_kernelIN3c107complexIdEEiLb0ELi1ELb1EEEvNS_4cuda6detail10TensorInfoIT_T0_EENS7_IKS8_S9_EEllS9_)
        /*04c4*/ 	.word	0x00000000


	//----- nvinfo : EIATTR_REGCOUNT
	.align		4
.L_231:
        /*04c8*/ 	.byte	0x04, 0x2f
        /*04ca*/ 	.short	(.L_233 - .L_232)
	.align		4
.L_232:
        /*04cc*/ 	.word	index@(_ZN2at6native16triu_tril_kernelIN3c107complexIdEEiLb0ELi1ELb0EEEvNS_4cuda6detail10TensorInfoIT_T0_EENS7_IKS8_S9_EEllS9_)
        /*04d0*/ 	.word	0x0000001e


	//----- nvinfo : EIATTR_FRAME_SIZE
	.align		4
.L_233:
        /*04d4*/ 	.byte	0x04, 0x11
        /*04d6*/ 	.short	(.L_235 - .L_234)
	.align		4
.L_234:
        /*04d8*/ 	.word	index@($__internal_111_$__cuda_sm20_div_s64)
        /*04dc*/ 	.word	0x00000000


	//----- nvinfo : EIATTR_FRAME_SIZE
	.align		4
.L_235:
        /*04e0*/ 	.byte	0x04, 0x11
        /*04e2*/ 	.short	(.L_237 - .L_236)
	.align		4
.L_236:
        /*04e4*/ 	.word	index@(_ZN2at6native16triu_tril_kernelIN3c107complexIdEEiLb0ELi1ELb0EEEvNS_4cuda6detail10TensorInfoIT_T0_EENS7_IKS8_S9_EEllS9_)
        /*04e8*/ 	.word	0x00000000


	//----- nvinfo : EIATTR_REGCOUNT
	.align		4
.L_237:
        /*04ec*/ 	.byte	0x04, 0x2f
        /*04ee*/ 	.short	(.L_239 - .L_238)
	.align		4
.L_238:
        /*04f0*/ 	.word	index@(_ZN2at6native16triu_tril_kernelIN3c107complexIdEElLb0ELi1ELb1EEEvNS_4cuda6detail10TensorInfoIT_T0_EENS7_IKS8_S9_EEllS9_)
        /*04f4*/ 	.word	0x0000001e


	//----- nvinfo : EIATTR_FRAME_SIZE
	.align		4
.L_239:
        /*04f8*/ 	.byte	0x04, 0x11
        /*04fa*/ 	.short	(.L_241 - .L_240)
	.align		4
.L_240:
        /*04fc*/ 	.word	index@($__internal_110_$__cuda_sm20_rem_s64)
        /*0500*/ 	.word	0x00000000


	//----- nvinfo : EIATTR_FRAME_SIZE
	.align		4
.L_241:
        /*0504*/ 	.byte	0x04, 0x11
        /*0506*/ 	.short	(.L_243 - .L_242)
	.align		4
.L_242:
        /*0508*/ 	.word	index@($__internal_109_$__cuda_sm20_div_s64)
        /*050c*/ 	.word	0x00000000


	//----- nvinfo : EIATTR_FRAME_SIZE
	.align		4
.L_243:
        /*0510*/ 	.byte	0x04, 0x11
        /*0512*/ 	.short	(.L_245 - .L_244)
	.align		4
.L_244:
        /*0514*/ 	.word	index@(_ZN2at6native16triu_tril_kernelIN3c107complexIdEElLb0ELi1ELb1EEEvNS_4cuda6detail10TensorInfoIT_T0_EENS7_IKS8_S9_EEllS9_)
        /*0518*/ 	.word	0x00000000


	//----- nvinfo : EIATTR_REGCOUNT
	.align		4
.L_245:
        /*051c*/ 	.byte	0x04, 0x2f
        /*051e*/ 	.short	(.L_247 - .L_246)
	.align		4
.L_246:
        /*0520*/ 	.word	index@(_ZN2at6native16triu_tril_kernelIN3c107complexIdEElLb0ELi1ELb0EEEvNS_4cuda6detail10TensorInfoIT_T0_EENS7_IKS8_S9_EEllS9_)
        /*0524*/ 	.word	0x00000020


	//----- nvinfo : EIATTR_FRAME_SIZE
	.align		4
.L_247:
        /*0528*/ 	.byte	0x04, 0x11
        /*052a*/ 	.short	(.L_249 - .L_248)
	.align		4
.L_248:
        /*052c*/ 	.word	index@($__internal_108_$__cuda_sm20_div_s64)
        /*0530*/ 	.word	0x00000000


	//----- nvinfo : EIATTR_FRAME_SIZE
	.align		4
.L_249:
        /*0534*/ 	.byte	0x04, 0x11
        /*0536*/ 	.short	(.L_251 - .L_250)
	.align		4
.L_250:
        /*0538*/ 	.word	index@(_ZN2at6native16triu_tril_kernelIN3c107complexIdEElLb0ELi1ELb0EEEvNS_4cuda6detail10TensorInfoIT_T0_EENS7_IKS8_S9_EEllS9_)
        /*053c*/ 	.word	0x00000000


	//----- nvinfo : EIATTR_REGCOUNT
	.align		4
.L_251:
        /*0540*/ 	.byte	0x04, 0x2f
        /*0542*/ 	.short	(.L_253 - .L_252)
	.align		4
.L_252:
        /*0544*/ 	.word	index@(_ZN2at6native16triu_tril_kernelIN3c107complexIfEEiLb0ELi1ELb1EEEvNS_4cuda6detail10TensorInfoIT_T0_EENS7_IKS8_S9_EEllS9_)
        /*0548*/ 	.word	0x0000001e


	//----- nvinfo : EIATTR_FRAME_SIZE
	.align		4
.L_253:
        /*054c*/ 	.byte	0x04, 0x11
        /*054e*/ 	.short	(.L_255 - .L_254)
	.align		4
.L_254:
        /*0550*/ 	.word	index@($__internal_107_$__cuda_sm20_rem_s64)
        /*0554*/ 	.word	0x00000000


	//----- nvinfo : EIATTR_FRAME_SIZE
	.align		4
.L_255:
        /*0558*/ 	.byte	0x04, 0x11
        /*055a*/ 	.short	(.L_257 - .L_256)
	.align		4
.L_256:
        /*055c*/ 	.word	index@($__internal_106_$__cuda_sm20_div_s64)
        /*0560*/ 	.word	0x00000000


	//----- nvinfo : EIATTR_FRAME_SIZE
	.align		4
.L_257:
        /*0564*/ 	.byte	0x04, 0x11
        /*0566*/ 	.short	(.L_259 - .L_258)
	.align		4
.L_258:
        /*0568*/ 	.word	index@(_ZN2at6native16triu_tril_kernelIN3c107complexIfEEiLb0ELi1ELb1EEEvNS_4cuda6detail10TensorInfoIT_T0_EENS7_IKS8_S9_EEllS9_)
        /*056c*/ 	.word	0x00000000


	//----- nvinfo : EIATTR_REGCOUNT
	.align		4
.L_259:
        /*0570*/ 	.byte	0x04, 0x2f
        /*0572*/ 	.short	(.L_261 - .L_260)
	.align		4
.L_260:
        /*0574*/ 	.word	index@(_ZN2at6native16triu_tril_kernelIN3c107complexIfEEiLb0ELi1ELb0EEEvNS_4cuda6detail10TensorInfoIT_T0_EENS7_IKS8_S9_EEllS9_)
        /*0578*/ 	.word	0x0000001e


	//----- nvinfo : EIATTR_FRAME_SIZE
	.align		4
.L_261:
        /*057c*/ 	.byte	0x04, 0x11
        /*057e*/ 	.short	(.L_263 - .L_262)
	.align		4
.L_262:
        /*0580*/ 	.word	index@($__internal_105_$__cuda_sm20_div_s64)
        /*0584*/ 	.word	0x00000000


	//----- nvinfo : EIATTR_FRAME_SIZE
	.align		4
.L_263:
        /*0588*/ 	.byte	0x04, 0x11
        /*058a*/ 	.short	(.L_265 - .L_264)
	.align		4
.L_264:
        /*058c*/ 	.word	index@(_ZN2at6native16triu_tril_kernelIN3c107complexIfEEiLb0ELi1ELb0EEEvNS_4cuda6detail10TensorInfoIT_T0_EENS7_IKS8_S9_EEllS9_)
        /*0590*/ 	.word	0x00000000


	//----- nvinfo : EIATTR_REGCOUNT
	.align		4
.L_265:
        /*0594*/ 	.byte	0x04, 0x2f
        /*0596*/ 	.short	(.L_267 - .L_266)
	.align		4
.L_266:
        /*0598*/ 	.word	index@(_ZN2at6native16triu_tril_kernelIN3c107complexIfEElLb0ELi1ELb1EEEvNS_4cuda6detail10TensorInfoIT_T0_EENS7_IKS8_S9_EEllS9_)
        /*059c*/ 	.word	0x0000001e


	//----- nvinfo : EIATTR_FRAME_SIZE
	.align		4
.L_267:
        /*05a0*/ 	.byte	0x04, 0x11
        /*05a2*/ 	.short	(.L_269 - .L_268)
	.align		4
.L_268:
        /*05a4*/ 	.word	index@($__internal_104_$__cuda_sm20_rem_s64)
        /*05a8*/ 	.word	0x00000000


	//----- nvinfo : EIATTR_FRAME_SIZE
	.align		4
.L_269:
        /*05ac*/ 	.byte	0x04, 0x11
        /*05ae*/ 	.short	(.L_271 - .L_270)
	.align		4
.L_270:
        /*05b0*/ 	.word	index@($__internal_103_$__cuda_sm20_div_s64)
        /*05b4*/ 	.word	0x00000000


	//----- nvinfo : EIATTR_FRAME_SIZE
	.align		4
.L_271:
        /*05b8*/ 	.byte	0x04, 0x11
        /*05ba*/ 	.short	(.L_273 - .L_272)
	.align		4
.L_272:
        /*05bc*/ 	.word	index@(_ZN2at6native16triu_tril_kernelIN3c107complexIfEElLb0ELi1ELb1EEEvNS_4cuda6detail10TensorInfoIT_T0_EENS7_IKS8_S9_EEllS9_)
        /*05c0*/ 	.word	0x00000000


	//----- nvinfo : EIATTR_REGCOUNT
	.align		4
.L_273:
        /*05c4*/ 	.byte	0x04, 0x2f
        /*05c6*/ 	.short	(.L_275 - .L_274)
	.align		4
.L_274:
        /*05c8*/ 	.word	index@(_ZN2at6native16triu_tril_kernelIN3c107complexIfEElLb0ELi1ELb0EEEvNS_4cuda6detail10TensorInfoIT_T0_EENS7_IKS8_S9_EEllS9_)
        /*05cc*/ 	.word	0x00000020


	//----- nvinfo : EIATTR_FRAME_SIZE
	.align		4
.L_275:
        /*05d0*/ 	.byte	0x04, 0x11
        /*05d2*/ 	.short	(.L_277 - .L_276)
	.align		4
.L_276:
        /*05d4*/ 	.word	index@($__internal_102_$__cuda_sm20_div_s64)
        /*05d8*/ 	.word	0x00000000


	//----- nvinfo : EIATTR_FRAME_SIZE
	.align		4
.L_277:
        /*05dc*/ 	.byte	0x04, 0x11
        /*05de*/ 	.short	(.L_279 - .L_278)
	.align		4
.L_278:
        /*05e0*/ 	.word	index@(_ZN2at6native16triu_tril_kernelIN3c107complexIfEElLb0ELi1ELb0EEEvNS_4cuda6detail10TensorInfoIT_T0_EENS7_IKS8_S9_EEllS9_)
        /*05e4*/ 	.word	0x00000000


	//----- nvinfo : EIATTR_REGCOUNT
	.align		4
.L_279:
        /*05e8*/ 	.byte	0x04, 0x2f
        /*05ea*/ 	.short	(.L_281 - .L_280)
	.align		4
.L_280:
        /*05ec*/ 	.word	index@(_ZN2at6native16triu_tril_kernelIN3c107complexINS2_4HalfEEEiLb0ELi2ELb1EEEvNS_4cuda6detail10TensorInfoIT_T0_EENS8_IKS9_SA_EEllSA_)
        /*05f0*/ 	.word	0x0000001e


	//----- nvinfo : EIATTR_FRAME_SIZE
	.align		4
.L_281:
        /*05f4*/ 	.byte	0x04, 0x11
        /*05f6*/ 	.short	(.L_283 - .L_282)
	.align		4
.L_282:
        /*05f8*/ 	.word	index@($__internal_101_$__cuda_sm20_rem_s64)
        /*05fc*/ 	.word	0x00000000


	//----- nvinfo : EIATTR_FRAME_SIZE
	.align		4
.L_283:
        /*0600*/ 	.byte	0x04, 0x11
        /*0602*/ 	.short	(.L_285 - .L_284)
	.align		4
.L_284:
        /*0604*/ 	.word	index@($__internal_100_$__cuda_sm20_div_s64)
        /*0608*/ 	.word	0x00000000


	//----- nvinfo : EIATTR_FRAME_SIZE
	.align		4
.L_285:
        /*060c*/ 	.byte	0x04, 0x11
        /*060e*/ 	.short	(.L_287 - .L_286)
	.align		4
.L_286:
        /*0610*/ 	.word	index@(_ZN2at6native16triu_tril_kernelIN3c107complexINS2_4HalfEEEiLb0ELi2ELb1EEEvNS_4cuda6detail10TensorInfoIT_T0_EENS8_IKS9_SA_EEllSA_)
        /*0614*/ 	.word	0x00000000


	//----- nvinfo : EIATTR_REGCOUNT
	.align		4
.L_287:
        /*0618*/ 	.byte	0x04, 0x2f
        /*061a*/ 	.short	(.L_289 - .L_288)
	.align		4
.L_288:
        /*061c*/ 	.word	index@(_ZN2at6native16triu_tril_kernelIN3c107complexINS2_4HalfEEEiLb0ELi2ELb0EEEvNS_4cuda6detail10TensorInfoIT_T0_EENS8_IKS9_SA_EEllSA_)
        /*0620*/ 	.word	0x0000001e


	//----- nvinfo : EIATTR_FRAME_SIZE
	.align		4
.L_289:
        /*0624*/ 	.byte	0x04, 0x11
        /*0626*/ 	.short	(.L_291 - .L_290)
	.align		4
.L_290:
        /*0628*/ 	.word	index@($__internal_99_$__cuda_sm20_div_s64)
        /*062c*/ 	.word	0x00000000


	//----- nvinfo : EIATTR_FRAME_SIZE
	.align		4
.L_291:
        /*0630*/ 	.byte	0x04, 0x11
        /*0632*/ 	.short	(.L_293 - .L_292)
	.align		4
.L_292:
        /*0634*/ 	.word	index@(_ZN2at6native16triu_tril_kernelIN3c107complexINS2_4HalfEEEiLb0ELi2ELb0EEEvNS_4cuda6detail10TensorInfoIT_T0_EENS8_IKS9_SA_EEllSA_)
        /*0638*/ 	.word	0x00000000


	//----- nvinfo : EIATTR_REGCOUNT
	.align		4
.L_293:
        /*063c*/ 	.byte	0x04, 0x2f
        /*063e*/ 	.short	(.L_295 - .L_294)
	.align		4
.L_294:
        /*0640*/ 	.word	index@(_ZN2at6native16triu_tril_kernelIN3c107complexINS2_4HalfEEElLb0ELi2ELb1EEEvNS_4cuda6detail10TensorInfoIT_T0_EENS8_IKS9_SA_EEllSA_)
        /*0644*/ 	.word	0x0000001e


	//----- nvinfo : EIATTR_FRAME_SIZE
	.align		4
.L_295:
        /*0648*/ 	.byte	0x04, 0x11
        /*064a*/ 	.short	(.L_297 - .L_296)
	.align		4
.L_296:
        /*064c*/ 	.word	index@($__internal_98_$__cuda_sm20_rem_s64)
        /*0650*/ 	.word	0x00000000


	//----- nvinfo : EIATTR_FRAME_SIZE
	.align		4
.L_297:
        /*0654*/ 	.byte	0x04, 0x11
        /*0656*/ 	.short	(.L_299 - .L_298)
	.align		4
.L_298:
        /*0658*/ 	.word	index@($__internal_97_$__cuda_sm20_div_s64)
        /*065c*/ 	.word	0x00000000


	//----- nvinfo : EIATTR_FRAME_SIZE
	.align		4
.L_299:
        /*0660*/ 	.byte	0x04, 0x11
        /*0662*/ 	.short	(.L_301 - .L_300)
	.align		4
.L_300:
        /*0664*/ 	.word	index@(_ZN2at6native16triu_tril_kernelIN3c107complexINS2_4HalfEEElLb0ELi2ELb1EEEvNS_4cuda6detail10TensorInfoIT_T0_EENS8_IKS9_SA_EEllSA_)
        /*0668*/ 	.word	0x00000000


	//----- nvinfo : EIATTR_REGCOUNT
	.align		4
.L_301:
        /*066c*/ 	.byte	0x04, 0x2f
        /*066e*/ 	.short	(.L_303 - .L_302)
	.align		4
.L_302:
        /*0670*/ 	.word	index@(_ZN2at6native16triu_tril_kernelIN3c107complexINS2_4HalfEEElLb0ELi2ELb0EEEvNS_4cuda6detail10TensorInfoIT_T0_EENS8_IKS9_SA_EEllSA_)
        /*0674*/ 	.word	0x00000020


	//----- nvinfo : EIATTR_FRAME_SIZE
	.align		4
.L_303:
        /*0678*/ 	.byte	0x04, 0x11
        /*067a*/ 	.short	(.L_305 - .L_304)
	.align		4
.L_304:
        /*067c*/ 	.word	index@($__internal_96_$__cuda_sm20_div_s64)
        /*0680*/ 	.word	0x00000000


	//----- nvinfo : EIATTR_FRAME_SIZE
	.align		4
.L_305:
        /*0684*/ 	.byte	0x04, 0x11
        /*0686*/ 	.short	(.L_307 - .L_306)
	.align		4
.L_306:
        /*0688*/ 	.word	index@(_ZN2at6native16triu_tril_kernelIN3c107complexINS2_4HalfEEElLb0ELi2ELb0EEEvNS_4cuda6detail10TensorInfoIT_T0_EENS8_IKS9_SA_EEllSA_)
        /*068c*/ 	.word	0x00000000


	//----- nvinfo : EIATTR_REGCOUNT
	.align		4
.L_307:
        /*0690*/ 	.byte	0x04, 0x2f
        /*0692*/ 	.short	(.L_309 - .L_308)
	.align		4
.L_308:
        /*0694*/ 	.word	index@(_ZN2at6native16triu_tril_kernelIN3c104HalfEiLb0ELi4ELb1EEEvNS_4cuda6detail10TensorInfoIT_T0_EENS6_IKS7_S8_EEllS8_)
        /*0698*/ 	.word	0x0000001e


	//----- nvinfo : EIATTR_FRAME_SIZE
	.align		4
.L_309:
        /*069c*/ 	.byte	0x04, 0x11
        /*069e*/ 	.short	(.L_311 - .L_310)
	.align		4
.L_310:
        /*06a0*/ 	.word	index@($__internal_95_$__cuda_sm20_rem_s64)
        /*06a4*/ 	.word	0x00000000


	//----- nvinfo : EIATTR_FRAME_SIZE
	.align		4
.L_311:
        /*06a8*/ 	.byte	0x04, 0x11
        /*06aa*/ 	.short	(.L_313 - .L_312)
	.align		4
.L_312:
        /*06ac*/ 	.word	index@($__internal_94_$__cuda_sm20_div_s64)
        /*06b0*/ 	.word	0x00000000


	//----- nvinfo : EIATTR_FRAME_SIZE
	.align		4
.L_313:
        /*06b4*/ 	.byte	0x04, 0x11
        /*06b6*/ 	.short	(.L_315 - .L_314)
	.align		4
.L_314:
        /*06b8*/ 	.word	index@(_ZN2at6native16triu_tril_kernelIN3c104HalfEiLb0ELi4ELb1EEEvNS_4cuda6detail10TensorInfoIT_T0_EENS6_IKS7_S8_EEllS8_)
        /*06bc*/ 	.word	0x00000000


	//----- nvinfo : EIATTR_REGCOUNT
	.align		4
.L_315:
        /*06c0*/ 	.byte	0x04, 0x2f
        /*06c2*/ 	.short	(.L_317 - .L_316)
	.align		4
.L_316:
        /*06c4*/ 	.word	index@(_ZN2at6native16triu_tril_kernelIN3c104HalfEiLb0ELi4ELb0EEEvNS_4cuda6detail10TensorInfoIT_T0_EENS6_IKS7_S8_EEllS8_)
        /*06c8*/ 	.word	0x0000001e


	//----- nvinfo : EIATTR_FRAME_SIZE
	.align		4
.L_317:
        /*06cc*/ 	.byte	0x04, 0x11
        /*06ce*/ 	.short	(.L_319 - .L_318)
	.align		4
.L_318:
        /*06d0*/ 	.word	index@($__internal_93_$__cuda_sm20_div_s64)
        /*06d4*/ 	.word	0x00000000


	//----- nvinfo : EIATTR_FRAME_SIZE
	.align		4
.L_319:
        /*06d8*/ 	.byte	0x04, 0x11
        /*06da*/ 	.short	(.L_321 - .L_320)
	.align		4
.L_320:
        /*06dc*/ 	.word	index@(_ZN2at6native16triu_tril_kernelIN3c104HalfEiLb0ELi4ELb0EEEvNS_4cuda6detail10TensorInfoIT_T0_EENS6_IKS7_S8_EEllS8_)
        /*06e0*/ 	.word	0x00000000


	//----- nvinfo : EIATTR_REGCOUNT
	.align		4
.L_321:
        /*06e4*/ 	.byte	0x04, 0x2f
        /*06e6*/ 	.short	(.L_323 - .L_322)
	.align		4
.L_322:
        /*06e8*/ 	.word	index@(_ZN2at6native16triu_tril_kernelIN3c104HalfElLb0ELi4ELb1EEEvNS_4cuda6detail10TensorInfoIT_T0_EENS6_IKS7_S8_EEllS8_)
        /*06ec*/ 	.word	0x0000001e


	//----- nvinfo : EIATTR_FRAME_SIZE
	.align		4
.L_323:
        /*06f0*/ 	.byte	0x04, 0x11
        /*06f2*/ 	.short	(.L_325 - .L_324)
	.align		4
.L_324:
        /*06f4*/ 	.word	index@($__internal_92_$__cuda_sm20_rem_s64)
        /*06f8*/ 	.word	0x00000000


	//----- nvinfo : EIATTR_FRAME_SIZE
	.align		4
.L_325:
        /*06fc*/ 	.byte	0x04, 0x11
        /*06fe*/ 	.short	(.L_327 - .L_326)
	.align		4
.L_326:
        /*0700*/ 	.word	index@($__internal_91_$__cuda_sm20_div_s64)
        /*0704*/ 	.word	0x00000000


	//----- nvinfo : EIATTR_FRAME_SIZE
	.align		4
.L_327:
        /*0708*/ 	.byte	0x04, 0x11
        /*070a*/ 	.short	(.L_329 - .L_328)
	.align		4
.L_328:
        /*070c*/ 	.word	index@(_ZN2at6native16triu_tril_kernelIN3c104HalfElLb0ELi4ELb1EEEvNS_4cuda6detail10TensorInfoIT_T0_EENS6_IKS7_S8_EEllS8_)
        /*0710*/ 	.word	0x00000000


	//----- nvinfo : EIATTR_REGCOUNT
	.align		4
.L_329:
        /*0714*/ 	.byte	0x04, 0x2f
        /*0716*/ 	.short	(.L_331 - .L_330)
	.align		4
.L_330:
        /*0718*/ 	.word	index@(_ZN2at6native16triu_tril_kernelIN3c104HalfElLb0ELi4ELb0EEEvNS_4cuda6detail10TensorInfoIT_T0_EENS6_IKS7_S8_EEllS8_)
        /*071c*/ 	.word	0x00000020


	//----- nvinfo : EIATTR_FRAME_SIZE
	.align		4
.L_331:
        /*0720*/ 	.byte	0x04, 0x11
        /*0722*/ 	.short	(.L_333 - .L_332)
	.align		4
.L_332:
        /*0724*/ 	.word	index@($__internal_90_$__cuda_sm20_div_s64)
        /*0728*/ 	.word	0x00000000


	//----- nvinfo : EIATTR_FRAME_SIZE
	.align		4
.L_333:
        /*072c*/ 	.byte	0x04, 0x11
        /*072e*/ 	.short	(.L_335 - .L_334)
	.align		4
.L_334:
        /*0730*/ 	.word	index@(_ZN2at6native16triu_tril_kernelIN3c104HalfElLb0ELi4ELb0EEEvNS_4cuda6detail10TensorInfoIT_T0_EENS6_IKS7_S8_EEllS8_)
        /*0734*/ 	.word	0x00000000


	//----- nvinfo : EIATTR_REGCOUNT
	.align		4
.L_335:
        /*0738*/ 	.byte	0x04, 0x2f
        /*073a*/ 	.short	(.L_337 - .L_336)
	.align		4
.L_336:
        /*073c*/ 	.word	index@(_ZN2at6native16triu_tril_kernelIN3c108BFloat16EiLb0ELi4ELb1EEEvNS_4cuda6detail10TensorInfoIT_T0_EENS6_IKS7_S8_EEllS8_)
        /*0740*/ 	.word	0x0000001e


	//----- nvinfo : EIATTR_FRAME_SIZE
	.align		4
.L_337:
        /*0744*/ 	.byte	0x04, 0x11
        /*0746*/ 	.short	(.L_339 - .L_338)
	.align		4
.L_338:
        /*0748*/ 	.word	index@($__internal_89_$__cuda_sm20_rem_s64)
        /*074c*/ 	.word	0x00000000


	//----- nvinfo : EIATTR_FRAME_SIZE
	.align		4
.L_339:
        /*0750*/ 	.byte	0x04, 0x11
        /*0752*/ 	.short	(.L_341 - .L_340)
	.align		4
.L_340:
        /*0754*/ 	.word	index@($__internal_88_$__cuda_sm20_div_s64)
        /*0758*/ 	.word	0x00000000


	//----- nvinfo : EIATTR_FRAME_SIZE
	.align		4
.L_341:
        /*075c*/ 	.byte	0x04, 0x11
        /*075e*/ 	.short	(.L_343 - .L_342)
	.align		4
.L_342:
        /*0760*/ 	.word	index@(_ZN2at6native16triu_tril_kernelIN3c108BFloat16EiLb0ELi4ELb1EEEvNS_4cuda6detail10TensorInfoIT_T0_EENS6_IKS7_S8_EEllS8_)
        /*0764*/ 	.word	0x00000000


	//----- nvinfo : EIATTR_REGCOUNT
	.align		4
.L_343:
        /*0768*/ 	.byte	0x04, 0x2f
        /*076a*/ 	.short	(.L_345 - .L_344)
	.align		4
.L_344:
        /*076c*/ 	.word	index@(_ZN2at6native16triu_tril_kernelIN3c108BFloat16EiLb0ELi4ELb0EEEvNS_4cuda6detail10TensorInfoIT_T0_EENS6_IKS7_S8_EEllS8_)
        /*0770*/ 	.word	0x0000001e


	//----- nvinfo : EIATTR_FRAME_SIZE
	.align		4
.L_345:
        /*0774*/ 	.byte	0x04, 0x11
        /*0776*/ 	.short	(.L_347 - .L_346)
	.align		4
.L_346:
        /*0778*/ 	.word	index@($__internal_87_$__cuda_sm20_div_s64)
        /*077c*/ 	.word	0x00000000


	//----- nvinfo : EIATTR_FRAME_SIZE
	.align		4
.L_347:
        /*0780*/ 	.byte	0x04, 0x11
        /*0782*/ 	.short	(.L_349 - .L_348)
	.align		4
.L_348:
        /*0784*/ 	.word	index@(_ZN2at6native16triu_tril_kernelIN3c108BFloat16EiLb0ELi4ELb0EEEvNS_4cuda6detail10TensorInfoIT_T0_EENS6_IKS7_S8_EEllS8_)
        /*0788*/ 	.word	0x00000000


	//----- nvinfo : EIATTR_REGCOUNT
	.align		4
.L_349:
        /*078c*/ 	.byte	0x04, 0x2f
        /*078e*/ 	.short	(.L_351 - .L_350)
	.align		4
.L_350:
        /*0790*/ 	.word	index@(_ZN2at6native16triu_tril_kernelIN3c108BFloat16ElLb0ELi4ELb1EEEvNS_4cuda6detail10TensorInfoIT_T0_EENS6_IKS7_S8_EEllS8_)
        /*0794*/ 	.word	0x0000001e


	//----- nvinfo : EIATTR_FRAME_SIZE
	.align		4
.L_351:
        /*0798*/ 	.byte	0x04, 0x11
        /*079a*/ 	.short	(.L_353 - .L_352)
	.align		4
.L_352:
        /*079c*/ 	.word	index@($__internal_86_$__cuda_sm20_rem_s64)
        /*07a0*/ 	.word	0x00000000


	//----- nvinfo : EIATTR_FRAME_SIZE
	.align		4
.L_353:
        /*07a4*/ 	.byte	0x04, 0x11
        /*07a6*/ 	.short	(.L_355 - .L_354)
	.align		4
.L_354:
        /*07a8*/ 	.word	index@($__internal_85_$__cuda_sm20_div_s64)
        /*07ac*/ 	.word	0x00000000


	//----- nvinfo : EIATTR_FRAME_SIZE
	.align		4
.L_355:
        /*07b0*/ 	.byte	0x04, 0x11
        /*07b2*/ 	.short	(.L_357 - .L_356)
	.align		4
.L_356:
        /*07b4*/ 	.word	index@(_ZN2at6native16triu_tril_kernelIN3c108BFloat16ElLb0ELi4ELb1EEEvNS_4cuda6detail10TensorInfoIT_T0_EENS6_IKS7_S8_EEllS8_)
        /*07b8*/ 	.word	0x00000000


	//----- nvinfo : EIATTR_REGCOUNT
	.align		4
.L_357:
        /*07bc*/ 	.byte	0x04, 0x2f
        /*07be*/ 	.short	(.L_359 - .L_358)
	.align		4
.L_358:
        /*07c0*/ 	.word	index@(_ZN2at6native16triu_tril_kernelIN3c108BFloat16ElLb0ELi4ELb0EEEvNS_4cuda6detail10TensorInfoIT_T0_EENS6_IKS7_S8_EEllS8_)
        /*07c4*/ 	.word	0x00000020


	//----- nvinfo : EIATTR_FRAME_SIZE
	.align		4
.L_359:
        /*07c8*/ 	.byte	0x04, 0x11
        /*07ca*/ 	.short	(.L_361 - .L_360)
	.align		4
.L_360:
        /*07cc*/ 	.word	index@($__internal_84_$__cuda_sm20_div_s64)
        /*07d0*/ 	.word	0x00000000


	//----- nvinfo : EIATTR_FRAME_SIZE
	.align		4
.L_361:
        /*07d4*/ 	.byte	0x04, 0x11
        /*07d6*/ 	.short	(.L_363 - .L_362)
	.align		4
.L_362:
        /*07d8*/ 	.word	index@(_ZN2at6native16triu_tril_kernelIN3c108BFloat16ElLb0ELi4ELb0EEEvNS_4cuda6detail10TensorInfoIT_T0_EENS6_IKS7_S8_EEllS8_)
        /*07dc*/ 	.word	0x00000000


	//----- nvinfo : EIATTR_REGCOUNT
	.align		4
.L_363:
        /*07e0*/ 	.byte	0x04, 0x2f
        /*07e2*/ 	.short	(.L_365 - .L_364)
	.align		4
.L_364:
        /*07e4*/ 	.word	index@(_ZN2at6native16triu_tril_kernelIbiLb0ELi8ELb1EEEvNS_4cuda6detail10TensorInfoIT_T0_EENS4_IKS5_S6_EEllS6_)
        /*07e8*/ 	.word	0x0000001e


	//----- nvinfo : EIATTR_FRAME_SIZE
	.align		4
.L_365:
        /*07ec*/ 	.byte	0x04, 0x11
        /*07ee*/ 	.short	(.L_367 - .L_366)
	.align		4
.L_366:
        /*07f0*/ 	.word	index@($__internal_83_$__cuda_sm20_rem_s64)
        /*07f4*/ 	.word	0x00000000


	//----- nvinfo : EIATTR_FRAME_SIZE
	.align		4
.L_367:
        /*07f8*/ 	.byte	0x04, 0x11
        /*07fa*/ 	.short	(.L_369 - .L_368)
	.align		4
.L_368:
        /*07fc*/ 	.word	index@($__internal_82_$__cuda_sm20_div_s64)
        /*0800*/ 	.word	0x00000000


	//----- nvinfo : EIATTR_FRAME_SIZE
	.align		4
.L_369:
        /*0804*/ 	.byte	0x04, 0x11
        /*0806*/ 	.short	(.L_371 - .L_370)
	.align		4
.L_370:
        /*0808*/ 	.word	index@(_ZN2at6native16triu_tril_kernelIbiLb0ELi8ELb1EEEvNS_4cuda6detail10TensorInfoIT_T0_EENS4_IKS5_S6_EEllS6_)
        /*080c*/ 	.word	0x00000000


	//----- nvinfo : EIATTR_REGCOUNT
	.align		4
.L_371:
        /*0810*/ 	.byte	0x04, 0x2f
        /*0812*/ 	.short	(.L_373 - .L_372)
	.align		4
.L_372:
        /*0814*/ 	.word	index@(_ZN2at6native16triu_tril_kernelIbiLb0ELi8ELb0EEEvNS_4cuda6detail10TensorInfoIT_T0_EENS4_IKS5_S6_EEllS6_)
        /*0818*/ 	.word	0x0000001e


	//----- nvinfo : EIATTR_FRAME_SIZE
	.align		4
.L_373:
        /*081c*/ 	.byte	0x04, 0x11
        /*081e*/ 	.short	(.L_375 - .L_374)
	.align		4
.L_374:
        /*0820*/ 	.word	index@($__internal_81_$__cuda_sm20_div_s64)
        /*0824*/ 	.word	0x00000000


	//----- nvinfo : EIATTR_FRAME_SIZE
	.align		4
.L_375:
        /*0828*/ 	.byte	0x04, 0x11
        /*082a*/ 	.short	(.L_377 - .L_376)
	.align		4
.L_376:
        /*082c*/ 	.word	index@(_ZN2at6native16triu_tril_kernelIbiLb0ELi8ELb0EEEvNS_4cuda6detail10TensorInfoIT_T0_EENS4_IKS5_S6_EEllS6_)
        /*0830*/ 	.word	0x00000000


	//----- nvinfo : EIATTR_REGCOUNT
	.align		4
.L_377:
        /*0834*/ 	.byte	0x04, 0x2f
        /*0836*/ 	.short	(.L_379 - .L_378)
	.align		4
.L_378:
        /*0838*/ 	.word	index@(_ZN2at6native16triu_tril_kernelIblLb0ELi8ELb1EEEvNS_4cuda6detail10TensorInfoIT_T0_EENS4_IKS5_S6_EEllS6_)
        /*083c*/ 	.word	0x0000001e


	//----- nvinfo : EIATTR_FRAME_SIZE
	.align		4
.L_379:
        /*0840*/ 	.byte	0x04, 0x11
        /*0842*/ 	.short	(.L_381 - .L_380)
	.align		4
.L_380:
        /*0844*/ 	.word	index@($__internal_80_$__cuda_sm20_rem_s64)
        /*0848*/ 	.word	0x00000000


	//----- nvinfo : EIATTR_FRAME_SIZE
	.align		4
.L_381:
        /*084c*/ 	.byte	0x04, 0x11
        /*084e*/ 	.short	(.L_383 - .L_382)
	.align		4
.L_382:
        /*0850*/ 	.word	index@($__internal_79_$__cuda_sm20_div_s64)
        /*0854*/ 	.word	0x00000000


	//----- nvinfo : EIATTR_FRAME_SIZE
	.align		4
.L_383:
        /*0858*/ 	.byte	0x04, 0x11
        /*085a*/ 	.short	(.L_385 - .L_384)
	.align		4
.L_384:
        /*085c*/ 	.word	index@(_ZN2at6native16triu_tril_kernelIblLb0ELi8ELb1EEEvNS_4cuda6detail10TensorInfoIT_T0_EENS4_IKS5_S6_EEllS6_)
        /*0860*/ 	.word	0x00000000


	//----- nvinfo : EIATTR_REGCOUNT
	.align		4
.L_385:
        /*0864*/ 	.byte	0x04, 0x2f
        /*0866*/ 	.short	(.L_387 - .L_386)
	.align		4
.L_386:
        /*0868*/ 	.word	index@(_ZN2at6native16triu_tril_kernelIblLb0ELi8ELb0EEEvNS_4cuda6detail10TensorInfoIT_T0_EENS4_IKS5_S6_EEllS6_)
        /*086c*/ 	.word	0x00000020


	//----- nvinfo : EIATTR_FRAME_SIZE
	.align		4
.L_387:
        /*0870*/ 	.byte	0x04, 0x11
        /*0872*/ 	.short	(.L_389 - .L_388)
	.align		4
.L_388:
        /*0874*/ 	.word	index@($__internal_78_$__cuda_sm20_div_s64)
        /*0878*/ 	.word	0x00000000


	//----- nvinfo : EIATTR_FRAME_SIZE
	.align		4
.L_389:
        /*087c*/ 	.byte	0x04, 0x11
        /*087e*/ 	.short	(.L_391 - .L_390)
	.align		4
.L_390:
        /*0880*/ 	.word	index@(_ZN2at6native16triu_tril_kernelIblLb0ELi8ELb0EEEvNS_4cuda6detail10TensorInfoIT_T0_EENS4_IKS5_S6_EEllS6_)
        /*0884*/ 	.word	0x00000000


	//----- nvinfo : EIATTR_REGCOUNT
	.align		4
.L_391:
        /*0888*/ 	.byte	0x04, 0x2f
        /*088a*/ 	.short	(.L_393 - .L_392)
	.align		4
.L_392:
        /*088c*/ 	.word	index@(_ZN2at6native16triu_tril_kernelIhiLb1ELi8ELb1EEEvNS_4cuda6detail10TensorInfoIT_T0_EENS4_IKS5_S6_EEllS6_)
        /*0890*/ 	.word	0x0000001e


	//----- nvinfo : EIATTR_FRAME_SIZE
	.align		4
.L_393:
        /*0894*/ 	.byte	0x04, 0x11
        /*0896*/ 	.short	(.L_395 - .L_394)
	.align		4
.L_394:
        /*0898*/ 	.word	index@($__internal_77_$__cuda_sm20_rem_s64)
        /*089c*/ 	.word	0x00000000


	//----- nvinfo : EIATTR_FRAME_SIZE
	.align		4
.L_395:
        /*08a0*/ 	.byte	0x04, 0x11
        /*08a2*/ 	.short	(.L_397 - .L_396)
	.align		4
.L_396:
        /*08a4*/ 	.word	index@($__internal_76_$__cuda_sm20_div_s64)
        /*08a8*/ 	.word	0x00000000


	//----- nvinfo : EIATTR_FRAME_SIZE
	.align		4
.L_397:
        /*08ac*/ 	.byte	0x04, 0x11
        /*08ae*/ 	.short	(.L_399 - .L_398)
	.align		4
.L_398:
        /*08b0*/ 	.word	index@(_ZN2at6native16triu_tril_kernelIhiLb1ELi8ELb1EEEvNS_4cuda6detail10TensorInfoIT_T0_EENS4_IKS5_S6_EEllS6_)
        /*08b4*/ 	.word	0x00000000


	//----- nvinfo : EIATTR_REGCOUNT
	.align		4
.L_399:
        /*08b8*/ 	.byte	0x04, 0x2f
        /*08ba*/ 	.short	(.L_401 - .L_400)
	.align		4
.L_400:
        /*08bc*/ 	.word	index@(_ZN2at6native16triu_tril_kernelIhiLb1ELi8ELb0EEEvNS_4cuda6detail10TensorInfoIT_T0_EENS4_IKS5_S6_EEllS6_)
        /*08c0*/ 	.word	0x0000001e


	//----- nvinfo : EIATTR_FRAME_SIZE
	.align		4
.L_401:
        /*08c4*/ 	.byte	0x04, 0x11
        /*08c6*/ 	.short	(.L_403 - .L_402)
	.align		4
.L_402:
        /*08c8*/ 	.word	index@($__internal_75_$__cuda_sm20_div_s64)
        /*08cc*/ 	.word	0x00000000


	//----- nvinfo : EIATTR_FRAME_SIZE
	.align		4
.L_403:
        /*08d0*/ 	.byte	0x04, 0x11
        /*08d2*/ 	.short	(.L_405 - .L_404)
	.align		4
.L_404:
        /*08d4*/ 	.word	index@(_ZN2at6native16triu_tril_kernelIhiLb1ELi8ELb0EEEvNS_4cuda6detail10TensorInfoIT_T0_EENS4_IKS5_S6_EEllS6_)
        /*08d8*/ 	.word	0x00000000


	//----- nvinfo : EIATTR_REGCOUNT
	.align		4
.L_405:
        /*08dc*/ 	.byte	0x04, 0x2f
        /*08de*/ 	.short	(.L_407 - .L_406)
	.align		4
.L_406:
        /*08e0*/ 	.word	index@(_ZN2at6native16triu_tril_kernelIhlLb1ELi8ELb1EEEvNS_4cuda6detail10TensorInfoIT_T0_EENS4_IKS5_S6_EEllS6_)
        /*08e4*/ 	.word	0x0000001e


	//----- nvinfo : EIATTR_FRAME_SIZE
	.align		4
.L_407:
        /*08e8*/ 	.byte	0x04, 0x11
        /*08ea*/ 	.short	(.L_409 - .L_408)
	.align		4
.L_408:
        /*08ec*/ 	.word	index@($__internal_74_$__cuda_sm20_rem_s64)
        /*08f0*/ 	.word	0x00000000


	//----- nvinfo : EIATTR_FRAME_SIZE
	.align		4
.L_409:
        /*08f4*/ 	.byte	0x04, 0x11
        /*08f6*/ 	.short	(.L_411 - .L_410)
	.align		4
.L_410:
        /*08f8*/ 	.word	index@($__internal_73_$__cuda_sm20_div_s64)
        /*08fc*/ 	.word	0x00000000


	//----- nvinfo : EIATTR_FRAME_SIZE
	.align		4
.L_411:
        /*0900*/ 	.byte	0x04, 0x11
        /*0902*/ 	.short	(.L_413 - .L_412)
	.align		4
.L_412:
        /*0904*/ 	.word	index@(_ZN2at6native16triu_tril_kernelIhlLb1ELi8ELb1EEEvNS_4cuda6detail10TensorInfoIT_T0_EENS4_IKS5_S6_EEllS6_)
        /*0908*/ 	.word	0x00000000


	//----- nvinfo : EIATTR_REGCOUNT
	.align		4
.L_413:
        /*090c*/ 	.byte	0x04, 0x2f
        /*090e*/ 	.short	(.L_415 - .L_414)
	.align		4
.L_414:
        /*0910*/ 	.word	index@(_ZN2at6native16triu_tril_kernelIhlLb1ELi8ELb0EEEvNS_4cuda6detail10TensorInfoIT_T0_EENS4_IKS5_S6_EEllS6_)
        /*0914*/ 	.word	0x00000020


	//----- nvinfo : EIATTR_FRAME_SIZE
	.align		4
.L_415:
        /*0918*/ 	.byte	0x04, 0x11
        /*091a*/ 	.short	(.L_417 - .L_416)
	.align		4
.L_416:
        /*091c*/ 	.word	index@($__internal_72_$__cuda_sm20_div_s64)
        /*0920*/ 	.word	0x00000000


	//----- nvinfo : EIATTR_FRAME_SIZE
	.align		4
.L_417:
        /*0924*/ 	.byte	0x04, 0x11
        /*0926*/ 	.short	(.L_419 - .L_418)
	.align		4
.L_418:
        /*0928*/ 	.word	index@(_ZN2at6native16triu_tril_kernelIhlLb1ELi8ELb0EEEvNS_4cuda6detail10TensorInfoIT_T0_EENS4_IKS5_S6_EEllS6_)
        /*092c*/ 	.word	0x00000000


	//----- nvinfo : EIATTR_REGCOUNT
	.align		4
.L_419:
        /*0930*/ 	.byte	0x04, 0x2f
        /*0932*/ 	.short	(.L_421 - .L_420)
	.align		4
.L_420:
        /*0934*/ 	.word	index@(_ZN2at6native16triu_tril_kernelIaiLb1ELi8ELb1EEEvNS_4cuda6detail10TensorInfoIT_T0_EENS4_IKS5_S6_EEllS6_)
        /*0938*/ 	.word	0x0000001e


	//----- nvinfo : EIATTR_FRAME_SIZE
	.align		4
.L_421:
        /*093c*/ 	.byte	0x04, 0x11
        /*093e*/ 	.short	(.L_423 - .L_422)
	.align		4
.L_422:
        /*0940*/ 	.word	index@($__internal_71_$__cuda_sm20_rem_s64)
        /*0944*/ 	.word	0x00000000


	//----- nvinfo : EIATTR_FRAME_SIZE
	.align		4
.L_423:
        /*0948*/ 	.byte	0x04, 0x11
        /*094a*/ 	.short	(.L_425 - .L_424)
	.align		4
.L_424:
        /*094c*/ 	.word	index@($__internal_70_$__cuda_sm20_div_s64)
        /*0950*/ 	.word	0x00000000


	//----- nvinfo : EIATTR_FRAME_SIZE
	.align		4
.L_425:
        /*0954*/ 	.byte	0x04, 0x11
        /*0956*/ 	.short	(.L_427 - .L_426)
	.align		4
.L_426:
        /*0958*/ 	.word	index@(_ZN2at6native16triu_tril_kernelIaiLb1ELi8ELb1EEEvNS_4cuda6detail10TensorInfoIT_T0_EENS4_IKS5_S6_EEllS6_)
        /*095c*/ 	.word	0x00000000


	//----- nvinfo : EIATTR_REGCOUNT
	.align		4
.L_427:
        /*0960*/ 	.byte	0x04, 0x2f
        /*0962*/ 	.short	(.L_429 - .L_428)
	.align		4
.L_428:
        /*0964*/ 	.word	index@(_ZN2at6native16triu_tril_kernelIaiLb1ELi8ELb0EEEvNS_4cuda6detail10TensorInfoIT_T0_EENS4_IKS5_S6_EEllS6_)
        /*0968*/ 	.word	0x0000001e


	//----- nvinfo : EIATTR_FRAME_SIZE
	.align		4
.L_429:
        /*096c*/ 	.byte	0x04, 0x11
        /*096e*/ 	.short	(.L_431 - .L_430)
	.align		4
.L_430:
        /*0970*/ 	.word	index@($__internal_69_$__cuda_sm20_div_s64)
        /*0974*/ 	.word	0x00000000


	//----- nvinfo : EIATTR_FRAME_SIZE
	.align		4
.L_431:
        /*0978*/ 	.byte	0x04, 0x11
        /*097a*/ 	.short	(.L_433 - .L_432)
	.align		4
.L_432:
        /*097c*/ 	.word	index@(_ZN2at6native16triu_tril_kernelIaiLb1ELi8ELb0EEEvNS_4cuda6detail10TensorInfoIT_T0_EENS4_IKS5_S6_EEllS6_)
        /*0980*/ 	.word	0x00000000


	//----- nvinfo : EIATTR_REGCOUNT
	.align		4
.L_433:
        /*0984*/ 	.byte	0x04, 0x2f
        /*0986*/ 	.short	(.L_435 - .L_434)
	.align		4
.L_434:
        /*0988*/ 	.word	index@(_ZN2at6native16triu_tril_kernelIalLb1ELi8ELb1EEEvNS_4cuda6detail10TensorInfoIT_T0_EENS4_IKS5_S6_EEllS6_)
        /*098c*/ 	.word	0x0000001e


	//----- nvinfo : EIATTR_FRAME_SIZE
	.align		4
.L_435:
        /*0990*/ 	.byte	0x04, 0x11
        /*0992*/ 	.short	(.L_437 - .L_436)
	.align		4
.L_436:
        /*0994*/ 	.word	index@($__internal_68_$__cuda_sm20_rem_s64)
        /*0998*/ 	.word	0x00000000


	//----- nvinfo : EIATTR_FRAME_SIZE
	.align		4
.L_437:
        /*099c*/ 	.byte	0x04, 0x11
        /*099e*/ 	.short	(.L_439 - .L_438)
	.align		4
.L_438:
        /*09a0*/ 	.word	index@($__internal_67_$__cuda_sm20_div_s64)
        /*09a4*/ 	.word	0x00000000


	//----- nvinfo : EIATTR_FRAME_SIZE
	.align		4
.L_439:
        /*09a8*/ 	.byte	0x04, 0x11
        /*09aa*/ 	.short	(.L_441 - .L_440)
	.align		4
.L_440:
        /*09ac*/ 	.word	index@(_ZN2at6native16triu_tril_kernelIalLb1ELi8ELb1EEEvNS_4cuda6detail10TensorInfoIT_T0_EENS4_IKS5_S6_EEllS6_)
        /*09b0*/ 	.word	0x00000000


	//----- nvinfo : EIATTR_REGCOUNT
	.align		4
.L_441:
        /*09b4*/ 	.byte	0x04, 0x2f
        /*09b6*/ 	.short	(.L_443 - .L_442)
	.align		4
.L_442:
        /*09b8*/ 	.word	index@(_ZN2at6native16triu_tril_kernelIalLb1ELi8ELb0EEEvNS_4cuda6detail10TensorInfoIT_T0_EENS4_IKS5_S6_EEllS6_)
        /*09bc*/ 	.word	0x00000020


	//----- nvinfo : EIATTR_FRAME_SIZE
	.align		4
.L_443:
        /*09c0*/ 	.byte	0x04, 0x11
        /*09c2*/ 	.short	(.L_445 - .L_444)
	.align		4
.L_444:
        /*09c4*/ 	.word	index@($__internal_66_$__cuda_sm20_div_s64)
        /*09c8*/ 	.word	0x00000000


	//----- nvinfo : EIATTR_FRAME_SIZE
	.align		4
.L_445:
        /*09cc*/ 	.byte	0x04, 0x11
        /*09ce*/ 	.short	(.L_447 - .L_446)
	.align		4
.L_446:
        /*09d0*/ 	.word	index@(_ZN2at6native16triu_tril_kernelIalLb1ELi8ELb0EEEvNS_4cuda6detail10TensorInfoIT_T0_EENS4_IKS5_S6_EEllS6_)
        /*09d4*/ 	.word	0x00000000


	//----- nvinfo : EIATTR_REGCOUNT
	.align		4
.L_447:
        /*09d8*/ 	.byte	0x04, 0x2f
        /*09da*/ 	.short	(.L_449 - .L_448)
	.align		4
.L_448:
        /*09dc*/ 	.word	index@(_ZN2at6native16triu_tril_kernelIiiLb1ELi2ELb1EEEvNS_4cuda6detail10TensorInfoIT_T0_EENS4_IKS5_S6_EEllS6_)
        /*09e0*/ 	.word	0x0000001e


	//----- nvinfo : EIATTR_FRAME_SIZE
	.align		4
.L_449:
        /*09e4*/ 	.byte	0x04, 0x11
        /*09e6*/ 	.short	(.L_451 - .L_450)
	.align		4
.L_450:
        /*09e8*/ 	.word	index@($__internal_65_$__cuda_sm20_rem_s64)
        /*09ec*/ 	.word	0x00000000


	//----- nvinfo : EIATTR_FRAME_SIZE
	.align		4
.L_451:
        /*09f0*/ 	.byte	0x04, 0x11
        /*09f2*/ 	.short	(.L_453 - .L_452)
	.align		4
.L_452:
        /*09f4*/ 	.word	index@($__internal_64_$__cuda_sm20_div_s64)
        /*09f8*/ 	.word	0x00000000


	//----- nvinfo : EIATTR_FRAME_SIZE
	.align		4
.L_453:
        /*09fc*/ 	.byte	0x04, 0x11
        /*09fe*/ 	.short	(.L_455 - .L_454)
	.align		4
.L_454:
        /*0a00*/ 	.word	index@(_ZN2at6native16triu_tril_kernelIiiLb1ELi2ELb1EEEvNS_4cuda6detail10TensorInfoIT_T0_EENS4_IKS5_S6_EEllS6_)
        /*0a04*/ 	.word	0x00000000


	//----- nvinfo : EIATTR_REGCOUNT
	.align		4
.L_455:
        /*0a08*/ 	.byte	0x04, 0x2f
        /*0a0a*/ 	.short	(.L_457 - .L_456)
	.align		4
.L_456:
        /*0a0c*/ 	.word	index@(_ZN2at6native16triu_tril_kernelIiiLb1ELi2ELb0EEEvNS_4cuda6detail10TensorInfoIT_T0_EENS4_IKS5_S6_EEllS6_)
        /*0a10*/ 	.word	0x0000001e


	//----- nvinfo : EIATTR_FRAME_SIZE
	.align		4
.L_457:
        /*0a14*/ 	.byte	0x04, 0x11
        /*0a16*/ 	.short	(.L_459 - .L_458)
	.align		4
.L_458:
        /*0a18*/ 	.word	index@($__internal_63_$__cuda_sm20_div_s64)
        /*0a1c*/ 	.word	0x00000000


	//----- nvinfo : EIATTR_FRAME_SIZE
	.align		4
.L_459:
        /*0a20*/ 	.byte	0x04, 0x11
        /*0a22*/ 	.short	(.L_461 - .L_460)
	.align		4
.L_460:
        /*0a24*/ 	.word	index@(_ZN2at6native16triu_tril_kernelIiiLb1ELi2ELb0EEEvNS_4cuda6detail10TensorInfoIT_T0_EENS4_IKS5_S6_EEllS6_)
        /*0a28*/ 	.word	0x00000000


	//----- nvinfo : EIATTR_REGCOUNT
	.align		4
.L_461:
        /*0a2c*/ 	.byte	0x04, 0x2f
        /*0a2e*/ 	.short	(.L_463 - .L_462)
	.align		4
.L_462:
        /*0a30*/ 	.word	index@(_ZN2at6native16triu_tril_kernelIilLb1ELi2ELb1EEEvNS_4cuda6detail10TensorInfoIT_T0_EENS4_IKS5_S6_EEllS6_)
        /*0a34*/ 	.word	0x0000001e


	//----- nvinfo : EIATTR_FRAME_SIZE
	.align		4
.L_463:
        /*0a38*/ 	.byte	0x04, 0x11
        /*0a3a*/ 	.short	(.L_465 - .L_464)
	.align		4
.L_464:
        /*0a3c*/ 	.word	index@($__internal_62_$__cuda_sm20_rem_s64)
        /*0a40*/ 	.word	0x00000000


	//----- nvinfo : EIATTR_FRAME_SIZE
	.align		4
.L_465:
        /*0a44*/ 	.byte	0x04, 0x11
        /*0a46*/ 	.short	(.L_467 - .L_466)
	.align		4
.L_466:
        /*0a48*/ 	.word	index@($__internal_61_$__cuda_sm20_div_s64)
        /*0a4c*/ 	.word	0x00000000


	//----- nvinfo : EIATTR_FRAME_SIZE
	.align		4
.L_467:
        /*0a50*/ 	.byte	0x04, 0x11
        /*0a52*/ 	.short	(.L_469 - .L_468)
	.align		4
.L_468:
        /*0a54*/ 	.word	index@(_ZN2at6native16triu_tril_kernelIilLb1ELi2ELb1EEEvNS_4cuda6detail10TensorInfoIT_T0_EENS4_IKS5_S6_EEllS6_)
        /*0a58*/ 	.word	0x00000000


	//----- nvinfo : EIATTR_REGCOUNT
	.align		4
.L_469:
        /*0a5c*/ 	.byte	0x04, 0x2f
        /*0a5e*/ 	.short	(.L_471 - .L_470)
	.align		4
.L_470:
        /*0a60*/ 	.word	index@(_ZN2at6native16triu_tril_kernelIilLb1ELi2ELb0EEEvNS_4cuda6detail10TensorInfoIT_T0_EENS4_IKS5_S6_EEllS6_)
        /*0a64*/ 	.word	0x00000020


	//----- nvinfo : EIATTR_FRAME_SIZE
	.align		4
.L_471:
        /*0a68*/ 	.byte	0x04, 0x11
        /*0a6a*/ 	.short	(.L_473 - .L_472)
	.align		4
.L_472:
        /*0a6c*/ 	.word	index@($__internal_60_$__cuda_sm20_div_s64)
        /*0a70*/ 	.word	0x00000000


	//----- nvinfo : EIATTR_FRAME_SIZE
	.align		4
.L_473:
        /*0a74*/ 	.byte	0x04, 0x11
        /*0a76*/ 	.short	(.L_475 - .L_474)
	.align		4
.L_474:
        /*0a78*/ 	.word	index@(_ZN2at6native16triu_tril_kernelIilLb1ELi2ELb0EEEvNS_4cuda6detail10TensorInfoIT_T0_EENS4_IKS5_S6_EEllS6_)
        /*0a7c*/ 	.word	0x00000000


	//----- nvinfo : EIATTR_REGCOUNT
	.align		4
.L_475:
        /*0a80*/ 	.byte	0x04, 0x2f
        /*0a82*/ 	.short	(.L_477 - .L_476)
	.align		4
.L_476:
        /*0a84*/ 	.word	index@(_ZN2at6native16triu_tril_kernelIliLb1ELi1ELb1EEEvNS_4cuda6detail10TensorInfoIT_T0_EENS4_IKS5_S6_EEllS6_)
        /*0a88*/ 	.word	0x0000001c


	//----- nvinfo : EIATTR_FRAME_SIZE
	.align		4
.L_477:
        /*0a8c*/ 	.byte	0x04, 0x11
        /*0a8e*/ 	.short	(.L_479 - .L_478)
	.align		4
.L_478:
        /*0a90*/ 	.word	index@($__internal_59_$__cuda_sm20_rem_s64)
        /*0a94*/ 	.word	0x00000000


	//----- nvinfo : EIATTR_FRAME_SIZE
	.align		4
.L_479:
        /*0a98*/ 	.byte	0x04, 0x11
        /*0a9a*/ 	.short	(.L_481 - .L_480)
	.align		4
.L_480:
        /*0a9c*/ 	.word	index@($__internal_58_$__cuda_sm20_div_s64)
        /*0aa0*/ 	.word	0x00000000


	//----- nvinfo : EIATTR_FRAME_SIZE
	.align		4
.L_481:
        /*0aa4*/ 	.byte	0x04, 0x11
        /*0aa6*/ 	.short	(.L_483 - .L_482)
	.align		4
.L_482:
        /*0aa8*/ 	.word	index@(_ZN2at6native16triu_tril_kernelIliLb1ELi1ELb1EEEvNS_4cuda6detail10TensorInfoIT_T0_EENS4_IKS5_S6_EEllS6_)
        /*0aac*/ 	.word	0x00000000


	//----- nvinfo : EIATTR_REGCOUNT
	.align		4
.L_483:
        /*0ab0*/ 	.byte	0x04, 0x2f
        /*0ab2*/ 	.short	(.L_485 - .L_484)
	.align		4
.L_484:
        /*0ab4*/ 	.word	index@(_ZN2at6native16triu_tril_kernelIliLb1ELi1ELb0EEEvNS_4cuda6detail10TensorInfoIT_T0_EENS4_IKS5_S6_EEllS6_)
        /*0ab8*/ 	.word	0x0000001e


	//----- nvinfo : EIATTR_FRAME_SIZE
	.align		4
.L_485:
        /*0abc*/ 	.byte	0x04, 0x11
        /*0abe*/ 	.short	(.L_487 - .L_486)
	.align		4
.L_486:
        /*0ac0*/ 	.word	index@($__internal_57_$__cuda_sm20_div_s64)
        /*0ac4*/ 	.word	0x00000000


	//----- nvinfo : EIATTR_FRAME_SIZE
	.align		4
.L_487:
        /*0ac8*/ 	.byte	0x04, 0x11
        /*0aca*/ 	.short	(.L_489 - .L_488)
	.align		4
.L_488:
        /*0acc*/ 	.word	index@(_ZN2at6native16triu_tril_kernelIliLb1ELi1ELb0EEEvNS_4cuda6detail10TensorInfoIT_T0_EENS4_IKS5_S6_EEllS6_)
        /*0ad0*/ 	.word	0x00000000


	//----- nvinfo : EIATTR_REGCOUNT
	.align		4
.L_489:
        /*0ad4*/ 	.byte	0x04, 0x2f
        /*0ad6*/ 	.short	(.L_491 - .L_490)
	.align		4
.L_490:
        /*0ad8*/ 	.word	index@(_ZN2at6native16triu_tril_kernelIllLb1ELi1ELb1EEEvNS_4cuda6detail10TensorInfoIT_T0_EENS4_IKS5_S6_EEllS6_)
        /*0adc*/ 	.word	0x0000001e


	//----- nvinfo : EIATTR_FRAME_SIZE
	.align		4
.L_491:
        /*0ae0*/ 	.byte	0x04, 0x11
        /*0ae2*/ 	.short	(.L_493 - .L_492)
	.align		4
.L_492:
        /*0ae4*/ 	.word	index@($__internal_56_$__cuda_sm20_rem_s64)
        /*0ae8*/ 	.word	0x00000000


	//----- nvinfo : EIATTR_FRAME_SIZE
	.align		4
.L_493:
        /*0aec*/ 	.byte	0x04, 0x11
        /*0aee*/ 	.short	(.L_495 - .L_494)
	.align		4
.L_494:
        /*0af0*/ 	.word	index@($__internal_55_$__cuda_sm20_div_s64)
        /*0af4*/ 	.word	0x00000000


	//----- nvinfo : EIATTR_FRAME_SIZE
	.align		4
.L_495:
        /*0af8*/ 	.byte	0x04, 0x11
        /*0afa*/ 	.short	(.L_497 - .L_496)
	.align		4
.L_496:
        /*0afc*/ 	.word	index@(_ZN2at6native16triu_tril_kernelIllLb1ELi1ELb1EEEvNS_4cuda6detail10TensorInfoIT_T0_EENS4_IKS5_S6_EEllS6_)
        /*0b00*/ 	.word	0x00000000


	//----- nvinfo : EIATTR_REGCOUNT
	.align		4
.L_497:
        /*0b04*/ 	.byte	0x04, 0x2f
        /*0b06*/ 	.short	(.L_499 - .L_498)
	.align		4
.L_498:
        /*0b08*/ 	.word	index@(_ZN2at6native16triu_tril_kernelIllLb1ELi1ELb0EEEvNS_4cuda6detail10TensorInfoIT_T0_EENS4_IKS5_S6_EEllS6_)
        /*0b0c*/ 	.word	0x00000020


	//----- nvinfo : EIATTR_FRAME_SIZE
	.align		4
.L_499:
        /*0b10*/ 	.byte	0x04, 0x11
        /*0b12*/ 	.short	(.L_501 - .L_500)
	.align		4
.L_500:
        /*0b14*/ 	.word	index@($__internal_54_$__cuda_sm20_div_s64)
        /*0b18*/ 	.word	0x00000000


	//----- nvinfo : EIATTR_FRAME_SIZE
	.align		4
.L_501:
        /*0b1c*/ 	.byte	0x04, 0x11
        /*0b1e*/ 	.short	(.L_503 - .L_502)
	.align		4
.L_502:
        /*0b20*/ 	.word	index@(_ZN2at6native16triu_tril_kernelIllLb1ELi1ELb0EEEvNS_4cuda6detail10TensorInfoIT_T0_EENS4_IKS5_S6_EEllS6_)
        /*0b24*/ 	.word	0x00000000


	//----- nvinfo : EIATTR_REGCOUNT
	.align		4
.L_503:
        /*0b28*/ 	.byte	0x04, 0x2f
        /*0b2a*/ 	.short	(.L_505 - .L_504)
	.align		4
.L_504:
        /*0b2c*/ 	.word	index@(_ZN2at6native16triu_tril_kernelIsiLb1ELi4ELb1EEEvNS_4cuda6detail10TensorInfoIT_T0_EENS4_IKS5_S6_EEllS6_)
        /*0b30*/ 	.word	0x0000001e


	//----- nvinfo : EIATTR_FRAME_SIZE
	.align		4
.L_505:
        /*0b34*/ 	.byte	0x04, 0x11
        /*0b36*/ 	.short	(.L_507 - .L_506)
	.align		4
.L_506:
        /*0b38*/ 	.word	index@($__internal_53_$__cuda_sm20_rem_s64)
        /*0b3c*/ 	.word	0x00000000


	//----- nvinfo : EIATTR_FRAME_SIZE
	.align		4
.L_507:
        /*0b40*/ 	.byte	0x04, 0x11
        /*0b42*/ 	.short	(.L_509 - .L_508)
	.align		4
.L_508:
        /*0b44*/ 	.word	index@($__internal_52_$__cuda_sm20_div_s64)
        /*0b48*/ 	.word	0x00000000


	//----- nvinfo : EIATTR_FRAME_SIZE
	.align		4
.L_509:
        /*0b4c*/ 	.byte	0x04, 0x11
        /*0b4e*/ 	.short	(.L_511 - .L_510)
	.align		4
.L_510:
        /*0b50*/ 	.word	index@(_ZN2at6native16triu_tril_kernelIsiLb1ELi4ELb1EEEvNS_4cuda6detail10TensorInfoIT_T0_EENS4_IKS5_S6_EEllS6_)
        /*0b54*/ 	.word	0x00000000


	//----- nvinfo : EIATTR_REGCOUNT
	.align		4
.L_511:
        /*0b58*/ 	.byte	0x04, 0x2f
        /*0b5a*/ 	.short	(.L_513 - .L_512)
	.align		4
.L_512:
        /*0b5c*/ 	.word	index@(_ZN2at6native16triu_tril_kernelIsiLb1ELi4ELb0EEEvNS_4cuda6detail10TensorInfoIT_T0_EENS4_IKS5_S6_EEllS6_)
        /*0b60*/ 	.word	0x0000001e


	//----- nvinfo : EIATTR_FRAME_SIZE
	.align		4
.L_513:
        /*0b64*/ 	.byte	0x04, 0x11
        /*0b66*/ 	.short	(.L_515 - .L_514)
	.align		4
.L_514:
        /*0b68*/ 	.word	index@($__internal_51_$__cuda_sm20_div_s64)
        /*0b6c*/ 	.word	0x00000000


	//----- nvinfo : EIATTR_FRAME_SIZE
	.align		4
.L_515:
        /*0b70*/ 	.byte	0x04, 0x11
        /*0b72*/ 	.short	(.L_517 - .L_516)
	.align		4
.L_516:
        /*0b74*/ 	.word	index@(_ZN2at6native16triu_tril_kernelIsiLb1ELi4ELb0EEEvNS_4cuda6detail10TensorInfoIT_T0_EENS4_IKS5_S6_EEllS6_)
        /*0b78*/ 	.word	0x00000000


	//----- nvinfo : EIATTR_REGCOUNT
	.align		4
.L_517:
        /*0b7c*/ 	.byte	0x04, 0x2f
        /*0b7e*/ 	.short	(.L_519 - .L_518)
	.align		4
.L_518:
        /*0b80*/ 	.word	index@(_ZN2at6native16triu_tril_kernelIslLb1ELi4ELb1EEEvNS_4cuda6detail10TensorInfoIT_T0_EENS4_IKS5_S6_EEllS6_)
        /*0b84*/ 	.word	0x0000001e


	//----- nvinfo : EIATTR_FRAME_SIZE
	.align		4
.L_519:
        /*0b88*/ 	.byte	0x04, 0x11
        /*0b8a*/ 	.short	(.L_521 - .L_520)
	.align		4
.L_520:
        /*0b8c*/ 	.word	index@($__internal_50_$__cuda_sm20_rem_s64)
        /*0b90*/ 	.word	0x00000000


	//----- nvinfo : EIATTR_FRAME_SIZE
	.align		4
.L_521:
        /*0b94*/ 	.byte	0x04, 0x11
        /*0b96*/ 	.short	(.L_523 - .L_522)
	.align		4
.L_522:
        /*0b98*/ 	.word	index@($__internal_49_$__cuda_sm20_div_s64)
        /*0b9c*/ 	.word	0x00000000


	//----- nvinfo : EIATTR_FRAME_SIZE
	.align		4
.L_523:
        /*0ba0*/ 	.byte	0x04, 0x11
        /*0ba2*/ 	.short	(.L_525 - .L_524)
	.align		4
.L_524:
        /*0ba4*/ 	.word	index@(_ZN2at6native16triu_tril_kernelIslLb1ELi4ELb1EEEvNS_4cuda6detail10TensorInfoIT_T0_EENS4_IKS5_S6_EEllS6_)
        /*0ba8*/ 	.word	0x00000000


	//----- nvinfo : EIATTR_REGCOUNT
	.align		4
.L_525:
        /*0bac*/ 	.byte	0x04, 0x2f
        /*0bae*/ 	.short	(.L_527 - .L_526)
	.align		4
.L_526:
        /*0bb0*/ 	.word	index@(_ZN2at6native16triu_tril_kernelIslLb1ELi4ELb0EEEvNS_4cuda6detail10TensorInfoIT_T0_EENS4_IKS5_S6_EEllS6_)
        /*0bb4*/ 	.word	0x00000020


	//----- nvinfo : EIATTR_FRAME_SIZE
	.align		4
.L_527:
        /*0bb8*/ 	.byte	0x04, 0x11
        /*0bba*/ 	.short	(.L_529 - .L_528)
	.align		4
.L_528:
        /*0bbc*/ 	.word	index@($__internal_48_$__cuda_sm20_div_s64)
        /*0bc0*/ 	.word	0x00000000


	//----- nvinfo : EIATTR_FRAME_SIZE
	.align		4
.L_529:
        /*0bc4*/ 	.byte	0x04, 0x11
        /*0bc6*/ 	.short	(.L_531 - .L_530)
	.align		4
.L_530:
        /*0bc8*/ 	.word	index@(_ZN2at6native16triu_tril_kernelIslLb1ELi4ELb0EEEvNS_4cuda6detail10TensorInfoIT_T0_EENS4_IKS5_S6_EEllS6_)
        /*0bcc*/ 	.word	0x00000000


	//----- nvinfo : EIATTR_REGCOUNT
	.align		4
.L_531:
        /*0bd0*/ 	.byte	0x04, 0x2f
        /*0bd2*/ 	.short	(.L_533 - .L_532)
	.align		4
.L_532:
        /*0bd4*/ 	.word	index@(_ZN2at6native16triu_tril_kernelIdiLb1ELi1ELb1EEEvNS_4cuda6detail10TensorInfoIT_T0_EENS4_IKS5_S6_EEllS6_)
        /*0bd8*/ 	.word	0x0000001c


	//----- nvinfo : EIATTR_FRAME_SIZE
	.align		4
.L_533:
        /*0bdc*/ 	.byte	0x04, 0x11
        /*0bde*/ 	.short	(.L_535 - .L_534)
	.align		4
.L_534:
        /*0be0*/ 	.word	index@($__internal_47_$__cuda_sm20_rem_s64)
        /*0be4*/ 	.word	0x00000000


	//----- nvinfo : EIATTR_FRAME_SIZE
	.align		4
.L_535:
        /*0be8*/ 	.byte	0x04, 0x11
        /*0bea*/ 	.short	(.L_537 - .L_536)
	.align		4
.L_536:
        /*0bec*/ 	.word	index@($__internal_46_$__cuda_sm20_div_s64)
        /*0bf0*/ 	.word	0x00000000


	//----- nvinfo : EIATTR_FRAME_SIZE
	.align		4
.L_537:
        /*0bf4*/ 	.byte	0x04, 0x11
        /*0bf6*/ 	.short	(.L_539 - .L_538)
	.align		4
.L_538:
        /*0bf8*/ 	.word	index@(_ZN2at6native16triu_tril_kernelIdiLb1ELi1ELb1EEEvNS_4cuda6detail10TensorInfoIT_T0_EENS4_IKS5_S6_EEllS6_)
        /*0bfc*/ 	.word	0x00000000


	//----- nvinfo : EIATTR_REGCOUNT
	.align		4
.L_539:
        /*0c00*/ 	.byte	0x04, 0x2f
        /*0c02*/ 	.short	(.L_541 - .L_540)
	.align		4
.L_540:
        /*0c04*/ 	.word	index@(_ZN2at6native16triu_tril_kernelIdiLb1ELi1ELb0EEEvNS_4cuda6detail10TensorInfoIT_T0_EENS4_IKS5_S6_EEllS6_)
        /*0c08*/ 	.word	0x0000001e


	//----- nvinfo : EIATTR_FRAME_SIZE
	.align		4
.L_541:
        /*0c0c*/ 	.byte	0x04, 0x11
        /*0c0e*/ 	.short	(.L_543 - .L_542)
	.align		4
.L_542:
        /*0c10*/ 	.word	index@($__internal_45_$__cuda_sm20_div_s64)
        /*0c14*/ 	.word	0x00000000


	//----- nvinfo : EIATTR_FRAME_SIZE
	.align		4
.L_543:
        /*0c18*/ 	.byte	0x04, 0x11
        /*0c1a*/ 	.short	(.L_545 - .L_544)
	.align		4
.L_544:
        /*0c1c*/ 	.word	index@(_ZN2at6native16triu_tril_kernelIdiLb1ELi1ELb0EEEvNS_4cuda6detail10TensorInfoIT_T0_EENS4_IKS5_S6_EEllS6_)
        /*0c20*/ 	.word	0x00000000


	//----- nvinfo : EIATTR_REGCOUNT
	.align		4
.L_545:
        /*0c24*/ 	.byte	0x04, 0x2f
        /*0c26*/ 	.short	(.L_547 - .L_546)
	.align		4
.L_546:
        /*0c28*/ 	.word	index@(_ZN2at6native16triu_tril_kernelIdlLb1ELi1ELb1EEEvNS_4cuda6detail10TensorInfoIT_T0_EENS4_IKS5_S6_EEllS6_)
        /*0c2c*/ 	.word	0x0000001e


	//----- nvinfo : EIATTR_FRAME_SIZE
	.align		4
.L_547:
        /*0c30*/ 	.byte	0x04, 0x11
        /*0c32*/ 	.short	(.L_549 - .L_548)
	.align		4
.L_548:
        /*0c34*/ 	.word	index@($__internal_44_$__cuda_sm20_rem_s64)
        /*0c38*/ 	.word	0x00000000


	//----- nvinfo : EIATTR_FRAME_SIZE
	.align		4
.L_549:
        /*0c3c*/ 	.byte	0x04, 0x11
        /*0c3e*/ 	.short	(.L_551 - .L_550)
	.align		4
.L_550:
        /*0c40*/ 	.word	index@($__internal_43_$__cuda_sm20_div_s64)
        /*0c44*/ 	.word	0x00000000


	//----- nvinfo : EIATTR_FRAME_SIZE
	.align		4
.L_551:
        /*0c48*/ 	.byte	0x04, 0x11
        /*0c4a*/ 	.short	(.L_553 - .L_552)
	.align		4
.L_552:
        /*0c4c*/ 	.word	index@(_ZN2at6native16triu_tril_kernelIdlLb1ELi1ELb1EEEvNS_4cuda6detail10TensorInfoIT_T0_EENS4_IKS5_S6_EEllS6_)
        /*0c50*/ 	.word	0x00000000


	//----- nvinfo : EIATTR_REGCOUNT
	.align		4
.L_553:
        /*0c54*/ 	.byte	0x04, 0x2f
        /*0c56*/ 	.short	(.L_555 - .L_554)
	.align		4
.L_554:
        /*0c58*/ 	.word	index@(_ZN2at6native16triu_tril_kernelIdlLb1ELi1ELb0EEEvNS_4cuda6detail10TensorInfoIT_T0_EENS4_IKS5_S6_EEllS6_)
        /*0c5c*/ 	.word	0x00000020


	//----- nvinfo : EIATTR_FRAME_SIZE
	.align		4
.L_555:
        /*0c60*/ 	.byte	0x04, 0x11
        /*0c62*/ 	.short	(.L_557 - .L_556)
	.align		4
.L_556:
        /*0c64*/ 	.word	index@($__internal_42_$__cuda_sm20_div_s64)
        /*0c68*/ 	.word	0x00000000


	//----- nvinfo : EIATTR_FRAME_SIZE
	.align		4
.L_557:
        /*0c6c*/ 	.byte	0x04, 0x11
        /*0c6e*/ 	.short	(.L_559 - .L_558)
	.align		4
.L_558:
        /*0c70*/ 	.word	index@(_ZN2at6native16triu_tril_kernelIdlLb1ELi1ELb0EEEvNS_4cuda6detail10TensorInfoIT_T0_EENS4_IKS5_S6_EEllS6_)
        /*0c74*/ 	.word	0x00000000


	//----- nvinfo : EIATTR_REGCOUNT
	.align		4
.L_559:
        /*0c78*/ 	.byte	0x04, 0x2f
        /*0c7a*/ 	.short	(.L_561 - .L_560)
	.align		4
.L_560:
        /*0c7c*/ 	.word	index@(_ZN2at6native16triu_tril_kernelIfiLb1ELi2ELb1EEEvNS_4cuda6detail10TensorInfoIT_T0_EENS4_IKS5_S6_EEllS6_)
        /*0c80*/ 	.word	0x0000001e


	//----- nvinfo : EIATTR_FRAME_SIZE
	.align		4
.L_561:
        /*0c84*/ 	.byte	0x04, 0x11
        /*0c86*/ 	.short	(.L_563 - .L_562)
	.align		4
.L_562:
        /*0c88*/ 	.word	index@($__internal_41_$__cuda_sm20_rem_s64)
        /*0c8c*/ 	.word	0x00000000


	//----- nvinfo : EIATTR_FRAME_SIZE
	.align		4
.L_563:
        /*0c90*/ 	.byte	0x04, 0x11
        /*0c92*/ 	.short	(.L_565 - .L_564)
	.align		4
.L_564:
        /*0c94*/ 	.word	index@($__internal_40_$__cuda_sm20_div_s64)
        /*0c98*/ 	.word	0x00000000


	//----- nvinfo : EIATTR_FRAME_SIZE
	.align		4
.L_565:
        /*0c9c*/ 	.byte	0x04, 0x11
        /*0c9e*/ 	.short	(.L_567 - .L_566)
	.align		4
.L_566:
        /*0ca0*/ 	.word	index@(_ZN2at6native16triu_tril_kernelIfiLb1ELi2ELb1EEEvNS_4cuda6detail10TensorInfoIT_T0_EENS4_IKS5_S6_EEllS6_)
        /*0ca4*/ 	.word	0x00000000


	//----- nvinfo : EIATTR_REGCOUNT
	.align		4
.L_567:
        /*0ca8*/ 	.byte	0x04, 0x2f
        /*0caa*/ 	.short	(.L_569 - .L_568)
	.align		4
.L_568:
        /*0cac*/ 	.word	index@(_ZN2at6native16triu_tril_kernelIfiLb1ELi2ELb0EEEvNS_4cuda6detail10TensorInfoIT_T0_EENS4_IKS5_S6_EEllS6_)
        /*0cb0*/ 	.word	0x0000001e


	//----- nvinfo : EIATTR_FRAME_SIZE
	.align		4
.L_569:
        /*0cb4*/ 	.byte	0x04, 0x11
        /*0cb6*/ 	.short	(.L_571 - .L_570)
	.align		4
.L_570:
        /*0cb8*/ 	.word	index@($__internal_39_$__cuda_sm20_div_s64)
        /*0cbc*/ 	.word	0x00000000


	//----- nvinfo : EIATTR_FRAME_SIZE
	.align		4
.L_571:
        /*0cc0*/ 	.byte	0x04, 0x11
        /*0cc2*/ 	.short	(.L_573 - .L_572)
	.align		4
.L_572:
        /*0cc4*/ 	.word	index@(_ZN2at6native16triu_tril_kernelIfiLb1ELi2ELb0EEEvNS_4cuda6detail10TensorInfoIT_T0_EENS4_IKS5_S6_EEllS6_)
        /*0cc8*/ 	.word	0x00000000


	//----- nvinfo : EIATTR_REGCOUNT
	.align		4
.L_573:
        /*0ccc*/ 	.byte	0x04, 0x2f
        /*0cce*/ 	.short	(.L_575 - .L_574)
	.align		4
.L_574:
        /*0cd0*/ 	.word	index@(_ZN2at6native16triu_tril_kernelIflLb1ELi2ELb1EEEvNS_4cuda6detail10TensorInfoIT_T0_EENS4_IKS5_S6_EEllS6_)
        /*0cd4*/ 	.word	0x0000001e


	//----- nvinfo : EIATTR_FRAME_SIZE
	.align		4
.L_575:
        /*0cd8*/ 	.byte	0x04, 0x11
        /*0cda*/ 	.short	(.L_577 - .L_576)
	.align		4
.L_576:
        /*0cdc*/ 	.word	index@($__internal_38_$__cuda_sm20_rem_s64)
        /*0ce0*/ 	.word	0x00000000


	//----- nvinfo : EIATTR_FRAME_SIZE
	.align		4
.L_577:
        /*0ce4*/ 	.byte	0x04, 0x11
        /*0ce6*/ 	.short	(.L_579 - .L_578)
	.align		4
.L_578:
        /*0ce8*/ 	.word	index@($__internal_37_$__cuda_sm20_div_s64)
        /*0cec*/ 	.word	0x00000000


	//----- nvinfo : EIATTR_FRAME_SIZE
	.align		4
.L_579:
        /*0cf0*/ 	.byte	0x04, 0x11
        /*0cf2*/ 	.short	(.L_581 - .L_580)
	.align		4
.L_580:
        /*0cf4*/ 	.word	index@(_ZN2at6native16triu_tril_kernelIflLb1ELi2ELb1EEEvNS_4cuda6detail10TensorInfoIT_T0_EENS4_IKS5_S6_EEllS6_)
        /*0cf8*/ 	.word	0x00000000


	//----- nvinfo : EIATTR_REGCOUNT
	.align		4
.L_581:
        /*0cfc*/ 	.byte	0x04, 0x2f
        /*0cfe*/ 	.short	(.L_583 - .L_582)
	.align		4
.L_582:
        /*0d00*/ 	.word	index@(_ZN2at6native16triu_tril_kernelIflLb1ELi2ELb0EEEvNS_4cuda6detail10TensorInfoIT_T0_EENS4_IKS5_S6_EEllS6_)
        /*0d04*/ 	.word	0x00000020


	//----- nvinfo : EIATTR_FRAME_SIZE
	.align		4
.L_583:
        /*0d08*/ 	.byte	0x04, 0x11
        /*0d0a*/ 	.short	(.L_585 - .L_584)
	.align		4
.L_584:
        /*0d0c*/ 	.word	index@($__internal_36_$__cuda_sm20_div_s64)
        /*0d10*/ 	.word	0x00000000


	//----- nvinfo : EIATTR_FRAME_SIZE
	.align		4
.L_585:
        /*0d14*/ 	.byte	0x04, 0x11
        /*0d16*/ 	.short	(.L_587 - .L_586)
	.align		4
.L_586:
        /*0d18*/ 	.word	index@(_ZN2at6native16triu_tril_kernelIflLb1ELi2ELb0EEEvNS_4cuda6detail10TensorInfoIT_T0_EENS4_IKS5_S6_EEllS6_)
        /*0d1c*/ 	.word	0x00000000


	//----- nvinfo : EIATTR_REGCOUNT
	.align		4
.L_587:
        /*0d20*/ 	.byte	0x04, 0x2f
        /*0d22*/ 	.short	(.L_589 - .L_588)
	.align		4
.L_588:
        /*0d24*/ 	.word	index@(_ZN2at6native16triu_tril_kernelIN3c107complexIdEEiLb1ELi1ELb1EEEvNS_4cuda6detail10TensorInfoIT_T0_EENS7_IKS8_S9_EEllS9_)
        /*0d28*/ 	.word	0x0000001c


	//----- nvinfo : EIATTR_FRAME_SIZE
	.align		4
.L_589:
        /*0d2c*/ 	.byte	0x04, 0x11
        /*0d2e*/ 	.short	(.L_591 - .L_590)
	.align		4
.L_590:
        /*0d30*/ 	.word	index@($__internal_35_$__cuda_sm20_rem_s64)
        /*0d34*/ 	.word	0x00000000


	//----- nvinfo : EIATTR_FRAME_SIZE
	.align		4
.L_591:
        /*0d38*/ 	.byte	0x04, 0x11
        /*0d3a*/ 	.short	(.L_593 - .L_592)
	.align		4
.L_592:
        /*0d3c*/ 	.word	index@($__internal_34_$__cuda_sm20_div_s64)
        /*0d40*/ 	.word	0x00000000


	//----- nvinfo : EIATTR_FRAME_SIZE
	.align		4
.L_593:
        /*0d44*/ 	.byte	0x04, 0x11
        /*0d46*/ 	.short	(.L_595 - .L_594)
	.align		4
.L_594:
        /*0d48*/ 	.word	index@(_ZN2at6native16triu_tril_kernelIN3c107complexIdEEiLb1ELi1ELb1EEEvNS_4cuda6detail10TensorInfoIT_T0_EENS7_IKS8_S9_EEllS9_)
        /*0d4c*/ 	.word	0x00000000


	//----- nvinfo : EIATTR_REGCOUNT
	.align		4
.L_595:
        /*0d50*/ 	.byte	0x04, 0x2f
        /*0d52*/ 	.short	(.L_597 - .L_596)
	.align		4
.L_596:
        /*0d54*/ 	.word	index@(_ZN2at6native16triu_tril_kernelIN3c107complexIdEEiLb1ELi1ELb0EEEvNS_4cuda6detail10TensorInfoIT_T0_EENS7_IKS8_S9_EEllS9_)
        /*0d58*/ 	.word	0x0000001e


	//----- nvinfo : EIATTR_FRAME_SIZE
	.align		4
.L_597:
        /*0d5c*/ 	.byte	0x04, 0x11
        /*0d5e*/ 	.short	(.L_599 - .L_598)
	.align		4
.L_598:
        /*0d60*/ 	.word	index@($__internal_33_$__cuda_sm20_div_s64)
        /*0d64*/ 	.word	0x00000000


	//----- nvinfo : EIATTR_FRAME_SIZE
	.align		4
.L_599:
        /*0d68*/ 	.byte	0x04, 0x11
        /*0d6a*/ 	.short	(.L_601 - .L_600)
	.align		4
.L_600:
        /*0d6c*/ 	.word	index@(_ZN2at6native16triu_tril_kernelIN3c107complexIdEEiLb1ELi1ELb0EEEvNS_4cuda6detail10TensorInfoIT_T0_EENS7_IKS8_S9_EEllS9_)
        /*0d70*/ 	.word	0x00000000


	//----- nvinfo : EIATTR_REGCOUNT
	.align		4
.L_601:
        /*0d74*/ 	.byte	0x04, 0x2f
        /*0d76*/ 	.short	(.L_603 - .L_602)
	.align		4
.L_602:
        /*0d78*/ 	.word	index@(_ZN2at6native16triu_tril_kernelIN3c107complexIdEElLb1ELi1ELb1EEEvNS_4cuda6detail10TensorInfoIT_T0_EENS7_IKS8_S9_EEllS9_)
        /*0d7c*/ 	.word	0x0000001e


	//----- nvinfo : EIATTR_FRAME_SIZE
	.align		4
.L_603:
        /*0d80*/ 	.byte	0x04, 0x11
        /*0d82*/ 	.short	(.L_605 - .L_604)
	.align		4
.L_604:
        /*0d84*/ 	.word	index@($__internal_32_$__cuda_sm20_rem_s64)
        /*0d88*/ 	.word	0x00000000


	//----- nvinfo : EIATTR_FRAME_SIZE
	.align		4
.L_605:
        /*0d8c*/ 	.byte	0x04, 0x11
        /*0d8e*/ 	.short	(.L_607 - .L_606)
	.align		4
.L_606:
        /*0d90*/ 	.word	index@($__internal_31_$__cuda_sm20_div_s64)
        /*0d94*/ 	.word	0x00000000


	//----- nvinfo : EIATTR_FRAME_SIZE
	.align		4
.L_607:
        /*0d98*/ 	.byte	0x04, 0x11
        /*0d9a*/ 	.short	(.L_609 - .L_608)
	.align		4
.L_608:
        /*0d9c*/ 	.word	index@(_ZN2at6native16triu_tril_kernelIN3c107complexIdEElLb1ELi1ELb1EEEvNS_4cuda6detail10TensorInfoIT_T0_EENS7_IKS8_S9_EEllS9_)
        /*0da0*/ 	.word	0x00000000


	//----- nvinfo : EIATTR_REGCOUNT
	.align		4
.L_609:
        /*0da4*/ 	.byte	0x04, 0x2f
        /*0da6*/ 	.short	(.L_611 - .L_610)
	.align		4
.L_610:
        /*0da8*/ 	.word	index@(_ZN2at6native16triu_tril_kernelIN3c107complexIdEElLb1ELi1ELb0EEEvNS_4cuda6detail10TensorInfoIT_T0_EENS7_IKS8_S9_EEllS9_)
        /*0dac*/ 	.word	0x00000020


	//----- nvinfo : EIATTR_FRAME_SIZE
	.align		4
.L_611:
        /*0db0*/ 	.byte	0x04, 0x11
        /*0db2*/ 	.short	(.L_613 - .L_612)
	.align		4
.L_612:
        /*0db4*/ 	.word	index@($__internal_30_$__cuda_sm20_div_s64)
        /*0db8*/ 	.word	0x00000000


	//----- nvinfo : EIATTR_FRAME_SIZE
	.align		4
.L_613:
        /*0dbc*/ 	.byte	0x04, 0x11
        /*0dbe*/ 	.short	(.L_615 - .L_614)
	.align		4
.L_614:
        /*0dc0*/ 	.word	index@(_ZN2at6native16triu_tril_kernelIN3c107complexIdEElLb1ELi1ELb0EEEvNS_4cuda6detail10TensorInfoIT_T0_EENS7_IKS8_S9_EEllS9_)
        /*0dc4*/ 	.word	0x00000000


	//----- nvinfo : EIATTR_REGCOUNT
	.align		4
.L_615:
        /*0dc8*/ 	.byte	0x04, 0x2f
        /*0dca*/ 	.short	(.L_617 - .L_616)
	.align		4
.L_616:
        /*0dcc*/ 	.word	index@(_ZN2at6native16triu_tril_kernelIN3c107complexIfEEiLb1ELi1ELb1EEEvNS_4cuda6detail10TensorInfoIT_T0_EENS7_IKS8_S9_EEllS9_)
        /*0dd0*/ 	.word	0x0000001c


	//----- nvinfo : EIATTR_FRAME_SIZE
	.align		4
.L_617:
        /*0dd4*/ 	.byte	0x04, 0x11
        /*0dd6*/ 	.short	(.L_619 - .L_618)
	.align		4
.L_618:
        /*0dd8*/ 	.word	index@($__internal_29_$__cuda_sm20_rem_s64)
        /*0ddc*/ 	.word	0x00000000


	//----- nvinfo : EIATTR_FRAME_SIZE
	.align		4
.L_619:
        /*0de0*/ 	.byte	0x04, 0x11
        /*0de2*/ 	.short	(.L_621 - .L_620)
	.align		4
.L_620:
        /*0de4*/ 	.word	index@($__internal_28_$__cuda_sm20_div_s64)
        /*0de8*/ 	.word	0x00000000


	//----- nvinfo : EIATTR_FRAME_SIZE
	.align		4
.L_621:
        /*0dec*/ 	.byte	0x04, 0x11
        /*0dee*/ 	.short	(.L_623 - .L_622)
	.align		4
.L_622:
        /*0df0*/ 	.word	index@(_ZN2at6native16triu_tril_kernelIN3c107complexIfEEiLb1ELi1ELb1EEEvNS_4cuda6detail10TensorInfoIT_T0_EENS7_IKS8_S9_EEllS9_)
        /*0df4*/ 	.word	0x00000000


	//----- nvinfo : EIATTR_REGCOUNT
	.align		4
.L_623:
        /*0df8*/ 	.byte	0x04, 0x2f
        /*0dfa*/ 	.short	(.L_625 - .L_624)
	.align		4
.L_624:
        /*0dfc*/ 	.word	index@(_ZN2at6native16triu_tril_kernelIN3c107complexIfEEiLb1ELi1ELb0EEEvNS_4cuda6detail10TensorInfoIT_T0_EENS7_IKS8_S9_EEllS9_)
        /*0e00*/ 	.word	0x0000001e


	//----- nvinfo : EIATTR_FRAME_SIZE
	.align		4
.L_625:
        /*0e04*/ 	.byte	0x04, 0x11
        /*0e06*/ 	.short	(.L_627 - .L_626)
	.align		4
.L_626:
        /*0e08*/ 	.word	index@($__internal_27_$__cuda_sm20_div_s64)
        /*0e0c*/ 	.word	0x00000000


	//----- nvinfo : EIATTR_FRAME_SIZE
	.align		4
.L_627:
        /*0e10*/ 	.byte	0x04, 0x11
        /*0e12*/ 	.short	(.L_629 - .L_628)
	.align		4
.L_628:
        /*0e14*/ 	.word	index@(_ZN2at6native16triu_tril_kernelIN3c107complexIfEEiLb1ELi1ELb0EEEvNS_4cuda6detail10TensorInfoIT_T0_EENS7_IKS8_S9_EEllS9_)
        /*0e18*/ 	.word	0x00000000


	//----- nvinfo : EIATTR_REGCOUNT
	.align		4
.L_629:
        /*0e1c*/ 	.byte	0x04, 0x2f
        /*0e1e*/ 	.short	(.L_631 - .L_630)
	.align		4
.L_630:
        /*0e20*/ 	.word	index@(_ZN2at6native16triu_tril_kernelIN3c107complexIfEElLb1ELi1ELb1EEEvNS_4cuda6detail10TensorInfoIT_T0_EENS7_IKS8_S9_EEllS9_)
        /*0e24*/ 	.word	0x0000001e


	//----- nvinfo : EIATTR_FRAME_SIZE
	.align		4
.L_631:
        /*0e28*/ 	.byte	0x04, 0x11
        /*0e2a*/ 	.short	(.L_633 - .L_632)
	.align		4
.L_632:
        /*0e2c*/ 	.word	index@($__internal_26_$__cuda_sm20_rem_s64)
        /*0e30*/ 	.word	0x00000000


	//----- nvinfo : EIATTR_FRAME_SIZE
	.align		4
.L_633:
        /*0e34*/ 	.byte	0x04, 0x11
        /*0e36*/ 	.short	(.L_635 - .L_634)
	.align		4
.L_634:
        /*0e38*/ 	.word	index@($__internal_25_$__cuda_sm20_div_s64)
        /*0e3c*/ 	.word	0x00000000


	//----- nvinfo : EIATTR_FRAME_SIZE
	.align		4
.L_635:
        /*0e40*/ 	.byte	0x04, 0x11
        /*0e42*/ 	.short	(.L_637 - .L_636)
	.align		4
.L_636:
        /*0e44*/ 	.word	index@(_ZN2at6native16triu_tril_kernelIN3c107complexIfEElLb1ELi1ELb1EEEvNS_4cuda6detail10TensorInfoIT_T0_EENS7_IKS8_S9_EEllS9_)
        /*0e48*/ 	.word	0x00000000


	//----- nvinfo : EIATTR_REGCOUNT
	.align		4
.L_637:
        /*0e4c*/ 	.byte	0x04, 0x2f
        /*0e4e*/ 	.short	(.L_639 - .L_638)
	.align		4
.L_638:
        /*0e50*/ 	.word	index@(_ZN2at6native16triu_tril_kernelIN3c107complexIfEElLb1ELi1ELb0EEEvNS_4cuda6detail10TensorInfoIT_T0_EENS7_IKS8_S9_EEllS9_)
        /*0e54*/ 	.word	0x00000020


	//----- nvinfo : EIATTR_FRAME_SIZE
	.align		4
.L_639:
        /*0e58*/ 	.byte	0x04, 0x11
        /*0e5a*/ 	.short	(.L_641 - .L_640)
	.align		4
.L_640:
        /*0e5c*/ 	.word	index@($__internal_24_$__cuda_sm20_div_s64)
        /*0e60*/ 	.word	0x00000000


	//----- nvinfo : EIATTR_FRAME_SIZE
	.align		4
.L_641:
        /*0e64*/ 	.byte	0x04, 0x11
        /*0e66*/ 	.short	(.L_643 - .L_642)
	.align		4
.L_642:
        /*0e68*/ 	.word	index@(_ZN2at6native16triu_tril_kernelIN3c107complexIfEElLb1ELi1ELb0EEEvNS_4cuda6detail10TensorInfoIT_T0_EENS7_IKS8_S9_EEllS9_)
        /*0e6c*/ 	.word	0x00000000


	//----- nvinfo : EIATTR_REGCOUNT
	.align		4
.L_643:
        /*0e70*/ 	.byte	0x04, 0x2f
        /*0e72*/ 	.short	(.L_645 - .L_644)
	.align		4
.L_644:
        /*0e74*/ 	.word	index@(_ZN2at6native16triu_tril_kernelIN3c107complexINS2_4HalfEEEiLb1ELi2ELb1EEEvNS_4cuda6detail10TensorInfoIT_T0_EENS8_IKS9_SA_EEllSA_)
        /*0e78*/ 	.word	0x0000001e


	//----- nvinfo : EIATTR_FRAME_SIZE
	.align		4
.L_645:
        /*0e7c*/ 	.byte	0x04, 0x11
        /*0e7e*/ 	.short	(.L_647 - .L_646)
	.align		4
.L_646:
        /*0e80*/ 	.word	index@($__internal_23_$__cuda_sm20_rem_s64)
        /*0e84*/ 	.word	0x00000000


	//----- nvinfo : EIATTR_FRAME_SIZE
	.align		4
.L_647:
        /*0e88*/ 	.byte	0x04, 0x11
        /*0e8a*/ 	.short	(.L_649 - .L_648)
	.align		4
.L_648:
        /*0e8c*/ 	.word	index@($__internal_22_$__cuda_sm20_div_s64)
        /*0e90*/ 	.word	0x00000000


	//----- nvinfo : EIATTR_FRAME_SIZE
	.align		4
.L_649:
        /*0e94*/ 	.byte	0x04, 0x11
        /*0e96*/ 	.short	(.L_651 - .L_650)
	.align		4
.L_650:
        /*0e98*/ 	.word	index@(_ZN2at6native16triu_tril_kernelIN3c107complexINS2_4HalfEEEiLb1ELi2ELb1EEEvNS_4cuda6detail10TensorInfoIT_T0_EENS8_IKS9_SA_EEllSA_)
        /*0e9c*/ 	.word	0x00000000


	//----- nvinfo : EIATTR_REGCOUNT
	.align		4
.L_651:
        /*0ea0*/ 	.byte	0x04, 0x2f
        /*0ea2*/ 	.short	(.L_653 - .L_652)
	.align		4
.L_652:
        /*0ea4*/ 	.word	index@(_ZN2at6native16triu_tril_kernelIN3c107complexINS2_4HalfEEEiLb1ELi2ELb0EEEvNS_4cuda6detail10TensorInfoIT_T0_EENS8_IKS9_SA_EEllSA_)
        /*0ea8*/ 	.word	0x0000001e


	//----- nvinfo : EIATTR_FRAME_SIZE
	.align		4
.L_653:
        /*0eac*/ 	.byte	0x04, 0x11
        /*0eae*/ 	.short	(.L_655 - .L_654)
	.align		4
.L_654:
        /*0eb0*/ 	.word	index@($__internal_21_$__cuda_sm20_div_s64)
        /*0eb4*/ 	.word	0x00000000


	//----- nvinfo : EIATTR_FRAME_SIZE
	.align		4
.L_655:
        /*0eb8*/ 	.byte	0x04, 0x11
        /*0eba*/ 	.short	(.L_657 - .L_656)
	.align		4
.L_656:
        /*0ebc*/ 	.word	index@(_ZN2at6native16triu_tril_kernelIN3c107complexINS2_4HalfEEEiLb1ELi2ELb0EEEvNS_4cuda6detail10TensorInfoIT_T0_EENS8_IKS9_SA_EEllSA_)
        /*0ec0*/ 	.word	0x00000000


	//----- nvinfo : EIATTR_REGCOUNT
	.align		4
.L_657:
        /*0ec4*/ 	.byte	0x04, 0x2f
        /*0ec6*/ 	.short	(.L_659 - .L_658)
	.align		4
.L_658:
        /*0ec8*/ 	.word	index@(_ZN2at6native16triu_tril_kernelIN3c107complexINS2_4HalfEEElLb1ELi2ELb1EEEvNS_4cuda6detail10TensorInfoIT_T0_EENS8_IKS9_SA_EEllSA_)
        /*0ecc*/ 	.word	0x0000001e


	//----- nvinfo : EIATTR_FRAME_SIZE
	.align		4
.L_659:
        /*0ed0*/ 	.byte	0x04, 0x11
        /*0ed2*/ 	.short	(.L_661 - .L_660)
	.align		4
.L_660:
        /*0ed4*/ 	.word	index@($__internal_20_$__cuda_sm20_rem_s64)
        /*0ed8*/ 	.word	0x00000000


	//----- nvinfo : EIATTR_FRAME_SIZE
	.align		4
.L_661:
        /*0edc*/ 	.byte	0x04, 0x11
        /*0ede*/ 	.short	(.L_663 - .L_662)
	.align		4
.L_662:
        /*0ee0*/ 	.word	index@($__internal_19_$__cuda_sm20_div_s64)
        /*0ee4*/ 	.word	0x00000000


	//----- nvinfo : EIATTR_FRAME_SIZE
	.align		4
.L_663:
        /*0ee8*/ 	.byte	0x04, 0x11
        /*0eea*/ 	.short	(.L_665 - .L_664)
	.align		4
.L_664:
        /*0eec*/ 	.word	index@(_ZN2at6native16triu_tril_kernelIN3c107complexINS2_4HalfEEElLb1ELi2ELb1EEEvNS_4cuda6detail10TensorInfoIT_T0_EENS8_IKS9_SA_EEllSA_)
        /*0ef0*/ 	.word	0x00000000


	//----- nvinfo : EIATTR_REGCOUNT
	.align		4
.L_665:
        /*0ef4*/ 	.byte	0x04, 0x2f
        /*0ef6*/ 	.short	(.L_667 - .L_666)
	.align		4
.L_666:
        /*0ef8*/ 	.word	index@(_ZN2at6native16triu_tril_kernelIN3c107complexINS2_4HalfEEElLb1ELi2ELb0EEEvNS_4cuda6detail10TensorInfoIT_T0_EENS8_IKS9_SA_EEllSA_)
        /*0efc*/ 	.word	0x00000020


	//----- nvinfo : EIATTR_FRAME_SIZE
	.align		4
.L_667:
        /*0f00*/ 	.byte	0x04, 0x11
        /*0f02*/ 	.short	(.L_669 - .L_668)
	.align		4
.L_668:
        /*0f04*/ 	.word	index@($__internal_18_$__cuda_sm20_div_s64)
        /*0f08*/ 	.word	0x00000000


	//----- nvinfo : EIATTR_FRAME_SIZE
	.align		4
.L_669:
        /*0f0c*/ 	.byte	0x04, 0x11
        /*0f0e*/ 	.short	(.L_671 - .L_670)
	.align		4
.L_670:
        /*0f10*/ 	.word	index@(_ZN2at6native16triu_tril_kernelIN3c107complexINS2_4HalfEEElLb1ELi2ELb0EEEvNS_4cuda6detail10TensorInfoIT_T0_EENS8_IKS9_SA_EEllSA_)
        /*0f14*/ 	.word	0x00000000


	//----- nvinfo : EIATTR_REGCOUNT
	.align		4
.L_671:
        /*0f18*/ 	.byte	0x04, 0x2f
        /*0f1a*/ 	.short	(.L_673 - .L_672)
	.align		4
.L_672:
        /*0f1c*/ 	.word	index@(_ZN2at6native16triu_tril_kernelIN3c104HalfEiLb1ELi4ELb1EEEvNS_4cuda6detail10TensorInfoIT_T0_EENS6_IKS7_S8_EEllS8_)
        /*0f20*/ 	.word	0x0000001e


	//----- nvinfo : EIATTR_FRAME_SIZE
	.align		4
.L_673:
        /*0f24*/ 	.byte	0x04, 0x11
        /*0f26*/ 	.short	(.L_675 - .L_674)
	.align		4
.L_674:
        /*0f28*/ 	.word	index@($__internal_17_$__cuda_sm20_rem_s64)
        /*0f2c*/ 	.word	0x00000000


	//----- nvinfo : EIATTR_FRAME_SIZE
	.align		4
.L_675:
        /*0f30*/ 	.byte	0x04, 0x11
        /*0f32*/ 	.short	(.L_677 - .L_676)
	.align		4
.L_676:
        /*0f34*/ 	.word	index@($__internal_16_$__cuda_sm20_div_s64)
        /*0f38*/ 	.word	0x00000000


	//----- nvinfo : EIATTR_FRAME_SIZE
	.align		4
.L_677:
        /*0f3c*/ 	.byte	0x04, 0x11
        /*0f3e*/ 	.short	(.L_679 - .L_678)
	.align		4
.L_678:
        /*0f40*/ 	.word	index@(_ZN2at6native16triu_tril_kernelIN3c104HalfEiLb1ELi4ELb1EEEvNS_4cuda6detail10TensorInfoIT_T0_EENS6_IKS7_S8_EEllS8_)
        /*0f44*/ 	.word	0x00000000


	//----- nvinfo : EIATTR_REGCOUNT
	.align		4
.L_679:
        /*0f48*/ 	.byte	0x04, 0x2f
        /*0f4a*/ 	.short	(.L_681 - .L_680)
	.align		4
.L_680:
        /*0f4c*/ 	.word	index@(_ZN2at6native16triu_tril_kernelIN3c104HalfEiLb1ELi4ELb0EEEvNS_4cuda6detail10TensorInfoIT_T0_EENS6_IKS7_S8_EEllS8_)
        /*0f50*/ 	.word	0x0000001e


	//----- nvinfo : EIATTR_FRAME_SIZE
	.align		4
.L_681:
        /*0f54*/ 	.byte	0x04, 0x11
        /*0f56*/ 	.short	(.L_683 - .L_682)
	.align		4
.L_682:
        /*0f58*/ 	.word	index@($__internal_15_$__cuda_sm20_div_s64)
        /*0f5c*/ 	.word	0x00000000


	//----- nvinfo : EIATTR_FRAME_SIZE
	.align		4
.L_683:
        /*0f60*/ 	.byte	0x04, 0x11
        /*0f62*/ 	.short	(.L_685 - .L_684)
	.align		4
.L_684:
        /*0f64*/ 	.word	index@(_ZN2at6native16triu_tril_kernelIN3c104HalfEiLb1ELi4ELb0EEEvNS_4cuda6detail10TensorInfoIT_T0_EENS6_IKS7_S8_EEllS8_)
        /*0f68*/ 	.word	0x00000000


	//----- nvinfo : EIATTR_REGCOUNT
	.align		4
.L_685:
        /*0f6c*/ 	.byte	0x04, 0x2f
        /*0f6e*/ 	.short	(.L_687 - .L_686)
	.align		4
.L_686:
        /*0f70*/ 	.word	index@(_ZN2at6native16triu_tril_kernelIN3c104HalfElLb1ELi4ELb1EEEvNS_4cuda6detail10TensorInfoIT_T0_EENS6_IKS7_S8_EEllS8_)
        /*0f74*/ 	.word	0x0000001e


	//----- nvinfo : EIATTR_FRAME_SIZE
	.align		4
.L_687:
        /*0f78*/ 	.byte	0x04, 0x11
        /*0f7a*/ 	.short	(.L_689 - .L_688)
	.align		4
.L_688:
        /*0f7c*/ 	.word	index@($__internal_14_$__cuda_sm20_rem_s64)
        /*0f80*/ 	.word	0x00000000


	//----- nvinfo : EIATTR_FRAME_SIZE
	.align		4
.L_689:
        /*0f84*/ 	.byte	0x04, 0x11
        /*0f86*/ 	.short	(.L_691 - .L_690)
	.align		4
.L_690:
        /*0f88*/ 	.word	index@($__internal_13_$__cuda_sm20_div_s64)
        /*0f8c*/ 	.word	0x00000000


	//----- nvinfo : EIATTR_FRAME_SIZE
	.align		4
.L_691:
        /*0f90*/ 	.byte	0x04, 0x11
        /*0f92*/ 	.short	(.L_693 - .L_692)
	.align		4
.L_692:
        /*0f94*/ 	.word	index@(_ZN2at6native16triu_tril_kernelIN3c104HalfElLb1ELi4ELb1EEEvNS_4cuda6detail10TensorInfoIT_T0_EENS6_IKS7_S8_EEllS8_)
        /*0f98*/ 	.word	0x00000000


	//----- nvinfo : EIATTR_REGCOUNT
	.align		4
.L_693:
        /*0f9c*/ 	.byte	0x04, 0x2f
        /*0f9e*/ 	.short	(.L_695 - .L_694)
	.align		4
.L_694:
        /*0fa0*/ 	.word	index@(_ZN2at6native16triu_tril_kernelIN3c104HalfElLb1ELi4ELb0EEEvNS_4cuda6detail10TensorInfoIT_T0_EENS6_IKS7_S8_EEllS8_)
        /*0fa4*/ 	.word	0x00000020


	//----- nvinfo : EIATTR_FRAME_SIZE
	.align		4
.L_695:
        /*0fa8*/ 	.byte	0x04, 0x11
        /*0faa*/ 	.short	(.L_697 - .L_696)
	.align		4
.L_696:
        /*0fac*/ 	.word	index@($__internal_12_$__cuda_sm20_div_s64)
        /*0fb0*/ 	.word	0x00000000


	//----- nvinfo : EIATTR_FRAME_SIZE
	.align		4
.L_697:
        /*0fb4*/ 	.byte	0x04, 0x11
        /*0fb6*/ 	.short	(.L_699 - .L_698)
	.align		4
.L_698:
        /*0fb8*/ 	.word	index@(_ZN2at6native16triu_tril_kernelIN3c104HalfElLb1ELi4ELb0EEEvNS_4cuda6detail10TensorInfoIT_T0_EENS6_IKS7_S8_EEllS8_)
        /*0fbc*/ 	.word	0x00000000


	//----- nvinfo : EIATTR_REGCOUNT
	.align		4
.L_699:
        /*0fc0*/ 	.byte	0x04, 0x2f
        /*0fc2*/ 	.short	(.L_701 - .L_700)
	.align		4
.L_700:
        /*0fc4*/ 	.word	index@(_ZN2at6native16triu_tril_kernelIN3c108BFloat16EiLb1ELi4ELb1EEEvNS_4cuda6detail10TensorInfoIT_T0_EENS6_IKS7_S8_EEllS8_)
        /*0fc8*/ 	.word	0x0000001e


	//----- nvinfo : EIATTR_FRAME_SIZE
	.align		4
.L_701:
        /*0fcc*/ 	.byte	0x04, 0x11
        /*0fce*/ 	.short	(.L_703 - .L_702)
	.align		4
.L_702:
        /*0fd0*/ 	.word	index@($__internal_11_$__cuda_sm20_rem_s64)
        /*0fd4*/ 	.word	0x00000000


	//----- nvinfo : EIATTR_FRAME_SIZE
	.align		4
.L_703:
        /*0fd8*/ 	.byte	0x04, 0x11
        /*0fda*/ 	.short	(.L_705 - .L_704)
	.align		4
.L_704:
        /*0fdc*/ 	.word	index@($__internal_10_$__cuda_sm20_div_s64)
        /*0fe0*/ 	.word	0x00000000


	//----- nvinfo : EIATTR_FRAME_SIZE
	.align		4
.L_705:
        /*0fe4*/ 	.byte	0x04, 0x11
        /*0fe6*/ 	.short	(.L_707 - .L_706)
	.align		4
.L_706:
        /*0fe8*/ 	.word	index@(_ZN2at6native16triu_tril_kernelIN3c108BFloat16EiLb1ELi4ELb1EEEvNS_4cuda6detail10TensorInfoIT_T0_EENS6_IKS7_S8_EEllS8_)
        /*0fec*/ 	.word	0x00000000


	//----- nvinfo : EIATTR_REGCOUNT
	.align		4
.L_707:
        /*0ff0*/ 	.byte	0x04, 0x2f
        /*0ff2*/ 	.short	(.L_709 - .L_708)
	.align		4
.L_708:
        /*0ff4*/ 	.word	index@(_ZN2at6native16triu_tril_kernelIN3c108BFloat16EiLb1ELi4ELb0EEEvNS_4cuda6detail10TensorInfoIT_T0_EENS6_IKS7_S8_EEllS8_)
        /*0ff8*/ 	.word	0x0000001e


	//----- nvinfo : EIATTR_FRAME_SIZE
	.align		4
.L_709:
        /*0ffc*/ 	.byte	0x04, 0x11
        /*0ffe*/ 	.short	(.L_711 - .L_710)
	.align		4
.L_710:
        /*1000*/ 	.word	index@($__internal_9_$__cuda_sm20_div_s64)
        /*1004*/ 	.word	0x00000000


	//----- nvinfo : EIATTR_FRAME_SIZE
	.align		4
.L_711:
        /*1008*/ 	.byte	0x04, 0x11
        /*100a*/ 	.short	(.L_713 - .L_712)
	.align		4
.L_712:
        /*100c*/ 	.word	index@(_ZN2at6native16triu_tril_kernelIN3c108BFloat16EiLb1ELi4ELb0EEEvNS_4cuda6detail10TensorInfoIT_T0_EENS6_IKS7_S8_EEllS8_)
        /*1010*/ 	.word	0x00000000


	//----- nvinfo : EIATTR_REGCOUNT
	.align		4
.L_713:
        /*1014*/ 	.byte	0x04, 0x2f
        /*1016*/ 	.short	(.L_715 - .L_714)
	.align		4
.L_714:
        /*1018*/ 	.word	index@(_ZN2at6native16triu_tril_kernelIN3c108BFloat16ElLb1ELi4ELb1EEEvNS_4cuda6detail10TensorInfoIT_T0_EENS6_IKS7_S8_EEllS8_)
        /*101c*/ 	.word	0x0000001e


	//----- nvinfo : EIATTR_FRAME_SIZE
	.align		4
.L_715:
        /*1020*/ 	.byte	0x04, 0x11
        /*1022*/ 	.short	(.L_717 - .L_716)
	.align		4
.L_716:
        /*1024*/ 	.word	index@($__internal_8_$__cuda_sm20_rem_s64)
        /*1028*/ 	.word	0x00000000


	//----- nvinfo : EIATTR_FRAME_SIZE
	.align		4
.L_717:
        /*102c*/ 	.byte	0x04, 0x11
        /*102e*/ 	.short	(.L_719 - .L_718)
	.align		4
.L_718:
        /*1030*/ 	.word	index@($__internal_7_$__cuda_sm20_div_s64)
        /*1034*/ 	.word	0x00000000


	//----- nvinfo : EIATTR_FRAME_SIZE
	.align		4
.L_719:
        /*1038*/ 	.byte	0x04, 0x11
        /*103a*/ 	.short	(.L_721 - .L_720)
	.align		4
.L_720:
        /*103c*/ 	.word	index@(_ZN2at6native16triu_tril_kernelIN3c108BFloat16ElLb1ELi4ELb1EEEvNS_4cuda6detail10TensorInfoIT_T0_EENS6_IKS7_S8_EEllS8_)
        /*1040*/ 	.word	0x00000000


	//----- nvinfo : EIATTR_REGCOUNT
	.align		4
.L_721:
        /*1044*/ 	.byte	0x04, 0x2f
        /*1046*/ 	.short	(.L_723 - .L_722)
	.align		4
.L_722:
        /*1048*/ 	.word	index@(_ZN2at6native16triu_tril_kernelIN3c108BFloat16ElLb1ELi4ELb0EEEvNS_4cuda6detail10TensorInfoIT_T0_EENS6_IKS7_S8_EEllS8_)
        /*104c*/ 	.word	0x00000020


	//----- nvinfo : EIATTR_FRAME_SIZE
	.align		4
.L_723:
        /*1050*/ 	.byte	0x04, 0x11
        /*1052*/ 	.short	(.L_725 - .L_724)
	.align		4
.L_724:
        /*1054*/ 	.word	index@($__internal_6_$__cuda_sm20_div_s64)
        /*1058*/ 	.word	0x00000000


	//----- nvinfo : EIATTR_FRAME_SIZE
	.align		4
.L_725:
        /*105c*/ 	.byte	0x04, 0x11
        /*105e*/ 	.short	(.L_727 - .L_726)
	.align		4
.L_726:
        /*1060*/ 	.word	index@(_ZN2at6native16triu_tril_kernelIN3c108BFloat16ElLb1ELi4ELb0EEEvNS_4cuda6detail10TensorInfoIT_T0_EENS6_IKS7_S8_EEllS8_)
        /*1064*/ 	.word	0x00000000


	//----- nvinfo : EIATTR_REGCOUNT
	.align		4
.L_727:
        /*1068*/ 	.byte	0x04, 0x2f
        /*106a*/ 	.short	(.L_729 - .L_728)
	.align		4
.L_728:
        /*106c*/ 	.word	index@(_ZN2at6native16triu_tril_kernelIbiLb1ELi8ELb1EEEvNS_4cuda6detail10TensorInfoIT_T0_EENS4_IKS5_S6_EEllS6_)
        /*1070*/ 	.word	0x0000001e


	//----- nvinfo : EIATTR_FRAME_SIZE
	.align		4
.L_729:
        /*1074*/ 	.byte	0x04, 0x11
        /*1076*/ 	.short	(.L_731 - .L_730)
	.align		4
.L_730:
        /*1078*/ 	.word	index@($__internal_5_$__cuda_sm20_rem_s64)
        /*107c*/ 	.word	0x00000000


	//----- nvinfo : EIATTR_FRAME_SIZE
	.align		4
.L_731:
        /*1080*/ 	.byte	0x04, 0x11
        /*1082*/ 	.short	(.L_733 - .L_732)
	.align		4
.L_732:
        /*1084*/ 	.word	index@($__internal_4_$__cuda_sm20_div_s64)
        /*1088*/ 	.word	0x00000000


	//----- nvinfo : EIATTR_FRAME_SIZE
	.align		4
.L_733:
        /*108c*/ 	.byte	0x04, 0x11
        /*108e*/ 	.short	(.L_735 - .L_734)
	.align		4
.L_734:
        /*1090*/ 	.word	index@(_ZN2at6native16triu_tril_kernelIbiLb1ELi8ELb1EEEvNS_4cuda6detail10TensorInfoIT_T0_EENS4_IKS5_S6_EEllS6_)
        /*1094*/ 	.word	0x00000000


	//----- nvinfo : EIATTR_REGCOUNT
	.align		4
.L_735:
        /*1098*/ 	.byte	0x04, 0x2f
        /*109a*/ 	.short	(.L_737 - .L_736)
	.align		4
.L_736:
        /*109c*/ 	.word	index@(_ZN2at6native16triu_tril_kernelIbiLb1ELi8ELb0EEEvNS_4cuda6detail10TensorInfoIT_T0_EENS4_IKS5_S6_EEllS6_)
        /*10a0*/ 	.word	0x0000001e


	//----- nvinfo : EIATTR_FRAME_SIZE
	.align		4
.L_737:
        /*10a4*/ 	.byte	0x04, 0x11
        /*10a6*/ 	.short	(.L_739 - .L_738)
	.align		4
.L_738:
        /*10a8*/ 	.word	index@($__internal_3_$__cuda_sm20_div_s64)
        /*10ac*/ 	.word	0x00000000


	//----- nvinfo : EIATTR_FRAME_SIZE
	.align		4
.L_739:
        /*10b0*/ 	.byte	0x04, 0x11
        /*10b2*/ 	.short	(.L_741 - .L_740)
	.align		4
.L_740:
        /*10b4*/ 	.word	index@(_ZN2at6native16triu_tril_kernelIbiLb1ELi8ELb0EEEvNS_4cuda6detail10TensorInfoIT_T0_EENS4_IKS5_S6_EEllS6_)
        /*10b8*/ 	.word	0x00000000


	//----- nvinfo : EIATTR_REGCOUNT
	.align		4
.L_741:
        /*10bc*/ 	.byte	0x04, 0x2f
        /*10be*/ 	.short	(.L_743 - .L_742)
	.align		4
.L_742:
        /*10c0*/ 	.word	index@(_ZN2at6native16triu_tril_kernelIblLb1ELi8ELb1EEEvNS_4cuda6detail10TensorInfoIT_T0_EENS4_IKS5_S6_EEllS6_)
        /*10c4*/ 	.word	0x0000001e


	//----- nvinfo : EIATTR_FRAME_SIZE
	.align		4
.L_743:
        /*10c8*/ 	.byte	0x04, 0x11
        /*10ca*/ 	.short	(.L_745 - .L_744)
	.align		4
.L_744:
        /*10cc*/ 	.word	index@($__internal_2_$__cuda_sm20_rem_s64)
        /*10d0*/ 	.word	0x00000000


	//----- nvinfo : EIATTR_FRAME_SIZE
	.align		4
.L_745:
        /*10d4*/ 	.byte	0x04, 0x11
        /*10d6*/ 	.short	(.L_747 - .L_746)
	.align		4
.L_746:
        /*10d8*/ 	.word	index@($__internal_1_$__cuda_sm20_div_s64)
        /*10dc*/ 	.word	0x00000000


	//----- nvinfo : EIATTR_FRAME_SIZE
	.align		4
.L_747:
        /*10e0*/ 	.byte	0x04, 0x11
        /*10e2*/ 	.short	(.L_749 - .L_748)
	.align		4
.L_748:
        /*10e4*/ 	.word	index@(_ZN2at6native16triu_tril_kernelIblLb1ELi8ELb1EEEvNS_4cuda6detail10TensorInfoIT_T0_EENS4_IKS5_S6_EEllS6_)
        /*10e8*/ 	.word	0x00000000


	//----- nvinfo : EIATTR_REGCOUNT
	.align		4
.L_749:
        /*10ec*/ 	.byte	0x04, 0x2f
        /*10ee*/ 	.short	(.L_751 - .L_750)
	.align		4
.L_750:
        /*10f0*/ 	.word	index@(_ZN2at6native16triu_tril_kernelIblLb1ELi8ELb0EEEvNS_4cuda6detail10TensorInfoIT_T0_EENS4_IKS5_S6_EEllS6_)
        /*10f4*/ 	.word	0x00000020


	//----- nvinfo : EIATTR_FRAME_SIZE
	.align		4
.L_751:
        /*10f8*/ 	.byte	0x04, 0x11
        /*10fa*/ 	.short	(.L_753 - .L_752)
	.align		4
.L_752:
        /*10fc*/ 	.word	index@($__internal_0_$__cuda_sm20_div_s64)
        /*1100*/ 	.word	0x00000000


	//----- nvinfo : EIATTR_FRAME_SIZE
	.align		4
.L_753:
        /*1104*/ 	.byte	0x04, 0x11
        /*1106*/ 	.short	(.L_755 - .L_754)
	.align		4
.L_754:
        /*1108*/ 	.word	index@(_ZN2at6native16triu_tril_kernelIblLb1ELi8ELb0EEEvNS_4cuda6detail10TensorInfoIT_T0_EENS4_IKS5_S6_EEllS6_)
        /*110c*/ 	.word	0x00000000


	//----- nvinfo : EIATTR_MIN_STACK_SIZE
	.align		4
.L_755:
        /*1110*/ 	.byte	0x04, 0x12
        /*1112*/ 	.short	(.L_757 - .L_756)
	.align		4
.L_756:
        /*1114*/ 	.word	index@(_ZN2at6native16triu_tril_kernelIblLb1ELi8ELb0EEEvNS_4cuda6detail10TensorInfoIT_T0_EENS4_IKS5_S6_EEllS6_)
        /*1118*/ 	.word	0x00000000


	//----- nvinfo : EIATTR_MIN_STACK_SIZE
	.align		4
.L_757:
        /*111c*/ 	.byte	0x04, 0x12
        /*111e*/ 	.short	(.L_759 - .L_758)
	.align		4
.L_758:
        /*1120*/ 	.word	index@(_ZN2at6native16triu_tril_kernelIblLb1ELi8ELb1EEEvNS_4cuda6detail10TensorInfoIT_T0_EENS4_IKS5_S6_EEllS6_)
        /*1124*/ 	.word	0x00000000


	//----- nvinfo : EIATTR_MIN_STACK_SIZE
	.align		4
.L_759:
        /*1128*/ 	.byte	0x04, 0x12
        /*112a*/ 	.short	(.L_761 - .L_760)
	.align		4
.L_760:
        /*112c*/ 	.word	index@(_ZN2at6native16triu_tril_kernelIbiLb1ELi8ELb0EEEvNS_4cuda6detail10TensorInfoIT_T0_EENS4_IKS5_S6_EEllS6_)
        /*1130*/ 	.word	0x00000000


	//----- nvinfo : EIATTR_MIN_STACK_SIZE
	.align		4
.L_761:
        /*1134*/ 	.byte	0x04, 0x12
        /*1136*/ 	.short	(.L_763 - .L_762)
	.align		4
.L_762:
        /*1138*/ 	.word	index@(_ZN2at6native16triu_tril_kernelIbiLb1ELi8ELb1EEEvNS_4cuda6detail10TensorInfoIT_T0_EENS4_IKS5_S6_EEllS6_)
        /*113c*/ 	.word	0x00000000


	//----- nvinfo : EIATTR_MIN_STACK_SIZE
	.align		4
.L_763:
        /*1140*/ 	.byte	0x04, 0x12
        /*1142*/ 	.short	(.L_765 - .L_764)
	.align		4
.L_764:
        /*1144*/ 	.word	index@(_ZN2at6native16triu_tril_kernelIN3c108BFloat16ElLb1ELi4ELb0EEEvNS_4cuda6detail10TensorInfoIT_T0_EENS6_IKS7_S8_EEllS8_)
        /*1148*/ 	.word	0x00000000


	//----- nvinfo : EIATTR_MIN_STACK_SIZE
	.align		4
.L_765:
        /*114c*/ 	.byte	0x04, 0x12
        /*114e*/ 	.short	(.L_767 - .L_766)
	.align		4
.L_766:
        /*1150*/ 	.word	index@(_ZN2at6native16triu_tril_kernelIN3c108BFloat16ElLb1ELi4ELb1EEEvNS_4cuda6detail10TensorInfoIT_T0_EENS6_IKS7_S8_EEllS8_)
        /*1154*/ 	.word	0x00000000


	//----- nvinfo : EIATTR_MIN_STACK_SIZE
	.align		4
.L_767:
        /*1158*/ 	.byte	0x04, 0x12
        /*115a*/ 	.short	(.L_769 - .L_768)
	.align		4
.L_768:
        /*115c*/ 	.word	index@(_ZN2at6native16triu_tril_kernelIN3c108BFloat16EiLb1ELi4ELb0EEEvNS_4cuda6detail10TensorInfoIT_T0_EENS6_IKS7_S8_EEllS8_)
        /*1160*/ 	.word	0x00000000


	//----- nvinfo : EIATTR_MIN_STACK_SIZE
	.align		4
.L_769:
        /*1164*/ 	.byte	0x04, 0x12
        /*1166*/ 	.short	(.L_771 - .L_770)
	.align		4
.L_770:
        /*1168*/ 	.word	index@(_ZN2at6native16triu_tril_kernelIN3c108BFloat16EiLb1ELi4ELb1EEEvNS_4cuda6detail10TensorInfoIT_T0_EENS6_IKS7_S8_EEllS8_)
        /*116c*/ 	.word	0x00000000


	//----- nvinfo : EIATTR_MIN_STACK_SIZE
	.align		4
.L_771:
        /*1170*/ 	.byte	0x04, 0x12
        /*1172*/ 	.short	(.L_773 - .L_772)
	.align		4
.L_772:
        /*1174*/ 	.word	index@(_ZN2at6native16triu_tril_kernelIN3c104HalfElLb1ELi4ELb0EEEvNS_4cuda6detail10TensorInfoIT_T0_EENS6_IKS7_S8_EEllS8_)
        /*1178*/ 	.word	0x00000000


	//----- nvinfo : EIATTR_MIN_STACK_SIZE
	.align		4
.L_773:
        /*117c*/ 	.byte	0x04, 0x12
        /*117e*/ 	.short	(.L_775 - .L_774)
	.align		4
.L_774:
        /*1180*/ 	.word	index@(_ZN2at6native16triu_tril_kernelIN3c104HalfElLb1ELi4ELb1EEEvNS_4cuda6detail10TensorInfoIT_T0_EENS6_IKS7_S8_EEllS8_)
        /*1184*/ 	.word	0x00000000


	//----- nvinfo : EIATTR_MIN_STACK_SIZE
	.align		4
.L_775:
        /*1188*/ 	.byte	0x04, 0x12
        /*118a*/ 	.short	(.L_777 - .L_776)
	.align		4
.L_776:
        /*118c*/ 	.word	index@(_ZN2at6native16triu_tril_kernelIN3c104HalfEiLb1ELi4ELb0EEEvNS_4cuda6detail10TensorInfoIT_T0_EENS6_IKS7_S8_EEllS8_)
        /*1190*/ 	.word	0x00000000


	//----- nvinfo : EIATTR_MIN_STACK_SIZE
	.align		4
.L_777:
        /*1194*/ 	.byte	0x04, 0x12
        /*1196*/ 	.short	(.L_779 - .L_778)
	.align		4
.L_778:
        /*1198*/ 	.word	index@(_ZN2at6native16triu_tril_kernelIN3c104HalfEiLb1ELi4ELb1EEEvNS_4cuda6detail10TensorInfoIT_T0_EENS6_IKS7_S8_EEllS8_)
        /*119c*/ 	.word	0x00000000


	//----- nvinfo : EIATTR_MIN_STACK_SIZE
	.align		4
.L_779:
        /*11a0*/ 	.byte	0x04, 0x12
        /*11a2*/ 	.short	(.L_781 - .L_780)
	.align		4
.L_780:
        /*11a4*/ 	.word	index@(_ZN2at6native16triu_tril_kernelIN3c107complexINS2_4HalfEEElLb1ELi2ELb0EEEvNS_4cuda6detail10TensorInfoIT_T0_EENS8_IKS9_SA_EEllSA_)
        /*11a8*/ 	.word	0x00000000


	//----- nvinfo : EIATTR_MIN_STACK_SIZE
	.align		4
.L_781:
        /*11ac*/ 	.byte	0x04, 0x12
        /*11ae*/ 	.short	(.L_783 - .L_782)
	.align		4
.L_782:
        /*11b0*/ 	.word	index@(_ZN2at6native16triu_tril_kernelIN3c107complexINS2_4HalfEEElLb1ELi2ELb1EEEvNS_4cuda6detail10TensorInfoIT_T0_EENS8_IKS9_SA_EEllSA_)
        /*11b4*/ 	.word	0x00000000


	//----- nvinfo : EIATTR_MIN_STACK_SIZE
	.align		4
.L_783:
        /*11b8*/ 	.byte	0x04, 0x12
        /*11ba*/ 	.short	(.L_785 - .L_784)
	.align		4
.L_784:
        /*11bc*/ 	.word	index@(_ZN2at6native16triu_tril_kernelIN3c107complexINS2_4HalfEEEiLb1ELi2ELb0EEEvNS_4cuda6detail10TensorInfoIT_T0_EENS8_IKS9_SA_EEllSA_)
        /*11c0*/ 	.word	0x00000000


	//----- nvinfo : EIATTR_MIN_STACK_SIZE
	.align		4
.L_785:
        /*11c4*/ 	.byte	0x04, 0x12
        /*11c6*/ 	.short	(.L_787 - .L_786)
	.align		4
.L_786:
        /*11c8*/ 	.word	index@(_ZN2at6native16triu_tril_kernelIN3c107complexINS2_4HalfEEEiLb1ELi2ELb1EEEvNS_4cuda6detail10TensorInfoIT_T0_EENS8_IKS9_SA_EEllSA_)
        /*11cc*/ 	.word	0x00000000


	//----- nvinfo : EIATTR_MIN_STACK_SIZE
	.align		4
.L_787:
        /*11d0*/ 	.byte	0x04, 0x12
        /*11d2*/ 	.short	(.L_789 - .L_788)
	.align		4
.L_788:
        /*11d4*/ 	.word	index@(_ZN2at6native16triu_tril_kernelIN3c107complexIfEElLb1ELi1ELb0EEEvNS_4cuda6detail10TensorInfoIT_T0_EENS7_IKS8_S9_EEllS9_)
        /*11d8*/ 	.word	0x00000000


	//----- nvinfo : EIATTR_MIN_STACK_SIZE
	.align		4
.L_789:
        /*11dc*/ 	.byte	0x04, 0x12
        /*11de*/ 	.short	(.L_791 - .L_790)
	.align		4
.L_790:
        /*11e0*/ 	.word	index@(_ZN2at6native16triu_tril_kernelIN3c107complexIfEElLb1ELi1ELb1EEEvNS_4cuda6detail10TensorInfoIT_T0_EENS7_IKS8_S9_EEllS9_)
        /*11e4*/ 	.word	0x00000000


	//----- nvinfo : EIATTR_MIN_STACK_SIZE
	.align		4
.L_791:
        /*11e8*/ 	.byte	0x04, 0x12
        /*11ea*/ 	.short	(.L_793 - .L_792)
	.align		4
.L_792:
        /*11ec*/ 	.word	index@(_ZN2at6native16triu_tril_kernelIN3c107complexIfEEiLb1ELi1ELb0EEEvNS_4cuda6detail10TensorInfoIT_T0_EENS7_IKS8_S9_EEllS9_)
        /*11f0*/ 	.word	0x00000000


	//----- nvinfo : EIATTR_MIN_STACK_SIZE
	.align		4
.L_793:
        /*11f4*/ 	.byte	0x04, 0x12
        /*11f6*/ 	.short	(.L_795 - .L_794)
	.align		4
.L_794:
        /*11f8*/ 	.word	index@(_ZN2at6native16triu_tril_kernelIN3c107complexIfEEiLb1ELi1ELb1EEEvNS_4cuda6detail10TensorInfoIT_T0_EENS7_IKS8_S9_EEllS9_)
        /*11fc*/ 	.word	0x00000000


	//----- nvinfo : EIATTR_MIN_STACK_SIZE
	.align		4
.L_795:
        /*1200*/ 	.byte	0x04, 0x12
        /*1202*/ 	.short	(.L_797 - .L_796)
	.align		4
.L_796:
        /*1204*/ 	.word	index@(_ZN2at6native16triu_tril_kernelIN3c107complexIdEElLb1ELi1ELb0EEEvNS_4cuda6detail10TensorInfoIT_T0_EENS7_IKS8_S9_EEllS9_)
        /*1208*/ 	.word	0x00000000


	//----- nvinfo : EIATTR_MIN_STACK_SIZE
	.align		4
.L_797:
        /*120c*/ 	.byte	0x04, 0x12
        /*120e*/ 	.short	(.L_799 - .L_798)
	.align		4
.L_798:
        /*1210*/ 	.word	index@(_ZN2at6native16triu_tril_kernelIN3c107complexIdEElLb1ELi1ELb1EEEvNS_4cuda6detail10TensorInfoIT_T0_EENS7_IKS8_S9_EEllS9_)
        /*1214*/ 	.word	0x00000000


	//----- nvinfo : EIATTR_MIN_STACK_SIZE
	.align		4
.L_799:
        /*1218*/ 	.byte	0x04, 0x12
        /*121a*/ 	.short	(.L_801 - .L_800)
	.align		4
.L_800:
        /*121c*/ 	.word	index@(_ZN2at6native16triu_tril_kernelIN3c107complexIdEEiLb1ELi1ELb0EEEvNS_4cuda6detail10TensorInfoIT_T0_EENS7_IKS8_S9_EEllS9_)
        /*1220*/ 	.word	0x00000000


	//----- nvinfo : EIATTR_MIN_STACK_SIZE
	.align		4
.L_801:
        /*1224*/ 	.byte	0x04, 0x12
        /*1226*/ 	.short	(.L_803 - .L_802)
	.align		4
.L_802:
        /*1228*/ 	.word	index@(_ZN2at6native16triu_tril_kernelIN3c107complexIdEEiLb1ELi1ELb1EEEvNS_4cuda6detail10TensorInfoIT_T0_EENS7_IKS8_S9_EEllS9_)
        /*122c*/ 	.word	0x00000000


	//----- nvinfo : EIATTR_MIN_STACK_SIZE
	.align		4
.L_803:
        /*1230*/ 	.byte	0x04, 0x12
        /*1232*/ 	.short	(.L_805 - .L_804)
	.align		4
.L_804:
        /*1234*/ 	.word	index@(_ZN2at6native16triu_tril_kernelIflLb1ELi2ELb0EEEvNS_4cuda6detail10TensorInfoIT_T0_EENS4_IKS5_S6_EEllS6_)
        /*1238*/ 	.word	0x00000000


	//----- nvinfo : EIATTR_MIN_STACK_SIZE
	.align		4
.L_805:
        /*123c*/ 	.byte	0x04, 0x12
        /*123e*/ 	.short	(.L_807 - .L_806)
	.align		4
.L_806:
        /*1240*/ 	.word	index@(_ZN2at6native16triu_tril_kernelIflLb1ELi2ELb1EEEvNS_4cuda6detail10TensorInfoIT_T0_EENS4_IKS5_S6_EEllS6_)
        /*1244*/ 	.word	0x00000000


	//----- nvinfo : EIATTR_MIN_STACK_SIZE
	.align		4
.L_807:
        /*1248*/ 	.byte	0x04, 0x12
        /*124a*/ 	.short	(.L_809 - .L_808)
	.align		4
.L_808:
        /*124c*/ 	.word	index@(_ZN2at6native16triu_tril_kernelIfiLb1ELi2ELb0EEEvNS_4cuda6detail10TensorInfoIT_T0_EENS4_IKS5_S6_EEllS6_)
        /*1250*/ 	.word	0x00000000


	//----- nvinfo : EIATTR_MIN_STACK_SIZE
	.align		4
.L_809:
        /*1254*/ 	.byte	0x04, 0x12
        /*1256*/ 	.short	(.L_811 - .L_810)
	.align		4
.L_810:
        /*1258*/ 	.word	index@(_ZN2at6native16triu_tril_kernelIfiLb1ELi2ELb1EEEvNS_4cuda6detail10TensorInfoIT_T0_EENS4_IKS5_S6_EEllS6_)
        /*125c*/ 	.word	0x00000000


	//----- nvinfo : EIATTR_MIN_STACK_SIZE
	.align		4
.L_811:
        /*1260*/ 	.byte	0x04, 0x12
        /*1262*/ 	.short	(.L_813 - .L_812)
	.align		4
.L_812:
        /*1264*/ 	.word	index@(_ZN2at6native16triu_tril_kernelIdlLb1ELi1ELb0EEEvNS_4cuda6detail10TensorInfoIT_T0_EENS4_IKS5_S6_EEllS6_)
        /*1268*/ 	.word	0x00000000


	//----- nvinfo : EIATTR_MIN_STACK_SIZE
	.align		4
.L_813:
        /*126c*/ 	.byte	0x04, 0x12
        /*126e*/ 	.short	(.L_815 - .L_814)
	.align		4
.L_814:
        /*1270*/ 	.word	index@(_ZN2at6native16triu_tril_kernelIdlLb1ELi1ELb1EEEvNS_4cuda6detail10TensorInfoIT_T0_EENS4_IKS5_S6_EEllS6_)
        /*1274*/ 	.word	0x00000000


	//----- nvinfo : EIATTR_MIN_STACK_SIZE
	.align		4
.L_815:
        /*1278*/ 	.byte	0x04, 0x12
        /*127a*/ 	.short	(.L_817 - .L_816)
	.align		4
.L_816:
        /*127c*/ 	.word	index@(_ZN2at6native16triu_tril_kernelIdiLb1ELi1ELb0EEEvNS_4cuda6detail10TensorInfoIT_T0_EENS4_IKS5_S6_EEllS6_)
        /*1280*/ 	.word	0x00000000


	//----- nvinfo : EIATTR_MIN_STACK_SIZE
	.align		4
.L_817:
        /*1284*/ 	.byte	0x04, 0x12
        /*1286*/ 	.short	(.L_819 - .L_818)
	.align		4
.L_818:
        /*1288*/ 	.word	index@(_ZN2at6native16triu_tril_kernelIdiLb1ELi1ELb1EEEvNS_4cuda6detail10TensorInfoIT_T0_EENS4_IKS5_S6_EEllS6_)
        /*128c*/ 	.word	0x00000000


	//----- nvinfo : EIATTR_MIN_STACK_SIZE
	.align		4
.L_819:
        /*1290*/ 	.byte	0x04, 0x12
        /*1292*/ 	.short	(.L_821 - .L_820)
	.align		4
.L_820:
        /*1294*/ 	.word	index@(_ZN2at6native16triu_tril_kernelIslLb1ELi4ELb0EEEvNS_4cuda6detail10TensorInfoIT_T0_EENS4_IKS5_S6_EEllS6_)
        /*1298*/ 	.word	0x00000000


	//----- nvinfo : EIATTR_MIN_STACK_SIZE
	.align		4
.L_821:
        /*129c*/ 	.byte	0x04, 0x12
        /*129e*/ 	.short	(.L_823 - .L_822)
	.align		4
.L_822:
        /*12a0*/ 	.word	index@(_ZN2at6native16triu_tril_kernelIslLb1ELi4ELb1EEEvNS_4cuda6detail10TensorInfoIT_T0_EENS4_IKS5_S6_EEllS6_)
        /*12a4*/ 	.word	0x00000000


	//----- nvinfo : EIATTR_MIN_STACK_SIZE
	.align		4
.L_823:
        /*12a8*/ 	.byte	0x04, 0x12
        /*12aa*/ 	.short	(.L_825 - .L_824)
	.align		4
.L_824:
        /*12ac*/ 	.word	index@(_ZN2at6native16triu_tril_kernelIsiLb1ELi4ELb0EEEvNS_4cuda6detail10TensorInfoIT_T0_EENS4_IKS5_S6_EEllS6_)
        /*12b0*/ 	.word	0x00000000


	//----- nvinfo : EIATTR_MIN_STACK_SIZE
	.align		4
.L_825:
        /*12b4*/ 	.byte	0x04, 0x12
        /*12b6*/ 	.short	(.L_827 - .L_826)
	.align		4
.L_826:
        /*12b8*/ 	.word	index@(_ZN2at6native16triu_tril_kernelIsiLb1ELi4ELb1EEEvNS_4cuda6detail10TensorInfoIT_T0_EENS4_IKS5_S6_EEllS6_)
        /*12bc*/ 	.word	0x00000000


	//----- nvinfo : EIATTR_MIN_STACK_SIZE
	.align		4
.L_827:
        /*12c0*/ 	.byte	0x04, 0x12
        /*12c2*/ 	.short	(.L_829 - .L_828)
	.align		4
.L_828:
        /*12c4*/ 	.word	index@(_ZN2at6native16triu_tril_kernelIllLb1ELi1ELb0EEEvNS_4cuda6detail10TensorInfoIT_T0_EENS4_IKS5_S6_EEllS6_)
        /*12c8*/ 	.word	0x00000000


	//----- nvinfo : EIATTR_MIN_STACK_SIZE
	.align		4
.L_829:
        /*12cc*/ 	.byte	0x04, 0x12
        /*12ce*/ 	.short	(.L_831 - .L_830)
	.align		4
.L_830:
        /*12d0*/ 	.word	index@(_ZN2at6native16triu_tril_kernelIllLb1ELi1ELb1EEEvNS_4cuda6detail10TensorInfoIT_T0_EENS4_IKS5_S6_EEllS6_)
        /*12d4*/ 	.word	0x00000000


	//----- nvinfo : EIATTR_MIN_STACK_SIZE
	.align		4
.L_831:
        /*12d8*/ 	.byte	0x04, 0x12
        /*12da*/ 	.short	(.L_833 - .L_832)
	.align		4
.L_832:
        /*12dc*/ 	.word	index@(_ZN2at6native16triu_tril_kernelIliLb1ELi1ELb0EEEvNS_4cuda6detail10TensorInfoIT_T0_EENS4_IKS5_S6_EEllS6_)
        /*12e0*/ 	.word	0x00000000


	//----- nvinfo : EIATTR_MIN_STACK_SIZE
	.align		4
.L_833:
        /*12e4*/ 	.byte	0x04, 0x12
        /*12e6*/ 	.short	(.L_835 - .L_834)
	.align		4
.L_834:
        /*12e8*/ 	.word	index@(_ZN2at6native16triu_tril_kernelIliLb1ELi1ELb1EEEvNS_4cuda6detail10TensorInfoIT_T0_EENS4_IKS5_S6_EEllS6_)
        /*12ec*/ 	.word	0x00000000


	//----- nvinfo : EIATTR_MIN_STACK_SIZE
	.align		4
.L_835:
        /*12f0*/ 	.byte	0x04, 0x12
        /*12f2*/ 	.short	(.L_837 - .L_836)
	.align		4
.L_836:
        /*12f4*/ 	.word	index@(_ZN2at6native16triu_tril_kernelIilLb1ELi2ELb0EEEvNS_4cuda6detail10TensorInfoIT_T0_EENS4_IKS5_S6_EEllS6_)
        /*12f8*/ 	.word	0x00000000


	//----- nvinfo : EIATTR_MIN_STACK_SIZE
	.align		4
.L_837:
        /*12fc*/ 	.byte	0x04, 0x12
        /*12fe*/ 	.short	(.L_839 - .L_838)
	.align		4
.L_838:
        /*1300*/ 	.word	index@(_ZN2at6native16triu_tril_kernelIilLb1ELi2ELb1EEEvNS_4cuda6detail10TensorInfoIT_T0_EENS4_IKS5_S6_EEllS6_)
        /*1304*/ 	.word	0x00000000


	//----- nvinfo : EIATTR_MIN_STACK_SIZE
	.align		4
.L_839:
        /*1308*/ 	.byte	0x04, 0x12
        /*130a*/ 	.short	(.L_841 - .L_840)
	.align		4
.L_840:
        /*130c*/ 	.word	index@(_ZN2at6native16triu_tril_kernelIiiLb1ELi2ELb0EEEvNS_4cuda6detail10TensorInfoIT_T0_EENS4_IKS5_S6_EEllS6_)
        /*1310*/ 	.word	0x00000000


	//----- nvinfo : EIATTR_MIN_STACK_SIZE
	.align		4
.L_841:
        /*1314*/ 	.byte	0x04, 0x12
        /*1316*/ 	.short	(.L_843 - .L_842)
	.align		4
.L_842:
        /*1318*/ 	.word	index@(_ZN2at6native16triu_tril_kernelIiiLb1ELi2ELb1EEEvNS_4cuda6detail10TensorInfoIT_T0_EENS4_IKS5_S6_EEllS6_)
        /*131c*/ 	.word	0x00000000


	//----- nvinfo : EIATTR_MIN_STACK_SIZE
	.align		4
.L_843:
        /*1320*/ 	.byte	0x04, 0x12
        /*1322*/ 	.short	(.L_845 - .L_844)
	.align		4
.L_844:
        /*1324*/ 	.word	index@(_ZN2at6native16triu_tril_kernelIalLb1ELi8ELb0EEEvNS_4cuda6detail10TensorInfoIT_T0_EENS4_IKS5_S6_EEllS6_)
        /*1328*/ 	.word	0x00000000


	//----- nvinfo : EIATTR_MIN_STACK_SIZE
	.align		4
.L_845:
        /*132c*/ 	.byte	0x04, 0x12
        /*132e*/ 	.short	(.L_847 - .L_846)
	.align		4
.L_846:
        /*1330*/ 	.word	index@(_ZN2at6native16triu_tril_kernelIalLb1ELi8ELb1EEEvNS_4cuda6detail10TensorInfoIT_T0_EENS4_IKS5_S6_EEllS6_)
        /*1334*/ 	.word	0x00000000


	//----- nvinfo : EIATTR_MIN_STACK_SIZE
	.align		4
.L_847:
        /*1338*/ 	.byte	0x04, 0x12
        /*133a*/ 	.short	(.L_849 - .L_848)
	.align		4
.L_848:
        /*133c*/ 	.word	index@(_ZN2at6native16triu_tril_kernelIaiLb1ELi8ELb0EEEvNS_4cuda6detail10TensorInfoIT_T0_EENS4_IKS5_S6_EEllS6_)
        /*1340*/ 	.word	0x00000000


	//----- nvinfo : EIATTR_MIN_STACK_SIZE
	.align		4
.L_849:
        /*1344*/ 	.byte	0x04, 0x12
        /*1346*/ 	.short	(.L_851 - .L_850)
	.align		4
.L_850:
        /*1348*/ 	.word	index@(_ZN2at6native16triu_tril_kernelIaiLb1ELi8ELb1EEEvNS_4cuda6detail10TensorInfoIT_T0_EENS4_IKS5_S6_EEllS6_)
        /*134c*/ 	.word	0x00000000


	//----- nvinfo : EIATTR_MIN_STACK_SIZE
	.align		4
.L_851:
        /*1350*/ 	.byte	0x04, 0x12
        /*1352*/ 	.short	(.L_853 - .L_852)
	.align		4
.L_852:
        /*1354*/ 	.word	index@(_ZN2at6native16triu_tril_kernelIhlLb1ELi8ELb0EEEvNS_4cuda6detail10TensorInfoIT_T0_EENS4_IKS5_S6_EEllS6_)
        /*1358*/ 	.word	0x00000000


	//----- nvinfo : EIATTR_MIN_STACK_SIZE
	.align		4
.L_853:
        /*135c*/ 	.byte	0x04, 0x12
        /*135e*/ 	.short	(.L_855 - .L_854)
	.align		4
.L_854:
        /*1360*/ 	.word	index@(_ZN2at6native16triu_tril_kernelIhlLb1ELi8ELb1EEEvNS_4cuda6detail10TensorInfoIT_T0_EENS4_IKS5_S6_EEllS6_)
        /*1364*/ 	.word	0x00000000


	//----- nvinfo : EIATTR_MIN_STACK_SIZE
	.align		4
.L_855:
        /*1368*/ 	.byte	0x04, 0x12
        /*136a*/ 	.short	(.L_857 - .L_856)
	.align		4
.L_856:
        /*136c*/ 	.word	index@(_ZN2at6native16triu_tril_kernelIhiLb1ELi8ELb0EEEvNS_4cuda6detail10TensorInfoIT_T0_EENS4_IKS5_S6_EEllS6_)
        /*1370*/ 	.word	0x00000000


	//----- nvinfo : EIATTR_MIN_STACK_SIZE
	.align		4
.L_857:
        /*1374*/ 	.byte	0x04, 0x12
        /*1376*/ 	.short	(.L_859 - .L_858)
	.align		4
.L_858:
        /*1378*/ 	.word	index@(_ZN2at6native16triu_tril_kernelIhiLb1ELi8ELb1EEEvNS_4cuda6detail10TensorInfoIT_T0_EENS4_IKS5_S6_EEllS6_)
        /*137c*/ 	.word	0x00000000


	//----- nvinfo : EIATTR_MIN_STACK_SIZE
	.align		4
.L_859:
        /*1380*/ 	.byte	0x04, 0x12
        /*1382*/ 	.short	(.L_861 - .L_860)
	.align		4
.L_860:
        /*1384*/ 	.word	index@(_ZN2at6native16triu_tril_kernelIblLb0ELi8ELb0EEEvNS_4cuda6detail10TensorInfoIT_T0_EENS4_IKS5_S6_EEllS6_)
        /*1388*/ 	.word	0x00000000


	//----- nvinfo : EIATTR_MIN_STACK_SIZE
	.align		4
.L_861:
        /*138c*/ 	.byte	0x04, 0x12
        /*138e*/ 	.short	(.L_863 - .L_862)
	.align		4
.L_862:
        /*1390*/ 	.word	index@(_ZN2at6native16triu_tril_kernelIblLb0ELi8ELb1EEEvNS_4cuda6detail10TensorInfoIT_T0_EENS4_IKS5_S6_EEllS6_)
        /*1394*/ 	.word	0x00000000


	//----- nvinfo : EIATTR_MIN_STACK_SIZE
	.align		4
.L_863:
        /*1398*/ 	.byte	0x04, 0x12
        /*139a*/ 	.short	(.L_865 - .L_864)
	.align		4
.L_864:
        /*139c*/ 	.word	index@(_ZN2at6native16triu_tril_kernelIbiLb0ELi8ELb0EEEvNS_4cuda6detail10TensorInfoIT_T0_EENS4_IKS5_S6_EEllS6_)
        /*13a0*/ 	.word	0x00000000


	//----- nvinfo : EIATTR_MIN_STACK_SIZE
	.align		4
.L_865:
        /*13a4*/ 	.byte	0x04, 0x12
        /*13a6*/ 	.short	(.L_867 - .L_866)
	.align		4
.L_866:
        /*13a8*/ 	.word	index@(_ZN2at6native16triu_tril_kernelIbiLb0ELi8ELb1EEEvNS_4cuda6detail10TensorInfoIT_T0_EENS4_IKS5_S6_EEllS6_)
        /*13ac*/ 	.word	0x00000000


	//----- nvinfo : EIATTR_MIN_STACK_SIZE
	.align		4
.L_867:
        /*13b0*/ 	.byte	0x04, 0x12
        /*13b2*/ 	.short	(.L_869 - .L_868)
	.align		4
.L_868:
        /*13b4*/ 	.word	index@(_ZN2at6native16triu_tril_kernelIN3c108BFloat16ElLb0ELi4ELb0EEEvNS_4cuda6detail10TensorInfoIT_T0_EENS6_IKS7_S8_EEllS8_)
        /*13b8*/ 	.word	0x00000000


	//----- nvinfo : EIATTR_MIN_STACK_SIZE
	.align		4
.L_869:
        /*13bc*/ 	.byte	0x04, 0x12
        /*13be*/ 	.short	(.L_871 - .L_870)
	.align		4
.L_870:
        /*13c0*/ 	.word	index@(_ZN2at6native16triu_tril_kernelIN3c108BFloat16ElLb0ELi4ELb1EEEvNS_4cuda6detail10TensorInfoIT_T0_EENS6_IKS7_S8_EEllS8_)
        /*13c4*/ 	.word	0x00000000


	//----- nvinfo : EIATTR_MIN_STACK_SIZE
	.align		4
.L_871:
        /*13c8*/ 	.byte	0x04, 0x12
        /*13ca*/ 	.short	(.L_873 - .L_872)
	.align		4
.L_872:
        /*13cc*/ 	.word	index@(_ZN2at6native16triu_tril_kernelIN3c108BFloat16EiLb0ELi4ELb0EEEvNS_4cuda6detail10TensorInfoIT_T0_EENS6_IKS7_S8_EEllS8_)
        /*13d0*/ 	.word	0x00000000


	//----- nvinfo : EIATTR_MIN_STACK_SIZE
	.align		4
.L_873:
        /*13d4*/ 	.byte	0x04, 0x12
        /*13d6*/ 	.short	(.L_875 - .L_874)
	.align		4
.L_874:
        /*13d8*/ 	.word	index@(_ZN2at6native16triu_tril_kernelIN3c108BFloat16EiLb0ELi4ELb1EEEvNS_4cuda6detail10TensorInfoIT_T0_EENS6_IKS7_S8_EEllS8_)
        /*13dc*/ 	.word	0x00000000


	//----- nvinfo : EIATTR_MIN_STACK_SIZE
	.align		4
.L_875:
        /*13e0*/ 	.byte	0x04, 0x12
        /*13e2*/ 	.short	(.L_877 - .L_876)
	.align		4
.L_876:
        /*13e4*/ 	.word	index@(_ZN2at6native16triu_tril_kernelIN3c104HalfElLb0ELi4ELb0EEEvNS_4cuda6detail10TensorInfoIT_T0_EENS6_IKS7_S8_EEllS8_)
        /*13e8*/ 	.word	0x00000000


	//----- nvinfo : EIATTR_MIN_STACK_SIZE
	.align		4
.L_877:
        /*13ec*/ 	.byte	0x04, 0x12
        /*13ee*/ 	.short	(.L_879 - .L_878)
	.align		4
.L_878:
        /*13f0*/ 	.word	index@(_ZN2at6native16triu_tril_kernelIN3c104HalfElLb0ELi4ELb1EEEvNS_4cuda6detail10TensorInfoIT_T0_EENS6_IKS7_S8_EEllS8_)
        /*13f4*/ 	.word	0x00000000


	//----- nvinfo : EIATTR_MIN_STACK_SIZE
	.align		4
.L_879:
        /*13f8*/ 	.byte	0x04, 0x12
        /*13fa*/ 	.short	(.L_881 - .L_880)
	.align		4
.L_880:
        /*13fc*/ 	.word	index@(_ZN2at6native16triu_tril_kernelIN3c104HalfEiLb0ELi4ELb0EEEvNS_4cuda6detail10TensorInfoIT_T0_EENS6_IKS7_S8_EEllS8_)
        /*1400*/ 	.word	0x00000000


	//----- nvinfo : EIATTR_MIN_STACK_SIZE
	.align		4
.L_881:
        /*1404*/ 	.byte	0x04, 0x12
        /*1406*/ 	.short	(.L_883 - .L_882)
	.align		4
.L_882:
        /*1408*/ 	.word	index@(_ZN2at6native16triu_tril_kernelIN3c104HalfEiLb0ELi4ELb1EEEvNS_4cuda6detail10TensorInfoIT_T0_EENS6_IKS7_S8_EEllS8_)
        /*140c*/ 	.word	0x00000000


	//----- nvinfo : EIATTR_MIN_STACK_SIZE
	.align		4
.L_883:
        /*1410*/ 	.byte	0x04, 0x12
        /*1412*/ 	.short	(.L_885 - .L_884)
	.align		4
.L_884:
        /*1414*/ 	.word	index@(_ZN2at6native16triu_tril_kernelIN3c107complexINS2_4HalfEEElLb0ELi2ELb0EEEvNS_4cuda6detail10TensorInfoIT_T0_EENS8_IKS9_SA_EEllSA_)
        /*1418*/ 	.word	0x00000000


	//----- nvinfo : EIATTR_MIN_STACK_SIZE
	.align		4
.L_885:
        /*141c*/ 	.byte	0x04, 0x12
        /*141e*/ 	.short	(.L_887 - .L_886)
	.align		4
.L_886:
        /*1420*/ 	.word	index@(_ZN2at6native16triu_tril_kernelIN3c107complexINS2_4HalfEEElLb0ELi2ELb1EEEvNS_4cuda6detail10TensorInfoIT_T0_EENS8_IKS9_SA_EEllSA_)
        /*1424*/ 	.word	0x00000000


	//----- nvinfo : EIATTR_MIN_STACK_SIZE
	.align		4
.L_887:
        /*1428*/ 	.byte	0x04, 0x12
        /*142a*/ 	.short	(.L_889 - .L_888)
	.align		4
.L_888:
        /*142c*/ 	.word	index@(_ZN2at6native16triu_tril_kernelIN3c107complexINS2_4HalfEEEiLb0ELi2ELb0EEEvNS_4cuda6detail10TensorInfoIT_T0_EENS8_IKS9_SA_EEllSA_)
        /*1430*/ 	.word	0x00000000


	//----- nvinfo : EIATTR_MIN_STACK_SIZE
	.align		4
.L_889:
        /*1434*/ 	.byte	0x04, 0x12
        /*1436*/ 	.short	(.L_891 - .L_890)
	.align		4
.L_890:
        /*1438*/ 	.word	index@(_ZN2at6native16triu_tril_kernelIN3c107complexINS2_4HalfEEEiLb0ELi2ELb1EEEvNS_4cuda6detail10TensorInfoIT_T0_EENS8_IKS9_SA_EEllSA_)
        /*143c*/ 	.word	0x00000000


	//----- nvinfo : EIATTR_MIN_STACK_SIZE
	.align		4
.L_891:
        /*1440*/ 	.byte	0x04, 0x12
        /*1442*/ 	.short	(.L_893 - .L_892)
	.align		4
.L_892:
        /*1444*/ 	.word	index@(_ZN2at6native16triu_tril_kernelIN3c107complexIfEElLb0ELi1ELb0EEEvNS_4cuda6detail10TensorInfoIT_T0_EENS7_IKS8_S9_EEllS9_)
        /*1448*/ 	.word	0x00000000


	//----- nvinfo : EIATTR_MIN_STACK_SIZE
	.align		4
.L_893:
        /*144c*/ 	.byte	0x04, 0x12
        /*144e*/ 	.short	(.L_895 - .L_894)
	.align		4
.L_894:
        /*1450*/ 	.word	index@(_ZN2at6native16triu_tril_kernelIN3c107complexIfEElLb0ELi1ELb1EEEvNS_4cuda6detail10TensorInfoIT_T0_EENS7_IKS8_S9_EEllS9_)
        /*1454*/ 	.word	0x00000000


	//----- nvinfo : EIATTR_MIN_STACK_SIZE
	.align		4
.L_895:
        /*1458*/ 	.byte	0x04, 0x12
        /*145a*/ 	.short	(.L_897 - .L_896)
	.align		4
.L_896:
        /*145c*/ 	.word	index@(_ZN2at6native16triu_tril_kernelIN3c107complexIfEEiLb0ELi1ELb0EEEvNS_4cuda6detail10TensorInfoIT_T0_EENS7_IKS8_S9_EEllS9_)
        /*1460*/ 	.word	0x00000000


	//----- nvinfo : EIATTR_MIN_STACK_SIZE
	.align		4
.L_897:
        /*1464*/ 	.byte	0x04, 0x12
        /*1466*/ 	.short	(.L_899 - .L_898)
	.align		4
.L_898:
        /*1468*/ 	.word	index@(_ZN2at6native16triu_tril_kernelIN3c107complexIfEEiLb0ELi1ELb1EEEvNS_4cuda6detail10TensorInfoIT_T0_EENS7_IKS8_S9_EEllS9_)
        /*146c*/ 	.word	0x00000000


	//----- nvinfo : EIATTR_MIN_STACK_SIZE
	.align		4
.L_899:
        /*1470*/ 	.byte	0x04, 0x12
        /*1472*/ 	.short	(.L_901 - .L_900)
	.align		4
.L_900:
        /*1474*/ 	.word	index@(_ZN2at6native16triu_tril_kernelIN3c107complexIdEElLb0ELi1ELb0EEEvNS_4cuda6detail10TensorInfoIT_T0_EENS7_IKS8_S9_EEllS9_)
        /*1478*/ 	.word	0x00000000


	//----- nvinfo : EIATTR_MIN_STACK_SIZE
	.align		4
.L_901:
        /*147c*/ 	.byte	0x04, 0x12
        /*147e*/ 	.short	(.L_903 - .L_902)
	.align		4
.L_902:
        /*1480*/ 	.word	index@(_ZN2at6native16triu_tril_kernelIN3c107complexIdEElLb0ELi1ELb1EEEvNS_4cuda6detail10TensorInfoIT_T0_EENS7_IKS8_S9_EEllS9_)
        /*1484*/ 	.word	0x00000000


	//----- nvinfo : EIATTR_MIN_STACK_SIZE
	.align		4
.L_903:
        /*1488*/ 	.byte	0x04, 0x12
        /*148a*/ 	.short	(.L_905 - .L_904)
	.align		4
.L_904:
        /*148c*/ 	.word	index@(_ZN2at6native16triu_tril_kernelIN3c107complexIdEEiLb0ELi1ELb0EEEvNS_4cuda6detail10TensorInfoIT_T0_EENS7_IKS8_S9_EEllS9_)
        /*1490*/ 	.word	0x00000000


	//----- nvinfo : EIATTR_MIN_STACK_SIZE
	.align		4
.L_905:
        /*1494*/ 	.byte	0x04, 0x12
        /*1496*/ 	.short	(.L_907 - .L_906)
	.align		4
.L_906:
        /*1498*/ 	.word	index@(_ZN2at6native16triu_tril_kernelIN3c107complexIdEEiLb0ELi1ELb1EEEvNS_4cuda6detail10TensorInfoIT_T0_EENS7_IKS8_S9_EEllS9_)
        /*149c*/ 	.word	0x00000000


	//----- nvinfo : EIATTR_MIN_STACK_SIZE
	.align		4
.L_907:
        /*14a0*/ 	.byte	0x04, 0x12
        /*14a2*/ 	.short	(.L_909 - .L_908)
	.align		4
.L_908:
        /*14a4*/ 	.word	index@(_ZN2at6native16triu_tril_kernelIflLb0ELi2ELb0EEEvNS_4cuda6detail10TensorInfoIT_T0_EENS4_IKS5_S6_EEllS6_)
        /*14a8*/ 	.word	0x00000000


	//----- nvinfo : EIATTR_MIN_STACK_SIZE
	.align		4
.L_909:
        /*14ac*/ 	.byte	0x04, 0x12
        /*14ae*/ 	.short	(.L_911 - .L_910)
	.align		4
.L_910:
        /*14b0*/ 	.word	index@(_ZN2at6native16triu_tril_kernelIflLb0ELi2ELb1EEEvNS_4cuda6detail10TensorInfoIT_T0_EENS4_IKS5_S6_EEllS6_)
        /*14b4*/ 	.word	0x00000000


	//----- nvinfo : EIATTR_MIN_STACK_SIZE
	.align		4
.L_911:
        /*14b8*/ 	.byte	0x04, 0x12
        /*14ba*/ 	.short	(.L_913 - .L_912)
	.align		4
.L_912:
        /*14bc*/ 	.word	index@(_ZN2at6native16triu_tril_kernelIfiLb0ELi2ELb0EEEvNS_4cuda6detail10TensorInfoIT_T0_EENS4_IKS5_S6_EEllS6_)
        /*14c0*/ 	.word	0x00000000


	//----- nvinfo : EIATTR_MIN_STACK_SIZE
	.align		4
.L_913:
        /*14c4*/ 	.byte	0x04, 0x12
        /*14c6*/ 	.short	(.L_915 - .L_914)
	.align		4
.L_914:
        /*14c8*/ 	.word	index@(_ZN2at6native16triu_tril_kernelIfiLb0ELi2ELb1EEEvNS_4cuda6detail10TensorInfoIT_T0_EENS4_IKS5_S6_EEllS6_)
        /*14cc*/ 	.word	0x00000000


	//----- nvinfo : EIATTR_MIN_STACK_SIZE
	.align		4
.L_915:
        /*14d0*/ 	.byte	0x04, 0x12
        /*14d2*/ 	.short	(.L_917 - .L_916)
	.align		4
.L_916:
        /*14d4*/ 	.word	index@(_ZN2at6native16triu_tril_kernelIdlLb0ELi1ELb0EEEvNS_4cuda6detail10TensorInfoIT_T0_EENS4_IKS5_S6_EEllS6_)
        /*14d8*/ 	.word	0x00000000


	//----- nvinfo : EIATTR_MIN_STACK_SIZE
	.align		4
.L_917:
        /*14dc*/ 	.byte	0x04, 0x12
        /*14de*/ 	.short	(.L_919 - .L_918)
	.align		4
.L_918:
        /*14e0*/ 	.word	index@(_ZN2at6native16triu_tril_kernelIdlLb0ELi1ELb1EEEvNS_4cuda6detail10TensorInfoIT_T0_EENS4_IKS5_S6_EEllS6_)
        /*14e4*/ 	.word	0x00000000


	//----- nvinfo : EIATTR_MIN_STACK_SIZE
	.align		4
.L_919:
        /*14e8*/ 	.byte	0x04, 0x12
        /*14ea*/ 	.short	(.L_921 - .L_920)
	.align		4
.L_920:
        /*14ec*/ 	.word	index@(_ZN2at6native16triu_tril_kernelIdiLb0ELi1ELb0EEEvNS_4cuda6detail10TensorInfoIT_T0_EENS4_IKS5_S6_EEllS6_)
        /*14f0*/ 	.word	0x00000000


	//----- nvinfo : EIATTR_MIN_STACK_SIZE
	.align		4
.L_921:
        /*14f4*/ 	.byte	0x04, 0x12
        /*14f6*/ 	.short	(.L_923 - .L_922)
	.align		4
.L_922:
        /*14f8*/ 	.word	index@(_ZN2at6native16triu_tril_kernelIdiLb0ELi1ELb1EEEvNS_4cuda6detail10TensorInfoIT_T0_EENS4_IKS5_S6_EEllS6_)
        /*14fc*/ 	.word	0x00000000


	//----- nvinfo : EIATTR_MIN_STACK_SIZE
	.align		4
.L_923:
        /*1500*/ 	.byte	0x04, 0x12
        /*1502*/ 	.short	(.L_925 - .L_924)
	.align		4
.L_924:
        /*1504*/ 	.word	index@(_ZN2at6native16triu_tril_kernelIslLb0ELi4ELb0EEEvNS_4cuda6detail10TensorInfoIT_T0_EENS4_IKS5_S6_EEllS6_)
        /*1508*/ 	.word	0x00000000


	//----- nvinfo : EIATTR_MIN_STACK_SIZE
	.align		4
.L_925:
        /*150c*/ 	.byte	0x04, 0x12
        /*150e*/ 	.short	(.L_927 - .L_926)
	.align		4
.L_926:
        /*1510*/ 	.word	index@(_ZN2at6native16triu_tril_kernelIslLb0ELi4ELb1EEEvNS_4cuda6detail10TensorInfoIT_T0_EENS4_IKS5_S6_EEllS6_)
        /*1514*/ 	.word	0x00000000


	//----- nvinfo : EIATTR_MIN_STACK_SIZE
	.align		4
.L_927:
        /*1518*/ 	.byte	0x04, 0x12
        /*151a*/ 	.short	(.L_929 - .L_928)
	.align		4
.L_928:
        /*151c*/ 	.word	index@(_ZN2at6native16triu_tril_kernelIsiLb0ELi4ELb0EEEvNS_4cuda6detail10TensorInfoIT_T0_EENS4_IKS5_S6_EEllS6_)
        /*1520*/ 	.word	0x00000000


	//----- nvinfo : EIATTR_MIN_STACK_SIZE
	.align		4
.L_929:
        /*1524*/ 	.byte	0x04, 0x12
        /*1526*/ 	.short	(.L_931 - .L_930)
	.align		4
.L_930:
        /*1528*/ 	.word	index@(_ZN2at6native16triu_tril_kernelIsiLb0ELi4ELb1EEEvNS_4cuda6detail10TensorInfoIT_T0_EENS4_IKS5_S6_EEllS6_)
        /*152c*/ 	.word	0x00000000


	//----- nvinfo : EIATTR_MIN_STACK_SIZE
	.align		4
.L_931:
        /*1530*/ 	.byte	0x04, 0x12
        /*1532*/ 	.short	(.L_933 - .L_932)
	.align		4
.L_932:
        /*1534*/ 	.word	index@(_ZN2at6native16triu_tril_kernelIllLb0ELi1ELb0EEEvNS_4cuda6detail10TensorInfoIT_T0_EENS4_IKS5_S6_EEllS6_)
        /*1538*/ 	.word	0x00000000


	//----- nvinfo : EIATTR_MIN_STACK_SIZE
	.align		4
.L_933:
        /*153c*/ 	.byte	0x04, 0x12
        /*153e*/ 	.short	(.L_935 - .L_934)
	.align		4
.L_934:
        /*1540*/ 	.word	index@(_ZN2at6native16triu_tril_kernelIllLb0ELi1ELb1EEEvNS_4cuda6detail10TensorInfoIT_T0_EENS4_IKS5_S6_EEllS6_)
        /*1544*/ 	.word	0x00000000


	//----- nvinfo : EIATTR_MIN_STACK_SIZE
	.align		4
.L_935:
        /*1548*/ 	.byte	0x04, 0x12
        /*154a*/ 	.short	(.L_937 - .L_936)
	.align		4
.L_936:
        /*154c*/ 	.word	index@(_ZN2at6native16triu_tril_kernelIliLb0ELi1ELb0EEEvNS_4cuda6detail10TensorInfoIT_T0_EENS4_IKS5_S6_EEllS6_)
        /*1550*/ 	.word	0x00000000


	//----- nvinfo : EIATTR_MIN_STACK_SIZE
	.align		4
.L_937:
        /*1554*/ 	.byte	0x04, 0x12
        /*1556*/ 	.short	(.L_939 - .L_938)
	.align		4
.L_938:
        /*1558*/ 	.word	index@(_ZN2at6native16triu_tril_kernelIliLb0ELi1ELb1EEEvNS_4cuda6detail10TensorInfoIT_T0_EENS4_IKS5_S6_EEllS6_)
        /*155c*/ 	.word	0x00000000


	//----- nvinfo : EIATTR_MIN_STACK_SIZE
	.align		4
.L_939:
        /*1560*/ 	.byte	0x04, 0x12
        /*1562*/ 	.short	(.L_941 - .L_940)
	.align		4
.L_940:
        /*1564*/ 	.word	index@(_ZN2at6native16triu_tril_kernelIilLb0ELi2ELb0EEEvNS_4cuda6detail10TensorInfoIT_T0_EENS4_IKS5_S6_EEllS6_)
        /*1568*/ 	.word	0x00000000


	//----- nvinfo : EIATTR_MIN_STACK_SIZE
	.align		4
.L_941:
        /*156c*/ 	.byte	0x04, 0x12
        /*156e*/ 	.short	(.L_943 - .L_942)
	.align		4
.L_942:
        /*1570*/ 	.word	index@(_ZN2at6native16triu_tril_kernelIilLb0ELi2ELb1EEEvNS_4cuda6detail10TensorInfoIT_T0_EENS4_IKS5_S6_EEllS6_)
        /*1574*/ 	.word	0x00000000


	//----- nvinfo : EIATTR_MIN_STACK_SIZE
	.align		4
.L_943:
        /*1578*/ 	.byte	0x04, 0x12
        /*157a*/ 	.short	(.L_945 - .L_944)
	.align		4
.L_944:
        /*157c*/ 	.word	index@(_ZN2at6native16triu_tril_kernelIiiLb0ELi2ELb0EEEvNS_4cuda6detail10TensorInfoIT_T0_EENS4_IKS5_S6_EEllS6_)
        /*1580*/ 	.word	0x00000000


	//----- nvinfo : EIATTR_MIN_STACK_SIZE
	.align		4
.L_945:
        /*1584*/ 	.byte	0x04, 0x12
        /*1586*/ 	.short	(.L_947 - .L_946)
	.align		4
.L_946:
        /*1588*/ 	.word	index@(_ZN2at6native16triu_tril_kernelIiiLb0ELi2ELb1EEEvNS_4cuda6detail10TensorInfoIT_T0_EENS4_IKS5_S6_EEllS6_)
        /*158c*/ 	.word	0x00000000


	//----- nvinfo : EIATTR_MIN_STACK_SIZE
	.align		4
.L_947:
        /*1590*/ 	.byte	0x04, 0x12
        /*1592*/ 	.short	(.L_949 - .L_948)
	.align		4
.L_948:
        /*1594*/ 	.word	index@(_ZN2at6native16triu_tril_kernelIalLb0ELi8ELb0EEEvNS_4cuda6detail10TensorInfoIT_T0_EENS4_IKS5_S6_EEllS6_)
        /*1598*/ 	.word	0x00000000


	//----- nvinfo : EIATTR_MIN_STACK_SIZE
	.align		4
.L_949:
        /*159c*/ 	.byte	0x04, 0x12
        /*159e*/ 	.short	(.L_951 - .L_950)
	.align		4
.L_950:
        /*15a0*/ 	.word	index@(_ZN2at6native16triu_tril_kernelIalLb0ELi8ELb1EEEvNS_4cuda6detail10TensorInfoIT_T0_EENS4_IKS5_S6_EEllS6_)
        /*15a4*/ 	.word	0x00000000


	//----- nvinfo : EIATTR_MIN_STACK_SIZE
	.align		4
.L_951:
        /*15a8*/ 	.byte	0x04, 0x12
        /*15aa*/ 	.short	(.L_953 - .L_952)
	.align		4
.L_952:
        /*15ac*/ 	.word	index@(_ZN2at6native16triu_tril_kernelIaiLb0ELi8ELb0EEEvNS_4cuda6detail10TensorInfoIT_T0_EENS4_IKS5_S6_EEllS6_)
        /*15b0*/ 	.word	0x00000000


	//----- nvinfo : EIATTR_MIN_STACK_SIZE
	.align		4
.L_953:
        /*15b4*/ 	.byte	0x04, 0x12
        /*15b6*/ 	.short	(.L_955 - .L_954)
	.align		4
.L_954:
        /*15b8*/ 	.word	index@(_ZN2at6native16triu_tril_kernelIaiLb0ELi8ELb1EEEvNS_4cuda6detail10TensorInfoIT_T0_EENS4_IKS5_S6_EEllS6_)
        /*15bc*/ 	.word	0x00000000


	//----- nvinfo : EIATTR_MIN_STACK_SIZE
	.align		4
.L_955:
        /*15c0*/ 	.byte	0x04, 0x12
        /*15c2*/ 	.short	(.L_957 - .L_956)
	.align		4
.L_956:
        /*15c4*/ 	.word	index@(_ZN2at6native16triu_tril_kernelIhlLb0ELi8ELb0EEEvNS_4cuda6detail10TensorInfoIT_T0_EENS4_IKS5_S6_EEllS6_)
        /*15c8*/ 	.word	0x00000000


	//----- nvinfo : EIATTR_MIN_STACK_SIZE
	.align		4
.L_957:
        /*15cc*/ 	.byte	0x04, 0x12
        /*15ce*/ 	.short	(.L_959 - .L_958)
	.align		4
.L_958:
        /*15d0*/ 	.word	index@(_ZN2at6native16triu_tril_kernelIhlLb0ELi8ELb1EEEvNS_4cuda6detail10TensorInfoIT_T0_EENS4_IKS5_S6_EEllS6_)
        /*15d4*/ 	.word	0x00000000


	//----- nvinfo : EIATTR_MIN_STACK_SIZE
	.align		4
.L_959:
        /*15d8*/ 	.byte	0x04, 0x12
        /*15da*/ 	.short	(.L_961 - .L_960)
	.align		4
.L_960:
        /*15dc*/ 	.word	index@(_ZN2at6native16triu_tril_kernelIhiLb0ELi8ELb0EEEvNS_4cuda6detail10TensorInfoIT_T0_EENS4_IKS5_S6_EEllS6_)
        /*15e0*/ 	.word	0x00000000


	//----- nvinfo : EIATTR_MIN_STACK_SIZE
	.align		4
.L_961:
        /*15e4*/ 	.byte	0x04, 0x12
        /*15e6*/ 	.short	(.L_963 - .L_962)
	.align		4
.L_962:
        /*15e8*/ 	.word	index@(_ZN2at6native16triu_tril_kernelIhiLb0ELi8ELb1EEEvNS_4cuda6detail10TensorInfoIT_T0_EENS4_IKS5_S6_EEllS6_)
        /*15ec*/ 	.word	0x00000000
.L_963:


//--------------------- .nv.info._ZN2at6native16triu_tril_kernelIblLb1ELi8ELb0EEEvNS_4cuda6detail10TensorInfoIT_T0_EENS4_IKS5_S6_EEllS6_ --------------------------
	.section	.nv.info._ZN2at6native16triu_tril_kernelIblLb1ELi8ELb0EEEvNS_4cuda6detail10TensorInfoIT_T0_EENS4_IKS5_S6_EEllS6_,"",@"SHT_CUDA_INFO"
	.sectionflags	@""
	.align	4


	//----- nvinfo : EIATTR_CUDA_API_VERSION
	.align		4
        /*0000*/ 	.byte	0x04, 0x37
        /*0002*/ 	.short	(.L_965 - .L_964)
.L_964:
        /*0004*/ 	.word	0x00000082


	//----- nvinfo : EIATTR_SW2861232_WAR
	.align		4
.L_965:
        /*0008*/ 	.byte	0x01, 0x35
	.zero		2


	//----- nvinfo : EIATTR_PARAM_CBANK
	.align		4
        /*000c*/ 	.byte	0x04, 0x0a
        /*000e*/ 	.short	(.L_967 - .L_966)
	.align		4
.L_966:
        /*0010*/ 	.word	index@(.nv.constant0._ZN2at6native16triu_tril_kernelIblLb1ELi8ELb0EEEvNS_4cuda6detail10TensorInfoIT_T0_EENS4_IKS5_S6_EEllS6_)
        /*0014*/ 	.short	0x0160
        /*0016*/ 	.short	0x0358


	//----- nvinfo : EIATTR_CBANK_PARAM_SIZE
	.align		4
.L_967:
        /*0018*/ 	.byte	0x03, 0x19
        /*001a*/ 	.short	0x0358


	//----- nvinfo : EIATTR_KPARAM_INFO
	.align		4
        /*001c*/ 	.byte	0x04, 0x17
        /*001e*/ 	.short	(.L_969 - .L_968)
.L_968:
        /*0020*/ 	.word	0x00000000
        /*0024*/ 	.short	0x0004
        /*0026*/ 	.short	0x0350
        /*0028*/ 	.byte	0x00, 0xf0, 0x21, 0x00


	//----- nvinfo : EIATTR_KPARAM_INFO
	.align		4
.L_969:
        /*002c*/ 	.byte	0x04, 0x17
        /*002e*/ 	.short	(.L_971 - .L_970)
.L_970:
        /*0030*/ 	.word	0x00000000
        /*0034*/ 	.short	0x0003
        /*0036*/ 	.short	0x0348
        /*0038*/ 	.byte	0x00, 0xf0, 0x21, 0x00


	//----- nvinfo : EIATTR_KPARAM_INFO
	.align		4
.L_971:
        /*003c*/ 	.byte	0x04, 0x17
        /*003e*/ 	.short	(.L_973 - .L_972)
.L_972:
        /*0040*/ 	.word	0x00000000
        /*0044*/ 	.short	0x0002
        /*0046*/ 	.short	0x0340
        /*0048*/ 	.byte	0x00, 0xf0, 0x21, 0x00


	//----- nvinfo : EIATTR_KPARAM_INFO
	.align		4
.L_973:
        /*004c*/ 	.byte	0x04, 0x17
        /*004e*/ 	.short	(.L_975 - .L_974)
.L_974:
        /*0050*/ 	.word	0x00000000
        /*0054*/ 	.short	0x0001
        /*0056*/ 	.short	0x01a0
        /*0058*/ 	.byte	0x00, 0xf0, 0x81, 0x06


	//----- nvinfo : EIATTR_KPARAM_INFO
	.align		4
.L_975:
        /*005c*/ 	.byte	0x04, 0x17
        /*005e*/ 	.short	(.L_977 - .L_976)
.L_976:
        /*0060*/ 	.word	0x00000000
        /*0064*/ 	.short	0x0000
        /*0066*/ 	.short	0x0000
        /*0068*/ 	.byte	0x00, 0xf0, 0x81, 0x06


	//----- nvinfo : EIATTR_MAXREG_COUNT
	.align		4
.L_977:
        /*006c*/ 	.byte	0x03, 0x1b
        /*006e*/ 	.short	0x00ff


	//----- nvinfo : EIATTR_MERCURY_ISA_VERSION
	.align		4
        /*0070*/ 	.byte	0x03, 0x5f
        /*0072*/ 	.short	0x0000


	//----- nvinfo : EIATTR_EXIT_INSTR_OFFSETS
	.align		4
        /*0074*/ 	.byte	0x04, 0x1c
        /*0076*/ 	.short	(.L_979 - .L_978)


	//   ....[0]....
.L_978:
        /*0078*/ 	.word	0x00000090


	//   ....[1]....
        /*007c*/ 	.word	0x00002910


	//   ....[2]....
        /*0080*/ 	.word	0x00002990


	//   ....[3]....
        /*0084*/ 	.word	0x00002a40


	//   ....[4]....
        /*0088*/ 	.word	0x00002ac0


	//   ....[5]....
        /*008c*/ 	.word	0x00002b50


	//   ....[6]....
        /*0090*/ 	.word	0x00002bd0


	//   ....[7]....
        /*0094*/ 	.word	0x00002c60


	//   ....[8]....
        /*0098*/ 	.word	0x00002cf0


	//   ....[9]....
        /*009c*/ 	.word	0x00002d40


	//----- nvinfo : EIATTR_MAX_THREADS
	.align		4
.L_979:
        /*00a0*/ 	.byte	0x04, 0x05
        /*00a2*/ 	.short	(.L_981 - .L_980)
.L_980:
        /*00a4*/ 	.word	0x00000080
        /*00a8*/ 	.word	0x00000001
        /*00ac*/ 	.word	0x00000001


	//----- nvinfo : EIATTR_CRS_STACK_SIZE
	.align		4
.L_981:
        /*00b0*/ 	.byte	0x04, 0x1e
        /*00b2*/ 	.short	(.L_983 - .L_982)
.L_982:
        /*00b4*/ 	.word	0x00000000
.L_983:


//--------------------- .nv.info._ZN2at6native16triu_tril_kernelIblLb1ELi8ELb1EEEvNS_4cuda6detail10TensorInfoIT_T0_EENS4_IKS5_S6_EEllS6_ --------------------------
	.section	.nv.info._ZN2at6native16triu_tril_kernelIblLb1ELi8ELb1EEEvNS_4cuda6detail10TensorInfoIT_T0_EENS4_IKS5_S6_EEllS6_,"",@"SHT_CUDA_INFO"
	.sectionflags	@""
	.align	4


	//----- nvinfo : EIATTR_CUDA_API_VERSION
	.align		4
        /*0000*/ 	.byte	0x04, 0x37
        /*0002*/ 	.short	(.L_985 - .L_984)
.L_984:
        /*0004*/ 	.word	0x00000082


	//----- nvinfo : EIATTR_SW2861232_WAR
	.align		4
.L_985:
        /*0008*/ 	.byte	0x01, 0x35
	.zero		2


	//----- nvinfo : EIATTR_PARAM_CBANK
	.align		4
        /*000c*/ 	.byte	0x04, 0x0a
        /*000e*/ 	.short	(.L_987 - .L_986)
	.align		4
.L_986:
        /*0010*/ 	.word	index@(.nv.constant0._ZN2at6native16triu_tril_kernelIblLb1ELi8ELb1EEEvNS_4cuda6detail10TensorInfoIT_T0_EENS4_IKS5_S6_EEllS6_)
        /*0014*/ 	.short	0x0160
        /*0016*/ 	.short	0x0358


	//----- nvinfo : EIATTR_CBANK_PARAM_SIZE
	.align		4
.L_987:
        /*0018*/ 	.byte	0x03, 0x19
        /*001a*/ 	.short	0x0358


	//----- nvinfo : EIATTR_KPARAM_INFO
	.align		4
        /*001c*/ 	.byte	0x04, 0x17
        /*001e*/ 	.short	(.L_989 - .L_988)
.L_988:
        /*0020*/ 	.word	0x00000000
        /*0024*/ 	.short	0x0004
        /*0026*/ 	.short	0x0350
        /*0028*/ 	.byte	0x00, 0xf0, 0x21, 0x00


	//----- nvinfo : EIATTR_KPARAM_INFO
	.align		4
.L_989:
        /*002c*/ 	.byte	0x04, 0x17
        /*002e*/ 	.short	(.L_991 - .L_990)
.L_990:
        /*0030*/ 	.word	0x00000000
        /*0034*/ 	.short	0x0003
        /*0036*/ 	.short	0x0348
        /*0038*/ 	.byte	0x00, 0xf0, 0x21, 0x00


	//----- nvinfo : EIATTR_KPARAM_INFO
	.align		4
.L_991:
        /*003c*/ 	.byte	0x04, 0x17
        /*003e*/ 	.short	(.L_993 - .L_992)
.L_992:
        /*0040*/ 	.word	0x00000000
        /*0044*/ 	.short	0x0002
        /*0046*/ 	.short	0x0340
        /*0048*/ 	.byte	0x00, 0xf0, 0x21, 0x00


	//----- nvinfo : EIATTR_KPARAM_INFO
	.align		4
.L_993:
        /*004c*/ 	.byte	0x04, 0x17
        /*004e*/ 	.short	(.L_995 - .L_994)
.L_994:
        /*0050*/ 	.word	0x00000000
        /*0054*/ 	.short	0x0001
        /*0056*/ 	.short	0x01a0
        /*0058*/ 	.byte	0x00, 0xf0, 0x81, 0x06


	//----- nvinfo : EIATTR_KPARAM_INFO
	.align		4
.L_995:
        /*005c*/ 	.byte	0x04, 0x17
        /*005e*/ 	.short	(.L_997 - .L_996)
.L_996:
        /*0060*/ 	.word	0x00000000
        /*0064*/ 	.short	0x0000
        /*0066*/ 	.short	0x0000
        /*0068*/ 	.byte	0x00, 0xf0, 0x81, 0x06


	//----- nvinfo : EIATTR_MAXREG_COUNT
	.align		4
.L_997:
        /*006c*/ 	.byte	0x03, 0x1b
        /*006e*/ 	.short	0x00ff


	//----- nvinfo : EIATTR_MERCURY_ISA_VERSION
	.align		4
        /*0070*/ 	.byte	0x03, 0x5f
        /*0072*/ 	.short	0x0000


	//----- nvinfo : EIATTR_EXIT_INSTR_OFFSETS
	.align		4
        /*0074*/ 	.byte	0x04, 0x1c
        /*0076*/ 	.short	(.L_999 - .L_998)


	//   ....[0]....
.L_998:
        /*0078*/ 	.word	0x00000090


	//   ....[1]....
        /*007c*/ 	.word	0x00000580


	//   ....[2]....
        /*0080*/ 	.word	0x00001dd0


	//   ....[3]....
        /*0084*/ 	.word	0x00001e60


	//   ....[4]....
        /*0088*/ 	.word	0x00001f60


	//   ....[5]....
        /*008c*/ 	.word	0x00002060


	//   ....[6]....
        /*0090*/ 	.word	0x00002170


	//   ....[7]....
        /*0094*/ 	.word	0x00002270


	//   ....[8]....
        /*0098*/ 	.word	0x00002380


	//   ....[9]....
        /*009c*/ 	.word	0x000024d0


	//   ....[10]....
        /*00a0*/ 	.word	0x00002580


	//----- nvinfo : EIATTR_MAX_THREADS
	.align		4
.L_999:
        /*00a4*/ 	.byte	0x04, 0x05
        /*00a6*/ 	.short	(.L_1001 - .L_1000)
.L_1000:
        /*00a8*/ 	.word	0x00000080
        /*00ac*/ 	.word	0x00000001
        /*00b0*/ 	.word	0x00000001


	//----- nvinfo : EIATTR_CRS_STACK_SIZE
	.align		4
.L_1001:
        /*00b4*/ 	.byte	0x04, 0x1e
        /*00b6*/ 	.short	(.L_1003 - .L_1002)
.L_1002:
        /*00b8*/ 	.word	0x00000000
.L_1003:


//--------------------- .nv.info._ZN2at6native16triu_tril_kernelIbiLb1ELi8ELb0EEEvNS_4cuda6detail10TensorInfoIT_T0_EENS4_IKS5_S6_EEllS6_ --------------------------
	.section	.nv.info._ZN2at6native16triu_tril_kernelIbiLb1ELi8ELb0EEEvNS_4cuda6detail10TensorInfoIT_T0_EENS4_IKS5_S6_EEllS6_,"",@"SHT_CUDA_INFO"
	.sectionflags	@""
	.align	4


	//----- nvinfo : EIATTR_CUDA_API_VERSION
	.align		4
        /*0000*/ 	.byte	0x04, 0x37
        /*0002*/ 	.short	(.L_1005 - .L_1004)
.L_1004:
        /*0004*/ 	.word	0x00000082


	//----- nvinfo : EIATTR_SW2861232_WAR
	.align		4
.L_1005:
        /*0008*/ 	.byte	0x01, 0x35
	.zero		2


	//----- nvinfo : EIATTR_PARAM_CBANK
	.align		4
        /*000c*/ 	.byte	0x04, 0x0a
        /*000e*/ 	.short	(.L_1007 - .L_1006)
	.align		4
.L_1006:
        /*0010*/ 	.word	index@(.nv.constant0._ZN2at6native16triu_tril_kernelIbiLb1ELi8ELb0EEEvNS_4cuda6detail10TensorInfoIT_T0_EENS4_IKS5_S6_EEllS6_)
        /*0014*/ 	.short	0x0160
        /*0016*/ 	.short	0x01c4


	//----- nvinfo : EIATTR_CBANK_PARAM_SIZE
	.align		4
.L_1007:
        /*0018*/ 	.byte	0x03, 0x19
        /*001a*/ 	.short	0x01c4


	//----- nvinfo : EIATTR_KPARAM_INFO
	.align		4
        /*001c*/ 	.byte	0x04, 0x17
        /*001e*/ 	.short	(.L_1009 - .L_1008)
.L_1008:
        /*0020*/ 	.word	0x00000000
        /*0024*/ 	.short	0x0004
        /*0026*/ 	.short	0x01c0
        /*0028*/ 	.byte	0x00, 0xf0, 0x11, 0x00


	//----- nvinfo : EIATTR_KPARAM_INFO
	.align		4
.L_1009:
        /*002c*/ 	.byte	0x04, 0x17
        /*002e*/ 	.short	(.L_1011 - .L_1010)
.L_1010:
        /*0030*/ 	.word	0x00000000
        /*0034*/ 	.short	0x0003
        /*0036*/ 	.short	0x01b8
        /*0038*/ 	.byte	0x00, 0xf0, 0x21, 0x00


	//----- nvinfo : EIATTR_KPARAM_INFO
	.align		4
.L_1011:
        /*003c*/ 	.byte	0x04, 0x17
        /*003e*/ 	.short	(.L_1013 - .L_1012)
.L_1012:
        /*0040*/ 	.word	0x00000000
        /*0044*/ 	.short	0x0002
        /*0046*/ 	.short	0x01b0
        /*0048*/ 	.byte	0x00, 0xf0, 0x21, 0x00


	//----- nvinfo : EIATTR_KPARAM_INFO
	.align		4
.L_1013:
        /*004c*/ 	.byte	0x04, 0x17
        /*004e*/ 	.short	(.L_1015 - .L_1014)
.L_1014:
        /*0050*/ 	.word	0x00000000
        /*0054*/ 	.short	0x0001
        /*0056*/ 	.short	0x00d8
        /*0058*/ 	.byte	0x00, 0xf0, 0x61, 0x03


	//----- nvinfo : EIATTR_KPARAM_INFO
	.align		4
.L_1015:
        /*005c*/ 	.byte	0x04, 0x17
        /*005e*/ 	.short	(.L_1017 - .L_1016)
.L_1016:
        /*0060*/ 	.word	0x00000000
        /*0064*/ 	.short	0x0000
        /*0066*/ 	.short	0x0000
        /*0068*/ 	.byte	0x00, 0xf0, 0x61, 0x03


	//----- nvinfo : EIATTR_MAXREG_COUNT
	.align		4
.L_1017:
        /*006c*/ 	.byte	0x03, 0x1b
        /*006e*/ 	.short	0x00ff


	//----- nvinfo : EIATTR_MERCURY_ISA_VERSION
	.align		4
        /*0070*/ 	.byte	0x03, 0x5f
        /*0072*/ 	.short	0x0000


	//----- nvinfo : EIATTR_EXIT_INSTR_OFFSETS
	.align		4
        /*0074*/ 	.byte	0x04, 0x1c
        /*0076*/ 	.short	(.L_1019 - .L_1018)


	//   ....[0]....
.L_1018:
        /*0078*/ 	.word	0x00000090


	//   ....[1]....
        /*007c*/ 	.word	0x00001f60


	//   ....[2]....
        /*0080*/ 	.word	0x00001fc0


	//   ....[3]....
        /*0084*/ 	.word	0x00002070


	//   ....[4]....
        /*0088*/ 	.word	0x000020f0


	//   ....[5]....
        /*008c*/ 	.word	0x00002170


	//   ....[6]....
        /*0090*/ 	.word	0x000021f0


	//   ....[7]....
        /*0094*/ 	.word	0x00002270


	//   ....[8]....
        /*0098*/ 	.word	0x000022f0


	//   ....[9]....
        /*009c*/ 	.word	0x00002350


	//----- nvinfo : EIATTR_MAX_THREADS
	.align		4
.L_1019:
        /*00a0*/ 	.byte	0x04, 0x05
        /*00a2*/ 	.short	(.L_1021 - .L_1020)
.L_1020:
        /*00a4*/ 	.word	0x00000080
        /*00a8*/ 	.word	0x00000001
        /*00ac*/ 	.word	0x00000001


	//----- nvinfo : EIATTR_CRS_STACK_SIZE
	.align		4
.L_1021:
        /*00b0*/ 	.byte	0x04, 0x1e
        /*00b2*/ 	.short	(.L_1023 - .L_1022)
.L_1022:
        /*00b4*/ 	.word	0x00000000
.L_1023:


//--------------------- .nv.info._ZN2at6native16triu_tril_kernelIbiLb1ELi8ELb1EEEvNS_4cuda6detail10TensorInfoIT_T0_EENS4_IKS5_S6_EEllS6_ --------------------------
	.section	.nv.info._ZN2at6native16triu_tril_kernelIbiLb1ELi8ELb1EEEvNS_4cuda6detail10TensorInfoIT_T0_EENS4_IKS5_S6_EEllS6_,"",@"SHT_CUDA_INFO"
	.sectionflags	@""
	.align	4


	//----- nvinfo : EIATTR_CUDA_API_VERSION
	.align		4
        /*0000*/ 	.byte	0x04, 0x37
        /*0002*/ 	.short	(.L_1025 - .L_1024)
.L_1024:
        /*0004*/ 	.word	0x00000082


	//----- nvinfo : EIATTR_SW2861232_WAR
	.align		4
.L_1025:
        /*0008*/ 	.byte	0x01, 0x35
	.zero		2


	//----- nvinfo : EIATTR_PARAM_CBANK
	.align		4
        /*000c*/ 	.byte	0x04, 0x0a
        /*000e*/ 	.short	(.L_1027 - .L_1026)
	.align		4
.L_1026:
        /*0010*/ 	.word	index@(.nv.constant0._ZN2at6native16triu_tril_kernelIbiLb1ELi8ELb1EEEvNS_4cuda6detail10TensorInfoIT_T0_EENS4_IKS5_S6_EEllS6_)
        /*0014*/ 	.short	0x0160
        /*0016*/ 	.short	0x01c4


	//----- nvinfo : EIATTR_CBANK_PARAM_SIZE
	.align		4
.L_1027:
        /*0018*/ 	.byte	0x03, 0x19
        /*001a*/ 	.short	0x01c4


	//----- nvinfo : EIATTR_KPARAM_INFO
	.align		4
        /*001c*/ 	.byte	0x04, 0x17
        /*001e*/ 	.short	(.L_1029 - .L_1028)
.L_1028:
        /*0020*/ 	.word	0x00000000
        /*0024*/ 	.short	0x0004
        /*0026*/ 	.short	0x01c0
        /*0028*/ 	.byte	0x00, 0xf0, 0x11, 0x00


	//----- nvinfo : EIATTR_KPARAM_INFO
	.align		4
.L_1029:
        /*002c*/ 	.byte	0x04, 0x17
        /*002e*/ 	.short	(.L_1031 - .L_1030)
.L_1030:
        /*0030*/ 	.word	0x00000000
        /*0034*/ 	.short	0x0003
        /*0036*/ 	.short	0x01b8
        /*0038*/ 	.byte	0x00, 0xf0, 0x21, 0x00


	//----- nvinfo : EIATTR_KPARAM_INFO
	.align		4
.L_1031:
        /*003c*/ 	.byte	0x04, 0x17
        /*003e*/ 	.short	(.L_1033 - .L_1032)
.L_1032:
        /*0040*/ 	.word	0x00000000
        /*0044*/ 	.short	0x0002
        /*0046*/ 	.short	0x01b0
        /*0048*/ 	.byte	0x00, 0xf0, 0x21, 0x00


	//----- nvinfo : EIATTR_KPARAM_INFO
	.align		4
.L_1033:
        /*004c*/ 	.byte	0x04, 0x17
        /*004e*/ 	.short	(.L_1035 - .L_1034)
.L_1034:
        /*0050*/ 	.word	0x00000000
        /*0054*/ 	.short	0x0001
        /*0056*/ 	.short	0x00d8
        /*0058*/ 	.byte	0x00, 0xf0, 0x61, 0x03


	//----- nvinfo : EIATTR_KPARAM_INFO
	.align		4
.L_1035:
        /*005c*/ 	.byte	0x04, 0x17
        /*005e*/ 	.short	(.L_1037 - .L_1036)
.L_1036:
        /*0060*/ 	.word	0x00000000
        /*0064*/ 	.short	0x0000
        /*0066*/ 	.short	0x0000
        /*0068*/ 	.byte	0x00, 0xf0, 0x61, 0x03


	//----- nvinfo : EIATTR_MAXREG_COUNT
	.align		4
.L_1037:
        /*006c*/ 	.byte	0x03, 0x1b
        /*006e*/ 	.short	0x00ff


	//----- nvinfo : EIATTR_MERCURY_ISA_VERSION
	.align		4
        /*0070*/ 	.byte	0x03, 0x5f
        /*0072*/ 	.short	0x0000


	//----- nvinfo : EIATTR_EXIT_INSTR_OFFSETS
	.align		4
        /*0074*/ 	.byte	0x04, 0x1c
        /*0076*/ 	.short	(.L_1039 - .L_1038)


	//   ....[0]....
.L_1038:
        /*0078*/ 	.word	0x00000090


	//   ....[1]....
        /*007c*/ 	.word	0x00000550


	//   ....[2]....
        /*0080*/ 	.word	0x000016b0


	//   ....[3]....
        /*0084*/ 	.word	0x00001720


	//   ....[4]....
        /*0088*/ 	.word	0x000017f0


	//   ....[5]....
        /*008c*/ 	.word	0x000018d0


	//   ....[6]....
        /*0090*/ 	.word	0x000019b0


	//   ....[7]....
        /*0094*/ 	.word	0x00001a90


	//   ....[8]....
        /*0098*/ 	.word	0x00001b70


	//   ....[9]....
        /*009c*/ 	.word	0x00001c50


	//   ....[10]....
        /*00a0*/ 	.word	0x00001ca0


	//   ....[11]....
        /*00a4*/ 	.word	0x00001d20


	//----- nvinfo : EIATTR_MAX_THREADS
	.align		4
.L_1039:
        /*00a8*/ 	.byte	0x04, 0x05
        /*00aa*/ 	.short	(.L_1041 - .L_1040)
.L_1040:
        /*00ac*/ 	.word	0x00000080
        /*00b0*/ 	.word	0x00000001
        /*00b4*/ 	.word	0x00000001


	//----- nvinfo : EIATTR_CRS_STACK_SIZE
	.align		4
.L_1041:
        /*00b8*/ 	.byte	0x04, 0x1e
        /*00ba*/ 	.short	(.L_1043 - .L_1042)
.L_1042:
        /*00bc*/ 	.word	0x00000000
.L_1043:


//--------------------- .nv.info._ZN2at6native16triu_tril_kernelIN3c108BFloat16ElLb1ELi4ELb0EEEvNS_4cuda6detail10TensorInfoIT_T0_EENS6_IKS7_S8_EEllS8_ --------------------------
	.section	.nv.info._ZN2at6native16triu_tril_kernelIN3c108BFloat16ElLb1ELi4ELb0EEEvNS_4cuda6detail10TensorInfoIT_T0_EENS6_IKS7_S8_EEllS8_,"",@"SHT_CUDA_INFO"
	.sectionflags	@""
	.align	4


	//----- nvinfo : EIATTR_CUDA_API_VERSION
	.align		4
        /*0000*/ 	.byte	0x04, 0x37
        /*0002*/ 	.short	(.L_1045 - .L_1044)
.L_1044:
        /*0004*/ 	.word	0x00000082


	//----- nvinfo : EIATTR_SW2861232_WAR
	.align		4
.L_1045:
        /*0008*/ 	.byte	0x01, 0x35
	.zero		2


	//----- nvinfo : EIATTR_PARAM_CBANK
	.align		4
        /*000c*/ 	.byte	0x04, 0x0a
        /*000e*/ 	.short	(.L_1047 - .L_1046)
	.align		4
.L_1046:
        /*0010*/ 	.word	index@(.nv.constant0._ZN2at6native16triu_tril_kernelIN3c108BFloat16ElLb1ELi4ELb0EEEvNS_4cuda6detail10TensorInfoIT_T0_EENS6_IKS7_S8_EEllS8_)
        /*0014*/ 	.short	0x0160
        /*0016*/ 	.short	0x0358


	//----- nvinfo : EIATTR_CBANK_PARAM_SIZE
	.align		4
.L_1047:
        /*0018*/ 	.byte	0x03, 0x19
        /*001a*/ 	.short	0x0358


	//----- nvinfo : EIATTR_KPARAM_INFO
	.align		4
        /*001c*/ 	.byte	0x04, 0x17
        /*001e*/ 	.short	(.L_1049 - .L_1048)
.L_1048:
        /*0020*/ 	.word	0x00000000
        /*0024*/ 	.short	0x0004
        /*0026*/ 	.short	0x0350
        /*0028*/ 	.byte	0x00, 0xf0, 0x21, 0x00


	//----- nvinfo : EIATTR_KPARAM_INFO
	.align		4
.L_1049:
        /*002c*/ 	.byte	0x04, 0x17
        /*002e*/ 	.short	(.L_1051 - .L_1050)
.L_1050:
        /*0030*/ 	.word	0x00000000
        /*0034*/ 	.short	0x0003
        /*0036*/ 	.short	0x0348
        /*0038*/ 	.byte	0x00, 0xf0, 0x21, 0x00


	//----- nvinfo : EIATTR_KPARAM_INFO
	.align		4
.L_1051:
        /*003c*/ 	.byte	0x04, 0x17
        /*003e*/ 	.short	(.L_1053 - .L_1052)
.L_1052:
        /*0040*/ 	.word	0x00000000
        /*0044*/ 	.short	0x0002
        /*0046*/ 	.short	0x0340
        /*0048*/ 	.byte	0x00, 0xf0, 0x21, 0x00


	//----- nvinfo : EIATTR_KPARAM_INFO
	.align		4
.L_1053:
        /*004c*/ 	.byte	0x04, 0x17
        /*004e*/ 	.short	(.L_1055 - .L_1054)
.L_1054:
        /*0050*/ 	.word	0x00000000
        /*0054*/ 	.short	0x0001
        /*0056*/ 	.short	0x01a0
        /*0058*/ 	.byte	0x00, 0xf0, 0x81, 0x06


	//----- nvinfo : EIATTR_KPARAM_INFO
	.align		4
.L_1055:
        /*005c*/ 	.byte	0x04, 0x17
        /*005e*/ 	.short	(.L_1057 - .L_1056)
.L_1056:
        /*0060*/ 	.word	0x00000000
        /*0064*/ 	.short	0x0000
        /*0066*/ 	.short	0x0000
        /*0068*/ 	.byte	0x00, 0xf0, 0x81, 0x06


	//----- nvinfo : EIATTR_MAXREG_COUNT
	.align		4
.L_1057:
        /*006c*/ 	.byte	0x03, 0x1b
        /*006e*/ 	.short	0x00ff


	//----- nvinfo : EIATTR_MERCURY_ISA_VERSION
	.align		4
        /*0070*/ 	.byte	0x03, 0x5f
        /*0072*/ 	.short	0x0000


	//----- nvinfo : EIATTR_EXIT_INSTR_OFFSETS
	.align		4
        /*0074*/ 	.byte	0x04, 0x1c
        /*0076*/ 	.short	(.L_1059 - .L_1058)


	//   ....[0]....
.L_1058:
        /*0078*/ 	.word	0x00000090


	//   ....[1]....
        /*007c*/ 	.word	0x000023f0


	//   ....[2]....
        /*0080*/ 	.word	0x00002470


	//   ....[3]....
        /*0084*/ 	.word	0x00002550


	//   ....[4]....
        /*0088*/ 	.word	0x000025d0


	//   ....[5]....
        /*008c*/ 	.word	0x00002620


	//----- nvinfo : EIATTR_MAX_THREADS
	.align		4
.L_1059:
        /*0090*/ 	.byte	0x04, 0x05
        /*0092*/ 	.short	(.L_1061 - .L_1060)
.L_1060:
        /*0094*/ 	.word	0x00000080
        /*0098*/ 	.word	0x00000001
        /*009c*/ 	.word	0x00000001


	//----- nvinfo : EIATTR_CRS_STACK_SIZE
	.align		4
.L_1061:
        /*00a0*/ 	.byte	0x04, 0x1e
        /*00a2*/ 	.short	(.L_1063 - .L_1062)
.L_1062:
        /*00a4*/ 	.word	0x00000000
.L_1063:


//--------------------- .nv.info._ZN2at6native16triu_tril_kernelIN3c108BFloat16ElLb1ELi4ELb1EEEvNS_4cuda6detail10TensorInfoIT_T0_EENS6_IKS7_S8_EEllS8_ --------------------------
	.section	.nv.info._ZN2at6native16triu_tril_kernelIN3c108BFloat16ElLb1ELi4ELb1EEEvNS_4cuda6detail10TensorInfoIT_T0_EENS6_IKS7_S8_EEllS8_,"",@"SHT_CUDA_INFO"
	.sectionflags	@""
	.align	4


	//----- nvinfo : EIATTR_CUDA_API_VERSION
	.align		4
        /*0000*/ 	.byte	0x04, 0x37
        /*0002*/ 	.short	(.L_1065 - .L_1064)
.L_1064:
        /*0004*/ 	.word	0x00000082


	//----- nvinfo : EIATTR_SW2861232_WAR
	.align		4
.L_1065:
        /*0008*/ 	.byte	0x01, 0x35
	.zero		2


	//----- nvinfo : EIATTR_PARAM_CBANK
	.align		4
        /*000c*/ 	.byte	0x04, 0x0a
        /*000e*/ 	.short	(.L_1067 - .L_1066)
	.align		4
.L_1066:
        /*0010*/ 	.word	index@(.nv.constant0._ZN2at6native16triu_tril_kernelIN3c108BFloat16ElLb1ELi4ELb1EEEvNS_4cuda6detail10TensorInfoIT_T0_EENS6_IKS7_S8_EEllS8_)
        /*0014*/ 	.short	0x0160
        /*0016*/ 	.short	0x0358


	//----- nvinfo : EIATTR_CBANK_PARAM_SIZE
	.align		4
.L_1067:
        /*0018*/ 	.byte	0x03, 0x19
        /*001a*/ 	.short	0x0358


	//----- nvinfo : EIATTR_KPARAM_INFO
	.align		4
        /*001c*/ 	.byte	0x04, 0x17
        /*001e*/ 	.short	(.L_1069 - .L_1068)
.L_1068:
        /*0020*/ 	.word	0x00000000
        /*0024*/ 	.short	0x0004
        /*0026*/ 	.short	0x0350
        /*0028*/ 	.byte	0x00, 0xf0, 0x21, 0x00


	//----- nvinfo : EIATTR_KPARAM_INFO
	.align		4
.L_1069:
        /*002c*/ 	.byte	0x04, 0x17
        /*002e*/ 	.short	(.L_1071 - .L_1070)
.L_1070:
        /*0030*/ 	.word	0x00000000
        /*0034*/ 	.short	0x0003
        /*0036*/ 	.short	0x0348
        /*0038*/ 	.byte	0x00, 0xf0, 0x21, 0x00


	//----- nvinfo : EIATTR_KPARAM_INFO
	.align		4
.L_1071:
        /*003c*/ 	.byte	0x04, 0x17
        /*003e*/ 	.short	(.L_1073 - .L_1072)
.L_1072:
        /*0040*/ 	.word	0x00000000
        /*0044*/ 	.short	0x0002
        /*0046*/ 	.short	0x0340
        /*0048*/ 	.byte	0x00, 0xf0, 0x21, 0x00


	//----- nvinfo : EIATTR_KPARAM_INFO
	.align		4
.L_1073:
        /*004c*/ 	.byte	0x04, 0x17
        /*004e*/ 	.short	(.L_1075 - .L_1074)
.L_1074:
        /*0050*/ 	.word	0x00000000
        /*0054*/ 	.short	0x0001
        /*0056*/ 	.short	0x01a0
        /*0058*/ 	.byte	0x00, 0xf0, 0x81, 0x06


	//----- nvinfo : EIATTR_KPARAM_INFO
	.align		4
.L_1075:
        /*005c*/ 	.byte	0x04, 0x17
        /*005e*/ 	.short	(.L_1077 - .L_1076)
.L_1076:
        /*0060*/ 	.word	0x00000000
        /*0064*/ 	.short	0x0000
        /*0066*/ 	.short	0x0000
        /*0068*/ 	.byte	0x00, 0xf0, 0x81, 0x06


	//----- nvinfo : EIATTR_MAXREG_COUNT
	.align		4
.L_1077:
        /*006c*/ 	.byte	0x03, 0x1b
        /*006e*/ 	.short	0x00ff


	//----- nvinfo : EIATTR_MERCURY_ISA_VERSION
	.align		4
        /*0070*/ 	.byte	0x03, 0x5f
        /*0072*/ 	.short	0x0000


	//----- nvinfo : EIATTR_EXIT_INSTR_OFFSETS
	.align		4
        /*0074*/ 	.byte	0x04, 0x1c
        /*0076*/ 	.short	(.L_1079 - .L_1078)


	//   ....[0]....
.L_1078:
        /*0078*/ 	.word	0x00000090


	//   ....[1]....
        /*007c*/ 	.word	0x00000580


	//   ....[2]....
        /*0080*/ 	.word	0x00001dd0


	//   ....[3]....
        /*0084*/ 	.word	0x00001e60


	//   ....[4]....
        /*0088*/ 	.word	0x00001f60


	//   ....[5]....
        /*008c*/ 	.word	0x000020a0


	//   ....[6]....
        /*0090*/ 	.word	0x00002150


	//----- nvinfo : EIATTR_MAX_THREADS
	.align		4
.L_1079:
        /*0094*/ 	.byte	0x04, 0x05
        /*0096*/ 	.short	(.L_1081 - .L_1080)
.L_1080:
        /*0098*/ 	.word	0x00000080
        /*009c*/ 	.word	0x00000001
        /*00a0*/ 	.word	0x00000001


	//----- nvinfo : EIATTR_CRS_STACK_SIZE
	.align		4
.L_1081:
        /*00a4*/ 	.byte	0x04, 0x1e
        /*00a6*/ 	.short	(.L_1083 - .L_1082)
.L_1082:
        /*00a8*/ 	.word	0x00000000
.L_1083:


//--------------------- .nv.info._ZN2at6native16triu_tril_kernelIN3c108BFloat16EiLb1ELi4ELb0EEEvNS_4cuda6detail10TensorInfoIT_T0_EENS6_IKS7_S8_EEllS8_ --------------------------
	.section	.nv.info._ZN2at6native16triu_tril_kernelIN3c108BFloat16EiLb1ELi4ELb0EEEvNS_4cuda6detail10TensorInfoIT_T0_EENS6_IKS7_S8_EEllS8_,"",@"SHT_CUDA_INFO"
	.sectionflags	@""
	.align	4


	//----- nvinfo : EIATTR_CUDA_API_VERSION
	.align		4
        /*0000*/ 	.byte	0x04, 0x37
        /*0002*/ 	.short	(.L_1085 - .L_1084)
.L_1084:
        /*0004*/ 	.word	0x00000082


	//----- nvinfo : EIATTR_SW2861232_WAR
	.align		4
.L_1085:
        /*0008*/ 	.byte	0x01, 0x35
	.zero		2


	//----- nvinfo : EIATTR_PARAM_CBANK
	.align		4
        /*000c*/ 	.byte	0x04, 0x0a
        /*000e*/ 	.short	(.L_1087 - .L_1086)
	.align		4
.L_1086:
        /*0010*/ 	.word	index@(.nv.constant0._ZN2at6native16triu_tril_kernelIN3c108BFloat16EiLb1ELi4ELb0EEEvNS_4cuda6detail10TensorInfoIT_T0_EENS6_IKS7_S8_EEllS8_)
        /*0014*/ 	.short	0x0160
        /*0016*/ 	.short	0x01c4


	//----- nvinfo : EIATTR_CBANK_PARAM_SIZE
	.align		4
.L_1087:
        /*0018*/ 	.byte	0x03, 0x19
        /*001a*/ 	.short	0x01c4


	//----- nvinfo : EIATTR_KPARAM_INFO
	.align		4
        /*001c*/ 	.byte	0x04, 0x17
        /*001e*/ 	.short	(.L_1089 - .L_1088)
.L_1088:
        /*0020*/ 	.word	0x00000000
        /*0024*/ 	.short	0x0004
        /*0026*/ 	.short	0x01c0
        /*0028*/ 	.byte	0x00, 0xf0, 0x11, 0x00


	//----- nvinfo : EIATTR_KPARAM_INFO
	.align		4
.L_1089:
        /*002c*/ 	.byte	0x04, 0x17
        /*002e*/ 	.short	(.L_1091 - .L_1090)
.L_1090:
        /*0030*/ 	.word	0x00000000
        /*0034*/ 	.short	0x0003
        /*0036*/ 	.short	0x01b8
        /*0038*/ 	.byte	0x00, 0xf0, 0x21, 0x00


	//----- nvinfo : EIATTR_KPARAM_INFO
	.align		4
.L_1091:
        /*003c*/ 	.byte	0x04, 0x17
        /*003e*/ 	.short	(.L_1093 - .L_1092)
.L_1092:
        /*0040*/ 	.word	0x00000000
        /*0044*/ 	.short	0x0002
        /*0046*/ 	.short	0x01b0
        /*0048*/ 	.byte	0x00, 0xf0, 0x21, 0x00


	//----- nvinfo : EIATTR_KPARAM_INFO
	.align		4
.L_1093:
        /*004c*/ 	.byte	0x04, 0x17
        /*004e*/ 	.short	(.L_1095 - .L_1094)
.L_1094:
        /*0050*/ 	.word	0x00000000
        /*0054*/ 	.short	0x0001
        /*0056*/ 	.short	0x00d8
        /*0058*/ 	.byte	0x00, 0xf0, 0x61, 0x03


	//----- nvinfo : EIATTR_KPARAM_INFO
	.align		4
.L_1095:
        /*005c*/ 	.byte	0x04, 0x17
        /*005e*/ 	.short	(.L_1097 - .L_1096)
.L_1096:
        /*0060*/ 	.word	0x00000000
        /*0064*/ 	.short	0x0000
        /*0066*/ 	.short	0x0000
        /*0068*/ 	.byte	0x00, 0xf0, 0x61, 0x03


	//----- nvinfo : EIATTR_MAXREG_COUNT
	.align		4
.L_1097:
        /*006c*/ 	.byte	0x03, 0x1b
        /*006e*/ 	.short	0x00ff


	//----- nvinfo : EIATTR_MERCURY_ISA_VERSION
	.align		4
        /*0070*/ 	.byte	0x03, 0x5f
        /*0072*/ 	.short	0x0000


	//----- nvinfo : EIATTR_EXIT_INSTR_OFFSETS
	.align		4
        /*0074*/ 	.byte	0x04, 0x1c
        /*0076*/ 	.short	(.L_1099 - .L_1098)


	//   ....[0]....
.L_1098:
        /*0078*/ 	.word	0x00000090


	//   ....[1]....
        /*007c*/ 	.word	0x00001a60


	//   ....[2]....
        /*0080*/ 	.word	0x00001ac0


	//   ....[3]....
        /*0084*/ 	.word	0x00001b60


	//   ....[4]....
        /*0088*/ 	.word	0x00001bd0


	//   ....[5]....
        /*008c*/ 	.word	0x00001c20


	//----- nvinfo : EIATTR_MAX_THREADS
	.align		4
.L_1099:
        /*0090*/ 	.byte	0x04, 0x05
        /*0092*/ 	.short	(.L_1101 - .L_1100)
.L_1100:
        /*0094*/ 	.word	0x00000080
        /*0098*/ 	.word	0x00000001
        /*009c*/ 	.word	0x00000001


	//----- nvinfo : EIATTR_CRS_STACK_SIZE
	.align		4
.L_1101:
        /*00a0*/ 	.byte	0x04, 0x1e
        /*00a2*/ 	.short	(.L_1103 - .L_1102)
.L_1102:
        /*00a4*/ 	.word	0x00000000
.L_1103:


//--------------------- .nv.info._ZN2at6native16triu_tril_kernelIN3c108BFloat16EiLb1ELi4ELb1EEEvNS_4cuda6detail10TensorInfoIT_T0_EENS6_IKS7_S8_EEllS8_ --------------------------
	.section	.nv.info._ZN2at6native16triu_tril_kernelIN3c108BFloat16EiLb1ELi4ELb1EEEvNS_4cuda6detail10TensorInfoIT_T0_EENS6_IKS7_S8_EEllS8_,"",@"SHT_CUDA_INFO"
	.sectionflags	@""
	.align	4


	//----- nvinfo : EIATTR_CUDA_API_VERSION
	.align		4
        /*0000*/ 	.byte	0x04, 0x37
        /*0002*/ 	.short	(.L_1105 - .L_1104)
.L_1104:
        /*0004*/ 	.word	0x00000082


	//----- nvinfo : EIATTR_SW2861232_WAR
	.align		4
.L_1105:
        /*0008*/ 	.byte	0x01, 0x35
	.zero		2


	//----- nvinfo : EIATTR_PARAM_CBANK
	.align		4
        /*000c*/ 	.byte	0x04, 0x0a
        /*000e*/ 	.short	(.L_1107 - .L_1106)
	.align		4
.L_1106:
        /*0010*/ 	.word	index@(.nv.constant0._ZN2at6native16triu_tril_kernelIN3c108BFloat16EiLb1ELi4ELb1EEEvNS_4cuda6detail10TensorInfoIT_T0_EENS6_IKS7_S8_EEllS8_)
        /*0014*/ 	.short	0x0160
        /*0016*/ 	.short	0x01c4


	//----- nvinfo : EIATTR_CBANK_PARAM_SIZE
	.align		4
.L_1107:
        /*0018*/ 	.byte	0x03, 0x19
        /*001a*/ 	.short	0x01c4


	//----- nvinfo : EIATTR_KPARAM_INFO
	.align		4
        /*001c*/ 	.byte	0x04, 0x17
        /*001e*/ 	.short	(.L_1109 - .L_1108)
.L_1108:
        /*0020*/ 	.word	0x00000000
        /*0024*/ 	.short	0x0004
        /*0026*/ 	.short	0x01c0
        /*0028*/ 	.byte	0x00, 0xf0, 0x11, 0x00


	//----- nvinfo : EIATTR_KPARAM_INFO
	.align		4
.L_1109:
        /*002c*/ 	.byte	0x04, 0x17
        /*002e*/ 	.short	(.L_1111 - .L_1110)
.L_1110:
        /*0030*/ 	.word	0x00000000
        /*0034*/ 	.short	0x0003
        /*0036*/ 	.short	0x01b8
        /*0038*/ 	.byte	0x00, 0xf0, 0x21, 0x00


	//----- nvinfo : EIATTR_KPARAM_INFO
	.align		4
.L_1111:
        /*003c*/ 	.byte	0x04, 0x17
        /*003e*/ 	.short	(.L_1113 - .L_1112)
.L_1112:
        /*0040*/ 	.word	0x00000000
        /*0044*/ 	.short	0x0002
        /*0046*/ 	.short	0x01b0
        /*0048*/ 	.byte	0x00, 0xf0, 0x21, 0x00


	//----- nvinfo : EIATTR_KPARAM_INFO
	.align		4
.L_1113:
        /*004c*/ 	.byte	0x04, 0x17
        /*004e*/ 	.short	(.L_1115 - .L_1114)
.L_1114:
        /*0050*/ 	.word	0x00000000
        /*0054*/ 	.short	0x0001
        /*0056*/ 	.short	0x00d8
        /*0058*/ 	.byte	0x00, 0xf0, 0x61, 0x03


	//----- nvinfo : EIATTR_KPARAM_INFO
	.align		4
.L_1115:
        /*005c*/ 	.byte	0x04, 0x17
        /*005e*/ 	.short	(.L_1117 - .L_1116)
.L_1116:
        /*0060*/ 	.word	0x00000000
        /*0064*/ 	.short	0x0000
        /*0066*/ 	.short	0x0000
        /*0068*/ 	.byte	0x00, 0xf0, 0x61, 0x03


	//----- nvinfo : EIATTR_MAXREG_COUNT
	.align		4
.L_1117:
        /*006c*/ 	.byte	0x03, 0x1b
        /*006e*/ 	.short	0x00ff


	//----- nvinfo : EIATTR_MERCURY_ISA_VERSION
	.align		4
        /*0070*/ 	.byte	0x03, 0x5f
        /*0072*/ 	.short	0x0000


	//----- nvinfo : EIATTR_EXIT_INSTR_OFFSETS
	.align		4
        /*0074*/ 	.byte	0x04, 0x1c
        /*0076*/ 	.short	(.L_1119 - .L_1118)


	//   ....[0]....
.L_1118:
        /*0078*/ 	.word	0x00000090


	//   ....[1]....
        /*007c*/ 	.word	0x00000550


	//   ....[2]....
        /*0080*/ 	.word	0x000016b0


	//   ....[3]....
        /*0084*/ 	.word	0x00001720


	//   ....[4]....
        /*0088*/ 	.word	0x000017e0


	//   ....[5]....
        /*008c*/ 	.word	0x000018b0


	//   ....[6]....
        /*0090*/ 	.word	0x00001900


	//   ....[7]....
        /*0094*/ 	.word	0x00001970


	//----- nvinfo : EIATTR_MAX_THREADS
	.align		4
.L_1119:
        /*0098*/ 	.byte	0x04, 0x05
        /*009a*/ 	.short	(.L_1121 - .L_1120)
.L_1120:
        /*009c*/ 	.word	0x00000080
        /*00a0*/ 	.word	0x00000001
        /*00a4*/ 	.word	0x00000001


	//----- nvinfo : EIATTR_CRS_STACK_SIZE
	.align		4
.L_1121:
        /*00a8*/ 	.byte	0x04, 0x1e
        /*00aa*/ 	.short	(.L_1123 - .L_1122)
.L_1122:
        /*00ac*/ 	.word	0x00000000
.L_1123:


//--------------------- .nv.info._ZN2at6native16triu_tril_kernelIN3c104HalfElLb1ELi4ELb0EEEvNS_4cuda6detail10TensorInfoIT_T0_EENS6_IKS7_S8_EEllS8_ --------------------------
	.section	.nv.info._ZN2at6native16triu_tril_kernelIN3c104HalfElLb1ELi4ELb0EEEvNS_4cuda6detail10TensorInfoIT_T0_EENS6_IKS7_S8_EEllS8_,"",@"SHT_CUDA_INFO"
	.sectionflags	@""
	.align	4


	//----- nvinfo : EIATTR_CUDA_API_VERSION
	.align		4
        /*0000*/ 	.byte	0x04, 0x37
        /*0002*/ 	.short	(.L_1125 - .L_1124)
.L_1124:
        /*0004*/ 	.word	0x00000082


	//----- nvinfo : EIATTR_SW2861232_WAR
	.align		4
.L_1125:
        /*0008*/ 	.byte	0x01, 0x35
	.zero		2


	//----- nvinfo : EIATTR_PARAM_CBANK
	.align		4
        /*000c*/ 	.byte	0x04, 0x0a
        /*000e*/ 	.short	(.L_1127 - .L_1126)
	.align		4
.L_1126:
        /*0010*/ 	.word	index@(.nv.constant0._ZN2at6native16triu_tril_kernelIN3c104HalfElLb1ELi4ELb0EEEvNS_4cuda6detail10TensorInfoIT_T0_EENS6_IKS7_S8_EEllS8_)
        /*0014*/ 	.short	0x0160
        /*0016*/ 	.short	0x0358


	//----- nvinfo : EIATTR_CBANK_PARAM_SIZE
	.align		4
.L_1127:
        /*0018*/ 	.byte	0x03, 0x19
        /*001a*/ 	.short	0x0358


	//----- nvinfo : EIATTR_KPARAM_INFO
	.align		4
        /*001c*/ 	.byte	0x04, 0x17
        /*001e*/ 	.short	(.L_1129 - .L_1128)
.L_1128:
        /*0020*/ 	.word	0x00000000
        /*0024*/ 	.short	0x0004
        /*0026*/ 	.short	0x0350
        /*0028*/ 	.byte	0x00, 0xf0, 0x21, 0x00


	//----- nvinfo : EIATTR_KPARAM_INFO
	.align		4
.L_1129:
        /*002c*/ 	.byte	0x04, 0x17
        /*002e*/ 	.short	(.L_1131 - .L_1130)
.L_1130:
        /*0030*/ 	.word	0x00000000
        /*0034*/ 	.short	0x0003
        /*0036*/ 	.short	0x0348
        /*0038*/ 	.byte	0x00, 0xf0, 0x21, 0x00


	//----- nvinfo : EIATTR_KPARAM_INFO
	.align		4
.L_1131:
        /*003c*/ 	.byte	0x04, 0x17
        /*003e*/ 	.short	(.L_1133 - .L_1132)
.L_1132:
        /*0040*/ 	.word	0x00000000
        /*0044*/ 	.short	0x0002
        /*0046*/ 	.short	0x0340
        /*0048*/ 	.byte	0x00, 0xf0, 0x21, 0x00


	//----- nvinfo : EIATTR_KPARAM_INFO
	.align		4
.L_1133:
        /*004c*/ 	.byte	0x04, 0x17
        /*004e*/ 	.short	(.L_1135 - .L_1134)
.L_1134:
        /*0050*/ 	.word	0x00000000
        /*0054*/ 	.short	0x0001
        /*0056*/ 	.short	0x01a0
        /*0058*/ 	.byte	0x00, 0xf0, 0x81, 0x06


	//----- nvinfo : EIATTR_KPARAM_INFO
	.align		4
.L_1135:
        /*005c*/ 	.byte	0x04, 0x17
        /*005e*/ 	.short	(.L_1137 - .L_1136)
.L_1136:
        /*0060*/ 	.word	0x00000000
        /*0064*/ 	.short	0x0000
        /*0066*/ 	.short	0x0000
        /*0068*/ 	.byte	0x00, 0xf0, 0x81, 0x06


	//----- nvinfo : EIATTR_MAXREG_COUNT
	.align		4
.L_1137:
        /*006c*/ 	.byte	0x03, 0x1b
        /*006e*/ 	.short	0x00ff


	//----- nvinfo : EIATTR_MERCURY_ISA_VERSION
	.align		4
        /*0070*/ 	.byte	0x03, 0x5f
        /*0072*/ 	.short	0x0000


	//----- nvinfo : EIATTR_EXIT_INSTR_OFFSETS
	.align		4
        /*0074*/ 	.byte	0x04, 0x1c
        /*0076*/ 	.short	(.L_1139 - .L_1138)


	//   ....[0]....
.L_1138:
        /*0078*/ 	.word	0x00000090


	//   ....[1]....
        /*007c*/ 	.word	0x000023f0


	//   ....[2]....
        /*0080*/ 	.word	0x00002470


	//   ....[3]....
        /*0084*/ 	.word	0x00002550


	//   ....[4]....
        /*0088*/ 	.word	0x000025d0


	//   ....[5]....
        /*008c*/ 	.word	0x00002620


	//----- nvinfo : EIATTR_MAX_THREADS
	.align		4
.L_1139:
        /*0090*/ 	.byte	0x04, 0x05
        /*0092*/ 	.short	(.L_1141 - .L_1140)
.L_1140:
        /*0094*/ 	.word	0x00000080
        /*0098*/ 	.word	0x00000001
        /*009c*/ 	.word	0x00000001


	//----- nvinfo : EIATTR_CRS_STACK_SIZE
	.align		4
.L_1141:
        /*00a0*/ 	.byte	0x04, 0x1e
        /*00a2*/ 	.short	(.L_1143 - .L_1142)
.L_1142:
        /*00a4*/ 	.word	0x00000000
.L_1143:


//--------------------- .nv.info._ZN2at6native16triu_tril_kernelIN3c104HalfElLb1ELi4ELb1EEEvNS_4cuda6detail10TensorInfoIT_T0_EENS6_IKS7_S8_EEllS8_ --------------------------
	.section	.nv.info._ZN2at6native16triu_tril_kernelIN3c104HalfElLb1ELi4ELb1EEEvNS_4cuda6detail10TensorInfoIT_T0_EENS6_IKS7_S8_EEllS8_,"",@"SHT_CUDA_INFO"
	.sectionflags	@""
	.align	4


	//----- nvinfo : EIATTR_CUDA_API_VERSION
	.align		4
        /*0000*/ 	.byte	0x04, 0x37
        /*0002*/ 	.short	(.L_1145 - .L_1144)
.L_1144:
        /*0004*/ 	.word	0x00000082


	//----- nvinfo : EIATTR_SW2861232_WAR
	.align		4
.L_1145:
        /*0008*/ 	.byte	0x01, 0x35
	.zero		2


	//----- nvinfo : EIATTR_PARAM_CBANK
	.align		4
        /*000c*/ 	.byte	0x04, 0x0a
        /*000e*/ 	.short	(.L_1147 - .L_1146)
	.align		4
.L_1146:
        /*0010*/ 	.word	index@(.nv.constant0._ZN2at6native16triu_tril_kernelIN3c104HalfElLb1ELi4ELb1EEEvNS_4cuda6detail10TensorInfoIT_T0_EENS6_IKS7_S8_EEllS8_)
        /*0014*/ 	.short	0x0160
        /*0016*/ 	.short	0x0358


	//----- nvinfo : EIATTR_CBANK_PARAM_SIZE
	.align		4
.L_1147:
        /*0018*/ 	.byte	0x03, 0x19
        /*001a*/ 	.short	0x0358


	//----- nvinfo : EIATTR_KPARAM_INFO
	.align		4
        /*001c*/ 	.byte	0x04, 0x17
        /*001e*/ 	.short	(.L_1149 - .L_1148)
.L_1148:
        /*0020*/ 	.word	0x00000000
        /*0024*/ 	.short	0x0004
        /*0026*/ 	.short	0x0350
        /*0028*/ 	.byte	0x00, 0xf0, 0x21, 0x00


	//----- nvinfo : EIATTR_KPARAM_INFO
	.align		4
.L_1149:
        /*002c*/ 	.byte	0x04, 0x17
        /*002e*/ 	.short	(.L_1151 - .L_1150)
.L_1150:
        /*0030*/ 	.word	0x00000000
        /*0034*/ 	.short	0x0003
        /*0036*/ 	.short	0x0348
        /*0038*/ 	.byte	0x00, 0xf0, 0x21, 0x00


	//----- nvinfo : EIATTR_KPARAM_INFO
	.align		4
.L_1151:
        /*003c*/ 	.byte	0x04, 0x17
        /*003e*/ 	.short	(.L_1153 - .L_1152)
.L_1152:
        /*0040*/ 	.word	0x00000000
        /*0044*/ 	.short	0x0002
        /*0046*/ 	.short	0x0340
        /*0048*/ 	.byte	0x00, 0xf0, 0x21, 0x00


	//----- nvinfo : EIATTR_KPARAM_INFO
	.align		4
.L_1153:
        /*004c*/ 	.byte	0x04, 0x17
        /*004e*/ 	.short	(.L_1155 - .L_1154)
.L_1154:
        /*0050*/ 	.word	0x00000000
        /*0054*/ 	.short	0x0001
        /*0056*/ 	.short	0x01a0
        /*0058*/ 	.byte	0x00, 0xf0, 0x81, 0x06


	//----- nvinfo : EIATTR_KPARAM_INFO
	.align		4
.L_1155:
        /*005c*/ 	.byte	0x04, 0x17
        /*005e*/ 	.short	(.L_1157 - .L_1156)
.L_1156:
        /*0060*/ 	.word	0x00000000
        /*0064*/ 	.short	0x0000
        /*0066*/ 	.short	0x0000
        /*0068*/ 	.byte	0x00, 0xf0, 0x81, 0x06


	//----- nvinfo : EIATTR_MAXREG_COUNT
	.align		4
.L_1157:
        /*006c*/ 	.byte	0x03, 0x1b
        /*006e*/ 	.short	0x00ff


	//----- nvinfo : EIATTR_MERCURY_ISA_VERSION
	.align		4
        /*0070*/ 	.byte	0x03, 0x5f
        /*0072*/ 	.short	0x0000


	//----- nvinfo : EIATTR_EXIT_INSTR_OFFSETS
	.align		4
        /*0074*/ 	.byte	0x04, 0x1c
        /*0076*/ 	.short	(.L_1159 - .L_1158)


	//   ....[0]....
.L_1158:
        /*0078*/ 	.word	0x00000090


	//   ....[1]....
        /*007c*/ 	.word	0x00000580


	//   ....[2]....
        /*0080*/ 	.word	0x00001dd0


	//   ....[3]....
        /*0084*/ 	.word	0x00001e60


	//   ....[4]....
        /*0088*/ 	.word	0x00001f60


	//   ....[5]....
        /*008c*/ 	.word	0x000020a0


	//   ....[6]....
        /*0090*/ 	.word	0x00002150


	//----- nvinfo : EIATTR_MAX_THREADS
	.align		4
.L_1159:
        /*0094*/ 	.byte	0x04, 0x05
        /*0096*/ 	.short	(.L_1161 - .L_1160)
.L_1160:
        /*0098*/ 	.word	0x00000080
        /*009c*/ 	.word	0x00000001
        /*00a0*/ 	.word	0x00000001


	//----- nvinfo : EIATTR_CRS_STACK_SIZE
	.align		4
.L_1161:
        /*00a4*/ 	.byte	0x04, 0x1e
        /*00a6*/ 	.short	(.L_1163 - .L_1162)
.L_1162:
        /*00a8*/ 	.word	0x00000000
.L_1163:


//--------------------- .nv.info._ZN2at6native16triu_tril_kernelIN3c104HalfEiLb1ELi4ELb0EEEvNS_4cuda6detail10TensorInfoIT_T0_EENS6_IKS7_S8_EEllS8_ --------------------------
	.section	.nv.info._ZN2at6native16triu_tril_kernelIN3c104HalfEiLb1ELi4ELb0EEEvNS_4cuda6detail10TensorInfoIT_T0_EENS6_IKS7_S8_EEllS8_,"",@"SHT_CUDA_INFO"
	.sectionflags	@""
	.align	4


	//----- nvinfo : EIATTR_CUDA_API_VERSION
	.align		4
        /*0000*/ 	.byte	0x04, 0x37
        /*0002*/ 	.short	(.L_1165 - .L_1164)
.L_1164:
        /*0004*/ 	.word	0x00000082


	//----- nvinfo : EIATTR_SW2861232_WAR
	.align		4
.L_1165:
        /*0008*/ 	.byte	0x01, 0x35
	.zero		2


	//----- nvinfo : EIATTR_PARAM_CBANK
	.align		4
        /*000c*/ 	.byte	0x04, 0x0a
        /*000e*/ 	.short	(.L_1167 - .L_1166)
	.align		4
.L_1166:
        /*0010*/ 	.word	index@(.nv.constant0._ZN2at6native16triu_tril_kernelIN3c104HalfEiLb1ELi4ELb0EEEvNS_4cuda6detail10TensorInfoIT_T0_EENS6_IKS7_S8_EEllS8_)
        /*0014*/ 	.short	0x0160
        /*0016*/ 	.short	0x01c4


	//----- nvinfo : EIATTR_CBANK_PARAM_SIZE
	.align		4
.L_1167:
        /*0018*/ 	.byte	0x03, 0x19
        /*001a*/ 	.short	0x01c4


	//----- nvinfo : EIATTR_KPARAM_INFO
	.align		4
        /*001c*/ 	.byte	0x04, 0x17
        /*001e*/ 	.short	(.L_1169 - .L_1168)
.L_1168:
        /*0020*/ 	.word	0x00000000
        /*0024*/ 	.short	0x0004
        /*0026*/ 	.short	0x01c0
        /*0028*/ 	.byte	0x00, 0xf0, 0x11, 0x00


	//----- nvinfo : EIATTR_KPARAM_INFO
	.align		4
.L_1169:
        /*002c*/ 	.byte	0x04, 0x17
        /*002e*/ 	.short	(.L_1171 - .L_1170)
.L_1170:
        /*0030*/ 	.word	0x00000000
        /*0034*/ 	.short	0x0003
        /*0036*/ 	.short	0x01b8
        /*0038*/ 	.byte	0x00, 0xf0, 0x21, 0x00


	//----- nvinfo : EIATTR_KPARAM_INFO
	.align		4
.L_1171:
        /*003c*/ 	.byte	0x04, 0x17
        /*003e*/ 	.short	(.L_1173 - .L_1172)
.L_1172:
        /*0040*/ 	.word	0x00000000
        /*0044*/ 	.short	0x0002
        /*0046*/ 	.short	0x01b0
        /*0048*/ 	.byte	0x00, 0xf0, 0x21, 0x00


	//----- nvinfo : EIATTR_KPARAM_INFO
	.align		4
.L_1173:
        /*004c*/ 	.byte	0x04, 0x17
        /*004e*/ 	.short	(.L_1175 - .L_1174)
.L_1174:
        /*0050*/ 	.word	0x00000000
        /*0054*/ 	.short	0x0001
        /*0056*/ 	.short	0x00d8
        /*0058*/ 	.byte	0x00, 0xf0, 0x61, 0x03


	//----- nvinfo : EIATTR_KPARAM_INFO
	.align		4
.L_1175:
        /*005c*/ 	.byte	0x04, 0x17
        /*005e*/ 	.short	(.L_1177 - .L_1176)
.L_1176:
        /*0060*/ 	.word	0x00000000
        /*0064*/ 	.short	0x0000
        /*0066*/ 	.short	0x0000
        /*0068*/ 	.byte	0x00, 0xf0, 0x61, 0x03


	//----- nvinfo : EIATTR_MAXREG_COUNT
	.align		4
.L_1177:
        /*006c*/ 	.byte	0x03, 0x1b
        /*006e*/ 	.short	0x00ff


	//----- nvinfo : EIATTR_MERCURY_ISA_VERSION
	.align		4
        /*0070*/ 	.byte	0x03, 0x5f
        /*0072*/ 	.short	0x0000


	//----- nvinfo : EIATTR_EXIT_INSTR_OFFSETS
	.align		4
        /*0074*/ 	.byte	0x04, 0x1c
        /*0076*/ 	.short	(.L_1179 - .L_1178)


	//   ....[0]....
.L_1178:
        /*0078*/ 	.word	0x00000090


	//   ....[1]....
        /*007c*/ 	.word	0x00001a60


	//   ....[2]....
        /*0080*/ 	.word	0x00001ac0


	//   ....[3]....
        /*0084*/ 	.word	0x00001b60


	//   ....[4]....
        /*0088*/ 	.word	0x00001bd0


	//   ....[5]....
        /*008c*/ 	.word	0x00001c20


	//----- nvinfo : EIATTR_MAX_THREADS
	.align		4
.L_1179:
        /*0090*/ 	.byte	0x04, 0x05
        /*0092*/ 	.short	(.L_1181 - .L_1180)
.L_1180:
        /*0094*/ 	.word	0x00000080
        /*0098*/ 	.word	0x00000001
        /*009c*/ 	.word	0x00000001


	//----- nvinfo : EIATTR_CRS_STACK_SIZE
	.align		4
.L_1181:
        /*00a0*/ 	.byte	0x04, 0x1e
        /*00a2*/ 	.short	(.L_1183 - .L_1182)
.L_1182:
        /*00a4*/ 	.word	0x00000000
.L_1183:


//--------------------- .nv.info._ZN2at6native16triu_tril_kernelIN3c104HalfEiLb1ELi4ELb1EEEvNS_4cuda6detail10TensorInfoIT_T0_EENS6_IKS7_S8_EEllS8_ --------------------------
	.section	.nv.info._ZN2at6native16triu_tril_kernelIN3c104HalfEiLb1ELi4ELb1EEEvNS_4cuda6detail10TensorInfoIT_T0_EENS6_IKS7_S8_EEllS8_,"",@"SHT_CUDA_INFO"
	.sectionflags	@""
	.align	4


	//----- nvinfo : EIATTR_CUDA_API_VERSION
	.align		4
        /*0000*/ 	.byte	0x04, 0x37
        /*0002*/ 	.short	(.L_1185 - .L_1184)
.L_1184:
        /*0004*/ 	.word	0x00000082


	//----- nvinfo : EIATTR_SW2861232_WAR
	.align		4
.L_1185:
        /*0008*/ 	.byte	0x01, 0x35
	.zero		2


	//----- nvinfo : EIATTR_PARAM_CBANK
	.align		4
        /*000c*/ 	.byte	0x04, 0x0a
        /*000e*/ 	.short	(.L_1187 - .L_1186)
	.align		4
.L_1186:
        /*0010*/ 	.word	index@(.nv.constant0._ZN2at6native16triu_tril_kernelIN3c104HalfEiLb1ELi4ELb1EEEvNS_4cuda6detail10TensorInfoIT_T0_EENS6_IKS7_S8_EEllS8_)
        /*0014*/ 	.short	0x0160
        /*0016*/ 	.short	0x01c4


	//----- nvinfo : EIATTR_CBANK_PARAM_SIZE
	.align		4
.L_1187:
        /*0018*/ 	.byte	0x03, 0x19
        /*001a*/ 	.short	0x01c4


	//----- nvinfo : EIATTR_KPARAM_INFO
	.align		4
        /*001c*/ 	.byte	0x04, 0x17
        /*001e*/ 	.short	(.L_1189 - .L_1188)
.L_1188:
        /*0020*/ 	.word	0x00000000
        /*0024*/ 	.short	0x0004
        /*0026*/ 	.short	0x01c0
        /*0028*/ 	.byte	0x00, 0xf0, 0x11, 0x00


	//----- nvinfo : EIATTR_KPARAM_INFO
	.align		4
.L_1189:
        /*002c*/ 	.byte	0x04, 0x17
        /*002e*/ 	.short	(.L_1191 - .L_1190)
.L_1190:
        /*0030*/ 	.word	0x00000000
        /*0034*/ 	.short	0x0003
        /*0036*/ 	.short	0x01b8
        /*0038*/ 	.byte	0x00, 0xf0, 0x21, 0x00


	//----- nvinfo : EIATTR_KPARAM_INFO
	.align		4
.L_1191:
        /*003c*/ 	.byte	0x04, 0x17
        /*003e*/ 	.short	(.L_1193 - .L_1192)
.L_1192:
        /*0040*/ 	.word	0x00000000
        /*0044*/ 	.short	0x0002
        /*0046*/ 	.short	0x01b0
        /*0048*/ 	.byte	0x00, 0xf0, 0x21, 0x00


	//----- nvinfo : EIATTR_KPARAM_INFO
	.align		4
.L_1193:
        /*004c*/ 	.byte	0x04, 0x17
        /*004e*/ 	.short	(.L_1195 - .L_1194)
.L_1194:
        /*0050*/ 	.word	0x00000000
        /*0054*/ 	.short	0x0001
        /*0056*/ 	.short	0x00d8
        /*0058*/ 	.byte	0x00, 0xf0, 0x61, 0x03


	//----- nvinfo : EIATTR_KPARAM_INFO
	.align		4
.L_1195:
        /*005c*/ 	.byte	0x04, 0x17
        /*005e*/ 	.short	(.L_1197 - .L_1196)
.L_1196:
        /*0060*/ 	.word	0x00000000
        /*0064*/ 	.short	0x0000
        /*0066*/ 	.short	0x0000
        /*0068*/ 	.byte	0x00, 0xf0, 0x61, 0x03


	//----- nvinfo : EIATTR_MAXREG_COUNT
	.align		4
.L_1197:
        /*006c*/ 	.byte	0x03, 0x1b
        /*006e*/ 	.short	0x00ff


	//----- nvinfo : EIATTR_MERCURY_ISA_VERSION
	.align		4
        /*0070*/ 	.byte	0x03, 0x5f
        /*0072*/ 	.short	0x0000


	//----- nvinfo : EIATTR_EXIT_INSTR_OFFSETS
	.align		4
        /*0074*/ 	.byte	0x04, 0x1c
        /*0076*/ 	.short	(.L_1199 - .L_1198)


	//   ....[0]....
.L_1198:
        /*0078*/ 	.word	0x00000090


	//   ....[1]....
        /*007c*/ 	.word	0x00000550


	//   ....[2]....
        /*0080*/ 	.word	0x000016b0


	//   ....[3]....
        /*0084*/ 	.word	0x00001720


	//   ....[4]....
        /*0088*/ 	.word	0x000017e0


	//   ....[5]....
        /*008c*/ 	.word	0x000018b0


	//   ....[6]....
        /*0090*/ 	.word	0x00001900


	//   ....[7]....
        /*0094*/ 	.word	0x00001970


	//----- nvinfo : EIATTR_MAX_THREADS
	.align		4
.L_1199:
        /*0098*/ 	.byte	0x04, 0x05
        /*009a*/ 	.short	(.L_1201 - .L_1200)
.L_1200:
        /*009c*/ 	.word	0x00000080
        /*00a0*/ 	.word	0x00000001
        /*00a4*/ 	.word	0x00000001


	//----- nvinfo : EIATTR_CRS_STACK_SIZE
	.align		4
.L_1201:
        /*00a8*/ 	.byte	0x04, 0x1e
        /*00aa*/ 	.short	(.L_1203 - .L_1202)
.L_1202:
        /*00ac*/ 	.word	0x00000000
.L_1203:


//--------------------- .nv.info._ZN2at6native16triu_tril_kernelIN3c107complexINS2_4HalfEEElLb1ELi2ELb0EEEvNS_4cuda6detail10TensorInfoIT_T0_EENS8_IKS9_SA_EEllSA_ --------------------------
	.section	.nv.info._ZN2at6native16triu_tril_kernelIN3c107complexINS2_4HalfEEElLb1ELi2ELb0EEEvNS_4cuda6detail10TensorInfoIT_T0_EENS8_IKS9_SA_EEllSA_,"",@"SHT_CUDA_INFO"
	.sectionflags	@""
	.align	4


	//----- nvinfo : EIATTR_CUDA_API_VERSION
	.align		4
        /*0000*/ 	.byte	0x04, 0x37
        /*0002*/ 	.short	(.L_1205 - .L_1204)
.L_1204:
        /*0004*/ 	.word	0x00000082


	//----- nvinfo : EIATTR_SW2861232_WAR
	.align		4
.L_1205:
        /*0008*/ 	.byte	0x01, 0x35
	.zero		2


	//----- nvinfo : EIATTR_PARAM_CBANK
	.align		4
        /*000c*/ 	.byte	0x04, 0x0a
        /*000e*/ 	.short	(.L_1207 - .L_1206)
	.align		4
.L_1206:
        /*0010*/ 	.word	index@(.nv.constant0._ZN2at6native16triu_tril_kernelIN3c107complexINS2_4HalfEEElLb1ELi2ELb0EEEvNS_4cuda6detail10TensorInfoIT_T0_EENS8_IKS9_SA_EEllSA_)
        /*0014*/ 	.short	0x0160
        /*0016*/ 	.short	0x0358


	//----- nvinfo : EIATTR_CBANK_PARAM_SIZE
	.align		4
.L_1207:
        /*0018*/ 	.byte	0x03, 0x19
        /*001a*/ 	.short	0x0358


	//----- nvinfo : EIATTR_KPARAM_INFO
	.align		4
        /*001c*/ 	.byte	0x04, 0x17
        /*001e*/ 	.short	(.L_1209 - .L_1208)
.L_1208:
        /*0020*/ 	.word	0x00000000
        /*0024*/ 	.short	0x0004
        /*0026*/ 	.short	0x0350
        /*0028*/ 	.byte	0x00, 0xf0, 0x21, 0x00


	//----- nvinfo : EIATTR_KPARAM_INFO
	.align		4
.L_1209:
        /*002c*/ 	.byte	0x04, 0x17
        /*002e*/ 	.short	(.L_1211 - .L_1210)
.L_1210:
        /*0030*/ 	.word	0x00000000
        /*0034*/ 	.short	0x0003
        /*0036*/ 	.short	0x0348
        /*0038*/ 	.byte	0x00, 0xf0, 0x21, 0x00


	//----- nvinfo : EIATTR_KPARAM_INFO
	.align		4
.L_1211:
        /*003c*/ 	.byte	0x04, 0x17
        /*003e*/ 	.short	(.L_1213 - .L_1212)
.L_1212:
        /*0040*/ 	.word	0x00000000
        /*0044*/ 	.short	0x0002
        /*0046*/ 	.short	0x0340
        /*0048*/ 	.byte	0x00, 0xf0, 0x21, 0x00


	//----- nvinfo : EIATTR_KPARAM_INFO
	.align		4
.L_1213:
        /*004c*/ 	.byte	0x04, 0x17
        /*004e*/ 	.short	(.L_1215 - .L_1214)
.L_1214:
        /*0050*/ 	.word	0x00000000
        /*0054*/ 	.short	0x0001
        /*0056*/ 	.short	0x01a0
        /*0058*/ 	.byte	0x00, 0xf0, 0x81, 0x06


	//----- nvinfo : EIATTR_KPARAM_INFO
	.align		4
.L_1215:
        /*005c*/ 	.byte	0x04, 0x17
        /*005e*/ 	.short	(.L_1217 - .L_1216)
.L_1216:
        /*0060*/ 	.word	0x00000000
        /*0064*/ 	.short	0x0000
        /*0066*/ 	.short	0x0000
        /*0068*/ 	.byte	0x00, 0xf0, 0x81, 0x06


	//----- nvinfo : EIATTR_MAXREG_COUNT
	.align		4
.L_1217:
        /*006c*/ 	.byte	0x03, 0x1b
        /*006e*/ 	.short	0x00ff


	//----- nvinfo : EIATTR_MERCURY_ISA_VERSION
	.align		4
        /*0070*/ 	.byte	0x03, 0x5f
        /*0072*/ 	.short	0x0000


	//----- nvinfo : EIATTR_EXIT_INSTR_OFFSETS
	.align		4
        /*0074*/ 	.byte	0x04, 0x1c
        /*0076*/ 	.short	(.L_1219 - .L_1218)


	//   ....[0]....
.L_1218:
        /*0078*/ 	.word	0x00000090


	//   ....[1]....
        /*007c*/ 	.word	0x000021f0


	//   ....[2]....
        /*0080*/ 	.word	0x00002270


	//   ....[3]....
        /*0084*/ 	.word	0x00002350


	//----- nvinfo : EIATTR_MAX_THREADS
	.align		4
.L_1219:
        /*0088*/ 	.byte	0x04, 0x05
        /*008a*/ 	.short	(.L_1221 - .L_1220)
.L_1220:
        /*008c*/ 	.word	0x00000080
        /*0090*/ 	.word	0x00000001
        /*0094*/ 	.word	0x00000001


	//----- nvinfo : EIATTR_CRS_STACK_SIZE
	.align		4
.L_1221:
        /*0098*/ 	.byte	0x04, 0x1e
        /*009a*/ 	.short	(.L_1223 - .L_1222)
.L_1222:
        /*009c*/ 	.word	0x00000000
.L_1223:


//--------------------- .nv.info._ZN2at6native16triu_tril_kernelIN3c107complexINS2_4HalfEEElLb1ELi2ELb1EEEvNS_4cuda6detail10TensorInfoIT_T0_EENS8_IKS9_SA_EEllSA_ --------------------------
	.section	.nv.info._ZN2at6native16triu_tril_kernelIN3c107complexINS2_4HalfEEElLb1ELi2ELb1EEEvNS_4cuda6detail10TensorInfoIT_T0_EENS8_IKS9_SA_EEllSA_,"",@"SHT_CUDA_INFO"
	.sectionflags	@""
	.align	4


	//----- nvinfo : EIATTR_CUDA_API_VERSION
	.align		4
        /*0000*/ 	.byte	0x04, 0x37
        /*0002*/ 	.short	(.L_1225 - .L_1224)
.L_1224:
        /*0004*/ 	.word	0x00000082


	//----- nvinfo : EIATTR_SW2861232_WAR
	.align		4
.L_1225:
        /*0008*/ 	.byte	0x01, 0x35
	.zero		2


	//----- nvinfo : EIATTR_PARAM_CBANK
	.align		4
        /*000c*/ 	.byte	0x04, 0x0a
        /*000e*/ 	.short	(.L_1227 - .L_1226)
	.align		4
.L_1226:
        /*0010*/ 	.word	index@(.nv.constant0._ZN2at6native16triu_tril_kernelIN3c107complexINS2_4HalfEEElLb1ELi2ELb1EEEvNS_4cuda6detail10TensorInfoIT_T0_EENS8_IKS9_SA_EEllSA_)
        /*0014*/ 	.short	0x0160
        /*0016*/ 	.short	0x0358


	//----- nvinfo : EIATTR_CBANK_PARAM_SIZE
	.align		4
.L_1227:
        /*0018*/ 	.byte	0x03, 0x19
        /*001a*/ 	.short	0x0358


	//----- nvinfo : EIATTR_KPARAM_INFO
	.align		4
        /*001c*/ 	.byte	0x04, 0x17
        /*001e*/ 	.short	(.L_1229 - .L_1228)
.L_1228:
        /*0020*/ 	.word	0x00000000
        /*0024*/ 	.short	0x0004
        /*0026*/ 	.short	0x0350
        /*0028*/ 	.byte	0x00, 0xf0, 0x21, 0x00


	//----- nvinfo : EIATTR_KPARAM_INFO
	.align		4
.L_1229:
        /*002c*/ 	.byte	0x04, 0x17
        /*002e*/ 	.short	(.L_1231 - .L_1230)
.L_1230:
        /*0030*/ 	.word	0x00000000
        /*0034*/ 	.short	0x0003
        /*0036*/ 	.short	0x0348
        /*0038*/ 	.byte	0x00, 0xf0, 0x21, 0x00


	//----- nvinfo : EIATTR_KPARAM_INFO
	.align		4
.L_1231:
        /*003c*/ 	.byte	0x04, 0x17
        /*003e*/ 	.short	(.L_1233 - .L_1232)
.L_1232:
        /*0040*/ 	.word	0x00000000
        /*0044*/ 	.short	0x0002
        /*0046*/ 	.short	0x0340
        /*0048*/ 	.byte	0x00, 0xf0, 0x21, 0x00


	//----- nvinfo : EIATTR_KPARAM_INFO
	.align		4
.L_1233:
        /*004c*/ 	.byte	0x04, 0x17
        /*004e*/ 	.short	(.L_1235 - .L_1234)
.L_1234:
        /*0050*/ 	.word	0x00000000
        /*0054*/ 	.short	0x0001
        /*0056*/ 	.short	0x01a0
        /*0058*/ 	.byte	0x00, 0xf0, 0x81, 0x06


	//----- nvinfo : EIATTR_KPARAM_INFO
	.align		4
.L_1235:
        /*005c*/ 	.byte	0x04, 0x17
        /*005e*/ 	.short	(.L_1237 - .L_1236)
.L_1236:
        /*0060*/ 	.word	0x00000000
        /*0064*/ 	.short	0x0000
        /*0066*/ 	.short	0x0000
        /*0068*/ 	.byte	0x00, 0xf0, 0x81, 0x06


	//----- nvinfo : EIATTR_MAXREG_COUNT
	.align		4
.L_1237:
        /*006c*/ 	.byte	0x03, 0x1b
        /*006e*/ 	.short	0x00ff


	//----- nvinfo : EIATTR_MERCURY_ISA_VERSION
	.align		4
        /*0070*/ 	.byte	0x03, 0x5f
        /*0072*/ 	.short	0x0000


	//----- nvinfo : EIATTR_EXIT_INSTR_OFFSETS
	.align		4
        /*0074*/ 	.byte	0x04, 0x1c
        /*0076*/ 	.short	(.L_1239 - .L_1238)


	//   ....[0]....
.L_1238:
        /*0078*/ 	.word	0x00000090


	//   ....[1]....
        /*007c*/ 	.word	0x00000580


	//   ....[2]....
        /*0080*/ 	.word	0x00001dd0


	//   ....[3]....
        /*0084*/ 	.word	0x00001ea0


	//   ....[4]....
        /*0088*/ 	.word	0x00001f80


	//----- nvinfo : EIATTR_MAX_THREADS
	.align		4
.L_1239:
        /*008c*/ 	.byte	0x04, 0x05
        /*008e*/ 	.short	(.L_1241 - .L_1240)
.L_1240:
        /*0090*/ 	.word	0x00000080
        /*0094*/ 	.word	0x00000001
        /*0098*/ 	.word	0x00000001


	//----- nvinfo : EIATTR_CRS_STACK_SIZE
	.align		4
.L_1241:
        /*009c*/ 	.byte	0x04, 0x1e
        /*009e*/ 	.short	(.L_1243 - .L_1242)
.L_1242:
        /*00a0*/ 	.word	0x00000000
.L_1243:


//--------------------- .nv.info._ZN2at6native16triu_tril_kernelIN3c107complexINS2_4HalfEEEiLb1ELi2ELb0EEEvNS_4cuda6detail10TensorInfoIT_T0_EENS8_IKS9_SA_EEllSA_ --------------------------
	.section	.nv.info._ZN2at6native16triu_tril_kernelIN3c107complexINS2_4HalfEEEiLb1ELi2ELb0EEEvNS_4cuda6detail10TensorInfoIT_T0_EENS8_IKS9_SA_EEllSA_,"",@"SHT_CUDA_INFO"
	.sectionflags	@""
	.align	4


	//----- nvinfo : EIATTR_CUDA_API_VERSION
	.align		4
        /*0000*/ 	.byte	0x04, 0x37
        /*0002*/ 	.short	(.L_1245 - .L_1244)
.L_1244:
        /*0004*/ 	.word	0x00000082


	//----- nvinfo : EIATTR_SW2861232_WAR
	.align		4
.L_1245:
        /*0008*/ 	.byte	0x01, 0x35
	.zero		2


	//----- nvinfo : EIATTR_PARAM_CBANK
	.align		4
        /*000c*/ 	.byte	0x04, 0x0a
        /*000e*/ 	.short	(.L_1247 - .L_1246)
	.align		4
.L_1246:
        /*0010*/ 	.word	index@(.nv.constant0._ZN2at6native16triu_tril_kernelIN3c107complexINS2_4HalfEEEiLb1ELi2ELb0EEEvNS_4cuda6detail10TensorInfoIT_T0_EENS8_IKS9_SA_EEllSA_)
        /*0014*/ 	.short	0x0160
        /*0016*/ 	.short	0x01c4


	//----- nvinfo : EIATTR_CBANK_PARAM_SIZE
	.align		4
.L_1247:
        /*0018*/ 	.byte	0x03, 0x19
        /*001a*/ 	.short	0x01c4


	//----- nvinfo : EIATTR_KPARAM_INFO
	.align		4
        /*001c*/ 	.byte	0x04, 0x17
        /*001e*/ 	.short	(.L_1249 - .L_1248)
.L_1248:
        /*0020*/ 	.word	0x00000000
        /*0024*/ 	.short	0x0004
        /*0026*/ 	.short	0x01c0
        /*0028*/ 	.byte	0x00, 0xf0, 0x11, 0x00


	//----- nvinfo : EIATTR_KPARAM_INFO
	.align		4
.L_1249:
        /*002c*/ 	.byte	0x04, 0x17
        /*002e*/ 	.short	(.L_1251 - .L_1250)
.L_1250:
        /*0030*/ 	.word	0x00000000
        /*0034*/ 	.short	0x0003
        /*0036*/ 	.short	0x01b8
        /*0038*/ 	.byte	0x00, 0xf0, 0x21, 0x00


	//----- nvinfo : EIATTR_KPARAM_INFO
	.align		4
.L_1251:
        /*003c*/ 	.byte	0x04, 0x17
        /*003e*/ 	.short	(.L_1253 - .L_1252)
.L_1252:
        /*0040*/ 	.word	0x00000000
        /*0044*/ 	.short	0x0002
        /*0046*/ 	.short	0x01b0
        /*0048*/ 	.byte	0x00, 0xf0, 0x21, 0x00


	//----- nvinfo : EIATTR_KPARAM_INFO
	.align		4
.L_1253:
        /*004c*/ 	.byte	0x04, 0x17
        /*004e*/ 	.short	(.L_1255 - .L_1254)
.L_1254:
        /*0050*/ 	.word	0x00000000
        /*0054*/ 	.short	0x0001
        /*0056*/ 	.short	0x00d8
        /*0058*/ 	.byte	0x00, 0xf0, 0x61, 0x03


	//----- nvinfo : EIATTR_KPARAM_INFO
	.align		4
.L_1255:
        /*005c*/ 	.byte	0x04, 0x17
        /*005e*/ 	.short	(.L_1257 - .L_1256)
.L_1256:
        /*0060*/ 	.word	0x00000000
        /*0064*/ 	.short	0x0000
        /*0066*/ 	.short	0x0000
        /*0068*/ 	.byte	0x00, 0xf0, 0x61, 0x03


	//----- nvinfo : EIATTR_MAXREG_COUNT
	.align		4
.L_1257:
        /*006c*/ 	.byte	0x03, 0x1b
        /*006e*/ 	.short	0x00ff


	//----- nvinfo : EIATTR_MERCURY_ISA_VERSION
	.align		4
        /*0070*/ 	.byte	0x03, 0x5f
        /*0072*/ 	.short	0x0000


	//----- nvinfo : EIATTR_EXIT_INSTR_OFFSETS
	.align		4
        /*0074*/ 	.byte	0x04, 0x1c
        /*0076*/ 	.short	(.L_1259 - .L_1258)


	//   ....[0]....
.L_1258:
        /*0078*/ 	.word	0x00000090


	//   ....[1]....
        /*007c*/ 	.word	0x00001910


	//   ....[2]....
        /*0080*/ 	.word	0x00001980


	//   ....[3]....
        /*0084*/ 	.word	0x000019f0


	//----- nvinfo : EIATTR_MAX_THREADS
	.align		4
.L_1259:
        /*0088*/ 	.byte	0x04, 0x05
        /*008a*/ 	.short	(.L_1261 - .L_1260)
.L_1260:
        /*008c*/ 	.word	0x00000080
        /*0090*/ 	.word	0x00000001
        /*0094*/ 	.word	0x00000001


	//----- nvinfo : EIATTR_CRS_STACK_SIZE
	.align		4
.L_1261:
        /*0098*/ 	.byte	0x04, 0x1e
        /*009a*/ 	.short	(.L_1263 - .L_1262)
.L_1262:
        /*009c*/ 	.word	0x00000000
.L_1263:


//--------------------- .nv.info._ZN2at6native16triu_tril_kernelIN3c107complexINS2_4HalfEEEiLb1ELi2ELb1EEEvNS_4cuda6detail10TensorInfoIT_T0_EENS8_IKS9_SA_EEllSA_ --------------------------
	.section	.nv.info._ZN2at6native16triu_tril_kernelIN3c107complexINS2_4HalfEEEiLb1ELi2ELb1EEEvNS_4cuda6detail10TensorInfoIT_T0_EENS8_IKS9_SA_EEllSA_,"",@"SHT_CUDA_INFO"
	.sectionflags	@""
	.align	4


	//----- nvinfo : EIATTR_CUDA_API_VERSION
	.align		4
        /*0000*/ 	.byte	0x04, 0x37
        /*0002*/ 	.short	(.L_1265 - .L_1264)
.L_1264:
        /*0004*/ 	.word	0x00000082


	//----- nvinfo : EIATTR_SW2861232_WAR
	.align		4
.L_1265:
        /*0008*/ 	.byte	0x01, 0x35
	.zero		2


	//----- nvinfo : EIATTR_PARAM_CBANK
	.align		4
        /*000c*/ 	.byte	0x04, 0x0a
        /*000e*/ 	.short	(.L_1267 - .L_1266)
	.align		4
.L_1266:
        /*0010*/ 	.word	index@(.nv.constant0._ZN2at6native16triu_tril_kernelIN3c107complexINS2_4HalfEEEiLb1ELi2ELb1EEEvNS_4cuda6detail10TensorInfoIT_T0_EENS8_IKS9_SA_EEllSA_)
        /*0014*/ 	.short	0x0160
        /*0016*/ 	.short	0x01c4


	//----- nvinfo : EIATTR_CBANK_PARAM_SIZE
	.align		4
.L_1267:
        /*0018*/ 	.byte	0x03, 0x19
        /*001a*/ 	.short	0x01c4


	//----- nvinfo : EIATTR_KPARAM_INFO
	.align		4
        /*001c*/ 	.byte	0x04, 0x17
        /*001e*/ 	.short	(.L_1269 - .L_1268)
.L_1268:
        /*0020*/ 	.word	0x00000000
        /*0024*/ 	.short	0x0004
        /*0026*/ 	.short	0x01c0
        /*0028*/ 	.byte	0x00, 0xf0, 0x11, 0x00


	//----- nvinfo : EIATTR_KPARAM_INFO
	.align		4
.L_1269:
        /*002c*/ 	.byte	0x04, 0x17
        /*002e*/ 	.short	(.L_1271 - .L_1270)
.L_1270:
        /*0030*/ 	.word	0x00000000
        /*0034*/ 	.short	0x0003
        /*0036*/ 	.short	0x01b8
        /*0038*/ 	.byte	0x00, 0xf0, 0x21, 0x00


	//----- nvinfo : EIATTR_KPARAM_INFO
	.align		4
.L_1271:
        /*003c*/ 	.byte	0x04, 0x17
        /*003e*/ 	.short	(.L_1273 - .L_1272)
.L_1272:
        /*0040*/ 	.word	0x00000000
        /*0044*/ 	.short	0x0002
        /*0046*/ 	.short	0x01b0
        /*0048*/ 	.byte	0x00, 0xf0, 0x21, 0x00


	//----- nvinfo : EIATTR_KPARAM_INFO
	.align		4
.L_1273:
        /*004c*/ 	.byte	0x04, 0x17
        /*004e*/ 	.short	(.L_1275 - .L_1274)
.L_1274:
        /*0050*/ 	.word	0x00000000
        /*0054*/ 	.short	0x0001
        /*0056*/ 	.short	0x00d8
        /*0058*/ 	.byte	0x00, 0xf0, 0x61, 0x03


	//----- nvinfo : EIATTR_KPARAM_INFO
	.align		4
.L_1275:
        /*005c*/ 	.byte	0x04, 0x17
        /*005e*/ 	.short	(.L_1277 - .L_1276)
.L_1276:
        /*0060*/ 	.word	0x00000000
        /*0064*/ 	.short	0x0000
        /*0066*/ 	.short	0x0000
        /*0068*/ 	.byte	0x00, 0xf0, 0x61, 0x03


	//----- nvinfo : EIATTR_MAXREG_COUNT
	.align		4
.L_1277:
        /*006c*/ 	.byte	0x03, 0x1b
        /*006e*/ 	.short	0x00ff


	//----- nvinfo : EIATTR_MERCURY_ISA_VERSION
	.align		4
        /*0070*/ 	.byte	0x03, 0x5f
        /*0072*/ 	.short	0x0000


	//----- nvinfo : EIATTR_EXIT_INSTR_OFFSETS
	.align		4
        /*0074*/ 	.byte	0x04, 0x1c
        /*0076*/ 	.short	(.L_1279 - .L_1278)


	//   ....[0]....
.L_1278:
        /*0078*/ 	.word	0x00000090


	//   ....[1]....
        /*007c*/ 	.word	0x00000550


	//   ....[2]....
        /*0080*/ 	.word	0x000016b0


	//   ....[3]....
        /*0084*/ 	.word	0x00001720


	//   ....[4]....
        /*0088*/ 	.word	0x00001770


	//   ....[5]....
        /*008c*/ 	.word	0x000017c0


	//----- nvinfo : EIATTR_MAX_THREADS
	.align		4
.L_1279:
        /*0090*/ 	.byte	0x04, 0x05
        /*0092*/ 	.short	(.L_1281 - .L_1280)
.L_1280:
        /*0094*/ 	.word	0x00000080
        /*0098*/ 	.word	0x00000001
        /*009c*/ 	.word	0x00000001


	//----- nvinfo : EIATTR_CRS_STACK_SIZE
	.align		4
.L_1281:
        /*00a0*/ 	.byte	0x04, 0x1e
        /*00a2*/ 	.short	(.L_1283 - .L_1282)
.L_1282:
        /*00a4*/ 	.word	0x00000000
.L_1283:


//--------------------- .nv.info._ZN2at6native16triu_tril_kernelIN3c107complexIfEElLb1ELi1ELb0EEEvNS_4cuda6detail10TensorInfoIT_T0_EENS7_IKS8_S9_EEllS9_ --------------------------
	.section	.nv.info._ZN2at6native16triu_tril_kernelIN3c107complexIfEElLb1ELi1ELb0EEEvNS_4cuda6detail10TensorInfoIT_T0_EENS7_IKS8_S9_EEllS9_,"",@"SHT_CUDA_INFO"
	.sectionflags	@""
	.align	4


	//----- nvinfo : EIATTR_CUDA_API_VERSION
	.align		4
        /*0000*/ 	.byte	0x04, 0x37
        /*0002*/ 	.short	(.L_1285 - .L_1284)
.L_1284:
        /*0004*/ 	.word	0x00000082


	//----- nvinfo : EIATTR_SW2861232_WAR
	.align		4
.L_1285:
        /*0008*/ 	.byte	0x01, 0x35
	.zero		2


	//----- nvinfo : EIATTR_PARAM_CBANK
	.align		4
        /*000c*/ 	.byte	0x04, 0x0a
        /*000e*/ 	.short	(.L_1287 - .L_1286)
	.align		4
.L_1286:
        /*0010*/ 	.word	index@(.nv.constant0._ZN2at6native16triu_tril_kernelIN3c107complexIfEElLb1ELi1ELb0EEEvNS_4cuda6detail10TensorInfoIT_T0_EENS7_IKS8_S9_EEllS9_)
        /*0014*/ 	.short	0x0160
        /*0016*/ 	.short	0x0358


	//----- nvinfo : EIATTR_CBANK_PARAM_SIZE
	.align		4
.L_1287:
        /*0018*/ 	.byte	0x03, 0x19
        /*001a*/ 	.short	0x0358


	//----- nvinfo : EIATTR_KPARAM_INFO
	.align		4
        /*001c*/ 	.byte	0x04, 0x17
        /*001e*/ 	.short	(.L_1289 - .L_1288)
.L_1288:
        /*0020*/ 	.word	0x00000000
        /*0024*/ 	.short	0x0004
        /*0026*/ 	.short	0x0350
        /*0028*/ 	.byte	0x00, 0xf0, 0x21, 0x00


	//----- nvinfo : EIATTR_KPARAM_INFO
	.align		4
.L_1289:
        /*002c*/ 	.byte	0x04, 0x17
        /*002e*/ 	.short	(.L_1291 - .L_1290)
.L_1290:
        /*0030*/ 	.word	0x00000000
        /*0034*/ 	.short	0x0003
        /*0036*/ 	.short	0x0348
        /*0038*/ 	.byte	0x00, 0xf0, 0x21, 0x00


	//----- nvinfo : EIATTR_KPARAM_INFO
	.align		4
.L_1291:
        /*003c*/ 	.byte	0x04, 0x17
        /*003e*/ 	.short	(.L_1293 - .L_1292)
.L_1292:
        /*0040*/ 	.word	0x00000000
        /*0044*/ 	.short	0x0002
        /*0046*/ 	.short	0x0340
        /*0048*/ 	.byte	0x00, 0xf0, 0x21, 0x00


	//----- nvinfo : EIATTR_KPARAM_INFO
	.align		4
.L_1293:
        /*004c*/ 	.byte	0x04, 0x17
        /*004e*/ 	.short	(.L_1295 - .L_1294)
.L_1294:
        /*0050*/ 	.word	0x00000000
        /*0054*/ 	.short	0x0001
        /*0056*/ 	.short	0x01a0
        /*0058*/ 	.byte	0x00, 0xf0, 0x81, 0x06


	//----- nvinfo : EIATTR_KPARAM_INFO
	.align		4
.L_1295:
        /*005c*/ 	.byte	0x04, 0x17
        /*005e*/ 	.short	(.L_1297 - .L_1296)
.L_1296:
        /*0060*/ 	.word	0x00000000
        /*0064*/ 	.short	0x0000
        /*0066*/ 	.short	0x0000
        /*0068*/ 	.byte	0x00, 0xf0, 0x81, 0x06


	//----- nvinfo : EIATTR_MAXREG_COUNT
	.align		4
.L_1297:
        /*006c*/ 	.byte	0x03, 0x1b
        /*006e*/ 	.short	0x00ff


	//----- nvinfo : EIATTR_MERCURY_ISA_VERSION
	.align		4
        /*0070*/ 	.byte	0x03, 0x5f
        /*0072*/ 	.short	0x0000


	//----- nvinfo : EIATTR_EXIT_INSTR_OFFSETS
	.align		4
        /*0074*/ 	.byte	0x04, 0x1c
        /*0076*/ 	.short	(.L_1299 - .L_1298)


	//   ....[0]....
.L_1298:
        /*0078*/ 	.word	0x00000070


	//   ....[1]....
        /*007c*/ 	.word	0x00002050


	//   ....[2]....
        /*0080*/ 	.word	0x00002090


	//----- nvinfo : EIATTR_MAX_THREADS
	.align		4
.L_1299:
        /*0084*/ 	.byte	0x04, 0x05
        /*0086*/ 	.short	(.L_1301 - .L_1300)
.L_1300:
        /*0088*/ 	.word	0x00000080
        /*008c*/ 	.word	0x00000001
        /*0090*/ 	.word	0x00000001


	//----- nvinfo : EIATTR_CRS_STACK_SIZE
	.align		4
.L_1301:
        /*0094*/ 	.byte	0x04, 0x1e
        /*0096*/ 	.short	(.L_1303 - .L_1302)
.L_1302:
        /*0098*/ 	.word	0x00000000
.L_1303:


//--------------------- .nv.info._ZN2at6native16triu_tril_kernelIN3c107complexIfEElLb1ELi1ELb1EEEvNS_4cuda6detail10TensorInfoIT_T0_EENS7_IKS8_S9_EEllS9_ --------------------------
	.section	.nv.info._ZN2at6native16triu_tril_kernelIN3c107complexIfEElLb1ELi1ELb1EEEvNS_4cuda6detail10TensorInfoIT_T0_EENS7_IKS8_S9_EEllS9_,"",@"SHT_CUDA_INFO"
	.sectionflags	@""
	.align	4


	//----- nvinfo : EIATTR_CUDA_API_VERSION
	.align		4
        /*0000*/ 	.byte	0x04, 0x37
        /*0002*/ 	.short	(.L_1305 - .L_1304)
.L_1304:
        /*0004*/ 	.word	0x00000082


	//----- nvinfo : EIATTR_SW2861232_WAR
	.align		4
.L_1305:
        /*0008*/ 	.byte	0x01, 0x35
	.zero		2


	//----- nvinfo : EIATTR_PARAM_CBANK
	.align		4
        /*000c*/ 	.byte	0x04, 0x0a
        /*000e*/ 	.short	(.L_1307 - .L_1306)
	.align		4
.L_1306:
        /*0010*/ 	.word	index@(.nv.constant0._ZN2at6native16triu_tril_kernelIN3c107complexIfEElLb1ELi1ELb1EEEvNS_4cuda6detail10TensorInfoIT_T0_EENS7_IKS8_S9_EEllS9_)
        /*0014*/ 	.short	0x0160
        /*0016*/ 	.short	0x0358


	//----- nvinfo : EIATTR_CBANK_PARAM_SIZE
	.align		4
.L_1307:
        /*0018*/ 	.byte	0x03, 0x19
        /*001a*/ 	.short	0x0358


	//----- nvinfo : EIATTR_KPARAM_INFO
	.align		4
        /*001c*/ 	.byte	0x04, 0x17
        /*001e*/ 	.short	(.L_1309 - .L_1308)
.L_1308:
        /*0020*/ 	.word	0x00000000
        /*0024*/ 	.short	0x0004
        /*0026*/ 	.short	0x0350
        /*0028*/ 	.byte	0x00, 0xf0, 0x21, 0x00


	//----- nvinfo : EIATTR_KPARAM_INFO
	.align		4
.L_1309:
        /*002c*/ 	.byte	0x04, 0x17
        /*002e*/ 	.short	(.L_1311 - .L_1310)
.L_1310:
        /*0030*/ 	.word	0x00000000
        /*0034*/ 	.short	0x0003
        /*0036*/ 	.short	0x0348
        /*0038*/ 	.byte	0x00, 0xf0, 0x21, 0x00


	//----- nvinfo : EIATTR_KPARAM_INFO
	.align		4
.L_1311:
        /*003c*/ 	.byte	0x04, 0x17
        /*003e*/ 	.short	(.L_1313 - .L_1312)
.L_1312:
        /*0040*/ 	.word	0x00000000
        /*0044*/ 	.short	0x0002
        /*0046*/ 	.short	0x0340
        /*0048*/ 	.byte	0x00, 0xf0, 0x21, 0x00


	//----- nvinfo : EIATTR_KPARAM_INFO
	.align		4
.L_1313:
        /*004c*/ 	.byte	0x04, 0x17
        /*004e*/ 	.short	(.L_1315 - .L_1314)
.L_1314:
        /*0050*/ 	.word	0x00000000
        /*0054*/ 	.short	0x0001
        /*0056*/ 	.short	0x01a0
        /*0058*/ 	.byte	0x00, 0xf0, 0x81, 0x06


	//----- nvinfo : EIATTR_KPARAM_INFO
	.align		4
.L_1315:
        /*005c*/ 	.byte	0x04, 0x17
        /*005e*/ 	.short	(.L_1317 - .L_1316)
.L_1316:
        /*0060*/ 	.word	0x00000000
        /*0064*/ 	.short	0x0000
        /*0066*/ 	.short	0x0000
        /*0068*/ 	.byte	0x00, 0xf0, 0x81, 0x06


	//----- nvinfo : EIATTR_MAXREG_COUNT
	.align		4
.L_1317:
        /*006c*/ 	.byte	0x03, 0x1b
        /*006e*/ 	.short	0x00ff


	//----- nvinfo : EIATTR_MERCURY_ISA_VERSION
	.align		4
        /*0070*/ 	.byte	0x03, 0x5f
        /*0072*/ 	.short	0x0000


	//----- nvinfo : EIATTR_EXIT_INSTR_OFFSETS
	.align		4
        /*0074*/ 	.byte	0x04, 0x1c
        /*0076*/ 	.short	(.L_1319 - .L_1318)


	//   ....[0]....
.L_1318:
        /*0078*/ 	.word	0x00000070


	//   ....[1]....
        /*007c*/ 	.word	0x00000590


	//   ....[2]....
        /*0080*/ 	.word	0x00001dc0


	//   ....[3]....
        /*0084*/ 	.word	0x00001e10


	//----- nvinfo : EIATTR_MAX_THREADS
	.align		4
.L_1319:
        /*0088*/ 	.byte	0x04, 0x05
        /*008a*/ 	.short	(.L_1321 - .L_1320)
.L_1320:
        /*008c*/ 	.word	0x00000080
        /*0090*/ 	.word	0x00000001
        /*0094*/ 	.word	0x00000001


	//----- nvinfo : EIATTR_CRS_STACK_SIZE
	.align		4
.L_1321:
        /*0098*/ 	.byte	0x04, 0x1e
        /*009a*/ 	.short	(.L_1323 - .L_1322)
.L_1322:
        /*009c*/ 	.word	0x00000000
.L_1323:


//--------------------- .nv.info._ZN2at6native16triu_tril_kernelIN3c107complexIfEEiLb1ELi1ELb0EEEvNS_4cuda6detail10TensorInfoIT_T0_EENS7_IKS8_S9_EEllS9_ --------------------------
	.section	.nv.info._ZN2at6native16triu_tril_kernelIN3c107complexIfEEiLb1ELi1ELb0EEEvNS_4cuda6detail10TensorInfoIT_T0_EENS7_IKS8_S9_EEllS9_,"",@"SHT_CUDA_INFO"
	.sectionflags	@""
	.align	4


	//----- nvinfo : EIATTR_CUDA_API_VERSION
	.align		4
        /*0000*/ 	.byte	0x04, 0x37
        /*0002*/ 	.short	(.L_1325 - .L_1324)
.L_1324:
        /*0004*/ 	.word	0x00000082


	//----- nvinfo : EIATTR_SW2861232_WAR
	.align		4
.L_1325:
        /*0008*/ 	.byte	0x01, 0x35
	.zero		2


	//----- nvinfo : EIATTR_PARAM_CBANK
	.align		4
        /*000c*/ 	.byte	0x04, 0x0a
        /*000e*/ 	.short	(.L_1327 - .L_1326)
	.align		4
.L_1326:
        /*0010*/ 	.word	index@(.nv.constant0._ZN2at6native16triu_tril_kernelIN3c107complexIfEEiLb1ELi1ELb0EEEvNS_4cuda6detail10TensorInfoIT_T0_EENS7_IKS8_S9_EEllS9_)
        /*0014*/ 	.short	0x0160
        /*0016*/ 	.short	0x01c4


	//----- nvinfo : EIATTR_CBANK_PARAM_SIZE
	.align		4
.L_1327:
        /*0018*/ 	.byte	0x03, 0x19
        /*001a*/ 	.short	0x01c4


	//----- nvinfo : EIATTR_KPARAM_INFO
	.align		4
        /*001c*/ 	.byte	0x04, 0x17
        /*001e*/ 	.short	(.L_1329 - .L_1328)
.L_1328:
        /*0020*/ 	.word	0x00000000
        /*0024*/ 	.short	0x0004
        /*0026*/ 	.short	0x01c0
        /*0028*/ 	.byte	0x00, 0xf0, 0x11, 0x00


	//----- nvinfo : EIATTR_KPARAM_INFO
	.align		4
.L_1329:
        /*002c*/ 	.byte	0x04, 0x17
        /*002e*/ 	.short	(.L_1331 - .L_1330)
.L_1330:
        /*0030*/ 	.word	0x00000000
        /*0034*/ 	.short	0x0003
        /*0036*/ 	.short	0x01b8
        /*0038*/ 	.byte	0x00, 0xf0, 0x21, 0x00


	//----- nvinfo : EIATTR_KPARAM_INFO
	.align		4
.L_1331:
        /*003c*/ 	.byte	0x04, 0x17
        /*003e*/ 	.short	(.L_1333 - .L_1332)
.L_1332:
        /*0040*/ 	.word	0x00000000
        /*0044*/ 	.short	0x0002
        /*0046*/ 	.short	0x01b0
        /*0048*/ 	.byte	0x00, 0xf0, 0x21, 0x00


	//----- nvinfo : EIATTR_KPARAM_INFO
	.align		4
.L_1333:
        /*004c*/ 	.byte	0x04, 0x17
        /*004e*/ 	.short	(.L_1335 - .L_1334)
.L_1334:
        /*0050*/ 	.word	0x00000000
        /*0054*/ 	.short	0x0001
        /*0056*/ 	.short	0x00d8
        /*0058*/ 	.byte	0x00, 0xf0, 0x61, 0x03


	//----- nvinfo : EIATTR_KPARAM_INFO
	.align		4
.L_1335:
        /*005c*/ 	.byte	0x04, 0x17
        /*005e*/ 	.short	(.L_1337 - .L_1336)
.L_1336:
        /*0060*/ 	.word	0x00000000
        /*0064*/ 	.short	0x0000
        /*0066*/ 	.short	0x0000
        /*0068*/ 	.byte	0x00, 0xf0, 0x61, 0x03


	//----- nvinfo : EIATTR_MAXREG_COUNT
	.align		4
.L_1337:
        /*006c*/ 	.byte	0x03, 0x1b
        /*006e*/ 	.short	0x00ff


	//----- nvinfo : EIATTR_MERCURY_ISA_VERSION
	.align		4
        /*0070*/ 	.byte	0x03, 0x5f
        /*0072*/ 	.short	0x0000


	//----- nvinfo : EIATTR_EXIT_INSTR_OFFSETS
	.align		4
        /*0074*/ 	.byte	0x04, 0x1c
        /*0076*/ 	.short	(.L_1339 - .L_1338)


	//   ....[0]....
.L_1338:
        /*0078*/ 	.word	0x00000070


	//   ....[1]....
        /*007c*/ 	.word	0x00001730


	//   ....[2]....
        /*0080*/ 	.word	0x00001770


	//----- nvinfo : EIATTR_MAX_THREADS
	.align		4
.L_1339:
        /*0084*/ 	.byte	0x04, 0x05
        /*0086*/ 	.short	(.L_1341 - .L_1340)
.L_1340:
        /*0088*/ 	.word	0x00000080
        /*008c*/ 	.word	0x00000001
        /*0090*/ 	.word	0x00000001


	//----- nvinfo : EIATTR_CRS_STACK_SIZE
	.align		4
.L_1341:
        /*0094*/ 	.byte	0x04, 0x1e
        /*0096*/ 	.short	(.L_1343 - .L_1342)
.L_1342:
        /*0098*/ 	.word	0x00000000
.L_1343:


//--------------------- .nv.info._ZN2at6native16triu_tril_kernelIN3c107complexIfEEiLb1ELi1ELb1EEEvNS_4cuda6detail10TensorInfoIT_T0_EENS7_IKS8_S9_EEllS9_ --------------------------
	.section	.nv.info._ZN2at6native16triu_tril_kernelIN3c107complexIfEEiLb1ELi1ELb1EEEvNS_4cuda6detail10TensorInfoIT_T0_EENS7_IKS8_S9_EEllS9_,"",@"SHT_CUDA_INFO"
	.sectionflags	@""
	.align	4


	//----- nvinfo : EIATTR_CUDA_API_VERSION
	.align		4
        /*0000*/ 	.byte	0x04, 0x37
        /*0002*/ 	.short	(.L_1345 - .L_1344)
.L_1344:
        /*0004*/ 	.word	0x00000082


	//----- nvinfo : EIATTR_SW2861232_WAR
	.align		4
.L_1345:
        /*0008*/ 	.byte	0x01, 0x35
	.zero		2


	//----- nvinfo : EIATTR_PARAM_CBANK
	.align		4
        /*000c*/ 	.byte	0x04, 0x0a
        /*000e*/ 	.short	(.L_1347 - .L_1346)
	.align		4
.L_1346:
        /*0010*/ 	.word	index@(.nv.constant0._ZN2at6native16triu_tril_kernelIN3c107complexIfEEiLb1ELi1ELb1EEEvNS_4cuda6detail10TensorInfoIT_T0_EENS7_IKS8_S9_EEllS9_)
        /*0014*/ 	.short	0x0160
        /*0016*/ 	.short	0x01c4


	//----- nvinfo : EIATTR_CBANK_PARAM_SIZE
	.align		4
.L_1347:
        /*0018*/ 	.byte	0x03, 0x19
        /*001a*/ 	.short	0x01c4


	//----- nvinfo : EIATTR_KPARAM_INFO
	.align		4
        /*001c*/ 	.byte	0x04, 0x17
        /*001e*/ 	.short	(.L_1349 - .L_1348)
.L_1348:
        /*0020*/ 	.word	0x00000000
        /*0024*/ 	.short	0x0004
        /*0026*/ 	.short	0x01c0
        /*0028*/ 	.byte	0x00, 0xf0, 0x11, 0x00


	//----- nvinfo : EIATTR_KPARAM_INFO
	.align		4
.L_1349:
        /*002c*/ 	.byte	0x04, 0x17
        /*002e*/ 	.short	(.L_1351 - .L_1350)
.L_1350:
        /*0030*/ 	.word	0x00000000
        /*0034*/ 	.short	0x0003
        /*0036*/ 	.short	0x01b8
        /*0038*/ 	.byte	0x00, 0xf0, 0x21, 0x00


	//----- nvinfo : EIATTR_KPARAM_INFO
	.align		4
.L_1351:
        /*003c*/ 	.byte	0x04, 0x17
        /*003e*/ 	.short	(.L_1353 - .L_1352)
.L_1352:
        /*0040*/ 	.word	0x00000000
        /*0044*/ 	.short	0x0002
        /*0046*/ 	.short	0x01b0
        /*0048*/ 	.byte	0x00, 0xf0, 0x21, 0x00


	//----- nvinfo : EIATTR_KPARAM_INFO
	.align		4
.L_1353:
        /*004c*/ 	.byte	0x04, 0x17
        /*004e*/ 	.short	(.L_1355 - .L_1354)
.L_1354:
        /*0050*/ 	.word	0x00000000
        /*0054*/ 	.short	0x0001
        /*0056*/ 	.short	0x00d8
        /*0058*/ 	.byte	0x00, 0xf0, 0x61, 0x03


	//----- nvinfo : EIATTR_KPARAM_INFO
	.align		4
.L_1355:
        /*005c*/ 	.byte	0x04, 0x17
        /*005e*/ 	.short	(.L_1357 - .L_1356)
.L_1356:
        /*0060*/ 	.word	0x00000000
        /*0064*/ 	.short	0x0000
        /*0066*/ 	.short	0x0000
        /*0068*/ 	.byte	0x00, 0xf0, 0x61, 0x03


	//----- nvinfo : EIATTR_MAXREG_COUNT
	.align		4
.L_1357:
        /*006c*/ 	.byte	0x03, 0x1b
        /*006e*/ 	.short	0x00ff


	//----- nvinfo : EIATTR_MERCURY_ISA_VERSION
	.align		4
        /*0070*/ 	.byte	0x03, 0x5f
        /*0072*/ 	.short	0x0000


	//----- nvinfo : EIATTR_EXIT_INSTR_OFFSETS
	.align		4
        /*0074*/ 	.byte	0x04, 0x1c
        /*0076*/ 	.short	(.L_1359 - .L_1358)


	//   ....[0]....
.L_1358:
        /*0078*/ 	.word	0x00000070


	//   ....[1]....
        /*007c*/ 	.word	0x00000530


	//   ....[2]....
        /*0080*/ 	.word	0x00001660


	//   ....[3]....
        /*0084*/ 	.word	0x000016b0


	//----- nvinfo : EIATTR_MAX_THREADS
	.align		4
.L_1359:
        /*0088*/ 	.byte	0x04, 0x05
        /*008a*/ 	.short	(.L_1361 - .L_1360)
.L_1360:
        /*008c*/ 	.word	0x00000080
        /*0090*/ 	.word	0x00000001
        /*0094*/ 	.word	0x00000001


	//----- nvinfo : EIATTR_CRS_STACK_SIZE
	.align		4
.L_1361:
        /*0098*/ 	.byte	0x04, 0x1e
        /*009a*/ 	.short	(.L_1363 - .L_1362)
.L_1362:
        /*009c*/ 	.word	0x00000000
.L_1363:


//--------------------- .nv.info._ZN2at6native16triu_tril_kernelIN3c107complexIdEElLb1ELi1ELb0EEEvNS_4cuda6detail10TensorInfoIT_T0_EENS7_IKS8_S9_EEllS9_ --------------------------
	.section	.nv.info._ZN2at6native16triu_tril_kernelIN3c107complexIdEElLb1ELi1ELb0EEEvNS_4cuda6detail10TensorInfoIT_T0_EENS7_IKS8_S9_EEllS9_,"",@"SHT_CUDA_INFO"
	.sectionflags	@""
	.align	4


	//----- nvinfo : EIATTR_CUDA_API_VERSION
	.align		4
        /*0000*/ 	.byte	0x04, 0x37
        /*0002*/ 	.short	(.L_1365 - .L_1364)
.L_1364:
        /*0004*/ 	.word	0x00000082


	//----- nvinfo : EIATTR_SW2861232_WAR
	.align		4
.L_1365:
        /*0008*/ 	.byte	0x01, 0x35
	.zero		2


	//----- nvinfo : EIATTR_PARAM_CBANK
	.align		4
        /*000c*/ 	.byte	0x04, 0x0a
        /*000e*/ 	.short	(.L_1367 - .L_1366)
	.align		4
.L_1366:
        /*0010*/ 	.word	index@(.nv.constant0._ZN2at6native16triu_tril_kernelIN3c107complexIdEElLb1ELi1ELb0EEEvNS_4cuda6detail10TensorInfoIT_T0_EENS7_IKS8_S9_EEllS9_)
        /*0014*/ 	.short	0x0160
        /*0016*/ 	.short	0x0358


	//----- nvinfo : EIATTR_CBANK_PARAM_SIZE
	.align		4
.L_1367:
        /*0018*/ 	.byte	0x03, 0x19
        /*001a*/ 	.short	0x0358


	//----- nvinfo : EIATTR_KPARAM_INFO
	.align		4
        /*001c*/ 	.byte	0x04, 0x17
        /*001e*/ 	.short	(.L_1369 - .L_1368)
.L_1368:
        /*0020*/ 	.word	0x00000000
        /*0024*/ 	.short	0x0004
        /*0026*/ 	.short	0x0350
        /*0028*/ 	.byte	0x00, 0xf0, 0x21, 0x00


	//----- nvinfo : EIATTR_KPARAM_INFO
	.align		4
.L_1369:
        /*002c*/ 	.byte	0x04, 0x17
        /*002e*/ 	.short	(.L_1371 - .L_1370)
.L_1370:
        /*0030*/ 	.word	0x00000000
        /*0034*/ 	.short	0x0003
        /*0036*/ 	.short	0x0348
        /*0038*/ 	.byte	0x00, 0xf0, 0x21, 0x00


	//----- nvinfo : EIATTR_KPARAM_INFO
	.align		4
.L_1371:
        /*003c*/ 	.byte	0x04, 0x17
        /*003e*/ 	.short	(.L_1373 - .L_1372)
.L_1372:
        /*0040*/ 	.word	0x00000000
        /*0044*/ 	.short	0x0002
        /*0046*/ 	.short	0x0340
        /*0048*/ 	.byte	0x00, 0xf0, 0x21, 0x00


	//----- nvinfo : EIATTR_KPARAM_INFO
	.align		4
.L_1373:
        /*004c*/ 	.byte	0x04, 0x17
        /*004e*/ 	.short	(.L_1375 - .L_1374)
.L_1374:
        /*0050*/ 	.word	0x00000000
        /*0054*/ 	.short	0x0001
        /*0056*/ 	.short	0x01a0
        /*0058*/ 	.byte	0x00, 0xf0, 0x81, 0x06


	//----- nvinfo : EIATTR_KPARAM_INFO
	.align		4
.L_1375:
        /*005c*/ 	.byte	0x04, 0x17
        /*005e*/ 	.short	(.L_1377 - .L_1376)
.L_1376:
        /*0060*/ 	.word	0x00000000
        /*0064*/ 	.short	0x0000
        /*0066*/ 	.short	0x0000
        /*0068*/ 	.byte	0x00, 0xf0, 0x81, 0x06


	//----- nvinfo : EIATTR_MAXREG_COUNT
	.align		4
.L_1377:
        /*006c*/ 	.byte	0x03, 0x1b
        /*006e*/ 	.short	0x00ff


	//----- nvinfo : EIATTR_MERCURY_ISA_VERSION
	.align		4
        /*0070*/ 	.byte	0x03, 0x5f
        /*0072*/ 	.short	0x0000


	//----- nvinfo : EIATTR_EXIT_INSTR_OFFSETS
	.align		4
        /*0074*/ 	.byte	0x04, 0x1c
        /*0076*/ 	.short	(.L_1379 - .L_1378)


	//   ....[0]....
.L_1378:
        /*0078*/ 	.word	0x00000070


	//   ....[1]....
        /*007c*/ 	.word	0x000020e0


	//   ....[2]....
        /*0080*/ 	.word	0x00002120


	//----- nvinfo : EIATTR_MAX_THREADS
	.align		4
.L_1379:
        /*0084*/ 	.byte	0x04, 0x05
        /*0086*/ 	.short	(.L_1381 - .L_1380)
.L_1380:
        /*0088*/ 	.word	0x00000080
        /*008c*/ 	.word	0x00000001
        /*0090*/ 	.word	0x00000001


	//----- nvinfo : EIATTR_CRS_STACK_SIZE
	.align		4
.L_1381:
        /*0094*/ 	.byte	0x04, 0x1e
        /*0096*/ 	.short	(.L_1383 - .L_1382)
.L_1382:
        /*0098*/ 	.word	0x00000000
.L_1383:


//--------------------- .nv.info._ZN2at6native16triu_tril_kernelIN3c107complexIdEElLb1ELi1ELb1EEEvNS_4cuda6detail10TensorInfoIT_T0_EENS7_IKS8_S9_EEllS9_ --------------------------
	.section	.nv.info._ZN2at6native16triu_tril_kernelIN3c107complexIdEElLb1ELi1ELb1EEEvNS_4cuda6detail10TensorInfoIT_T0_EENS7_IKS8_S9_EEllS9_,"",@"SHT_CUDA_INFO"
	.sectionflags	@""
	.align	4


	//----- nvinfo : EIATTR_CUDA_API_VERSION
	.align		4
        /*0000*/ 	.byte	0x04, 0x37
        /*0002*/ 	.short	(.L_1385 - .L_1384)
.L_1384:
        /*0004*/ 	.word	0x00000082


	//----- nvinfo : EIATTR_SW2861232_WAR
	.align		4
.L_1385:
        /*0008*/ 	.byte	0x01, 0x35
	.zero		2


	//----- nvinfo : EIATTR_PARAM_CBANK
	.align		4
        /*000c*/ 	.byte	0x04, 0x0a
        /*000e*/ 	.short	(.L_1387 - .L_1386)
	.align		4
.L_1386:
        /*0010*/ 	.word	index@(.nv.constant0._ZN2at6native16triu_tril_kernelIN3c107complexIdEElLb1ELi1ELb1EEEvNS_4cuda6detail10TensorInfoIT_T0_EENS7_IKS8_S9_EEllS9_)
        /*0014*/ 	.short	0x0160
        /*0016*/ 	.short	0x0358


	//----- nvinfo : EIATTR_CBANK_PARAM_SIZE
	.align		4
.L_1387:
        /*0018*/ 	.byte	0x03, 0x19
        /*001a*/ 	.short	0x0358


	//----- nvinfo : EIATTR_KPARAM_INFO
	.align		4
        /*001c*/ 	.byte	0x04, 0x17
        /*001e*/ 	.short	(.L_1389 - .L_1388)
.L_1388:
        /*0020*/ 	.word	0x00000000
        /*0024*/ 	.short	0x0004
        /*0026*/ 	.short	0x0350
        /*0028*/ 	.byte	0x00, 0xf0, 0x21, 0x00


	//----- nvinfo : EIATTR_KPARAM_INFO
	.align		4
.L_1389:
        /*002c*/ 	.byte	0x04, 0x17
        /*002e*/ 	.short	(.L_1391 - .L_1390)
.L_1390:
        /*0030*/ 	.word	0x00000000
        /*0034*/ 	.short	0x0003
        /*0036*/ 	.short	0x0348
        /*0038*/ 	.byte	0x00, 0xf0, 0x21, 0x00


	//----- nvinfo : EIATTR_KPARAM_INFO
	.align		4
.L_1391:
        /*003c*/ 	.byte	0x04, 0x17
        /*003e*/ 	.short	(.L_1393 - .L_1392)
.L_1392:
        /*0040*/ 	.word	0x00000000
        /*0044*/ 	.short	0x0002
        /*0046*/ 	.short	0x0340
        /*0048*/ 	.byte	0x00, 0xf0, 0x21, 0x00


	//----- nvinfo : EIATTR_KPARAM_INFO
	.align		4
.L_1393:
        /*004c*/ 	.byte	0x04, 0x17
        /*004e*/ 	.short	(.L_1395 - .L_1394)
.L_1394:
        /*0050*/ 	.word	0x00000000
        /*0054*/ 	.short	0x0001
        /*0056*/ 	.short	0x01a0
        /*0058*/ 	.byte	0x00, 0xf0, 0x81, 0x06


	//----- nvinfo : EIATTR_KPARAM_INFO
	.align		4
.L_1395:
        /*005c*/ 	.byte	0x04, 0x17
        /*005e*/ 	.short	(.L_1397 - .L_1396)
.L_1396:
        /*0060*/ 	.word	0x00000000
        /*0064*/ 	.short	0x0000
        /*0066*/ 	.short	0x0000
        /*0068*/ 	.byte	0x00, 0xf0, 0x81, 0x06


	//----- nvinfo : EIATTR_MAXREG_COUNT
	.align		4
.L_1397:
        /*006c*/ 	.byte	0x03, 0x1b
        /*006e*/ 	.short	0x00ff


	//----- nvinfo : EIATTR_MERCURY_ISA_VERSION
	.align		4
        /*0070*/ 	.byte	0x03, 0x5f
        /*0072*/ 	.short	0x0000


	//----- nvinfo : EIATTR_EXIT_INSTR_OFFSETS
	.align		4
        /*0074*/ 	.byte	0x04, 0x1c
        /*0076*/ 	.short	(.L_1399 - .L_1398)


	//   ....[0]....
.L_1398:
        /*0078*/ 	.word	0x00000070


	//   ....[1]....
        /*007c*/ 	.word	0x00000590


	//   ....[2]....
        /*0080*/ 	.word	0x00001dc0


	//   ....[3]....
        /*0084*/ 	.word	0x00001e10


	//----- nvinfo : EIATTR_MAX_THREADS
	.align		4
.L_1399:
        /*0088*/ 	.byte	0x04, 0x05
        /*008a*/ 	.short	(.L_1401 - .L_1400)
.L_1400:
        /*008c*/ 	.word	0x00000080
        /*0090*/ 	.word	0x00000001
        /*0094*/ 	.word	0x00000001


	//----- nvinfo : EIATTR_CRS_STACK_SIZE
	.align		4
.L_1401:
        /*0098*/ 	.byte	0x04, 0x1e
        /*009a*/ 	.short	(.L_1403 - .L_1402)
.L_1402:
        /*009c*/ 	.word	0x00000000
.L_1403:


//--------------------- .nv.info._ZN2at6native16triu_tril_kernelIN3c107complexIdEEiLb1ELi1ELb0EEEvNS_4cuda6detail10TensorInfoIT_T0_EENS7_IKS8_S9_EEllS9_ --------------------------
	.section	.nv.info._ZN2at6native16triu_tril_kernelIN3c107complexIdEEiLb1ELi1ELb0EEEvNS_4cuda6detail10TensorInfoIT_T0_EENS7_IKS8_S9_EEllS9_,"",@"SHT_CUDA_INFO"
	.sectionflags	@""
	.align	4


	//----- nvinfo : EIATTR_CUDA_API_VERSION
	.align		4
        /*0000*/ 	.byte	0x04, 0x37
        /*0002*/ 	.short	(.L_1405 - .L_1404)
.L_1404:
        /*0004*/ 	.word	0x00000082


	//----- nvinfo : EIATTR_SW2861232_WAR
	.align		4
.L_1405:
        /*0008*/ 	.byte	0x01, 0x35
	.zero		2


	//----- nvinfo : EIATTR_PARAM_CBANK
	.align		4
        /*000c*/ 	.byte	0x04, 0x0a
        /*000e*/ 	.short	(.L_1407 - .L_1406)
	.align		4
.L_1406:
        /*0010*/ 	.word	index@(.nv.constant0._ZN2at6native16triu_tril_kernelIN3c107complexIdEEiLb1ELi1ELb0EEEvNS_4cuda6detail10TensorInfoIT_T0_EENS7_IKS8_S9_EEllS9_)
        /*0014*/ 	.short	0x0160
        /*0016*/ 	.short	0x01c4


	//----- nvinfo : EIATTR_CBANK_PARAM_SIZE
	.align		4
.L_1407:
        /*0018*/ 	.byte	0x03, 0x19
        /*001a*/ 	.short	0x01c4


	//----- nvinfo : EIATTR_KPARAM_INFO
	.align		4
        /*001c*/ 	.byte	0x04, 0x17
        /*001e*/ 	.short	(.L_1409 - .L_1408)
.L_1408:
        /*0020*/ 	.word	0x00000000
        /*0024*/ 	.short	0x0004
        /*0026*/ 	.short	0x01c0
        /*0028*/ 	.byte	0x00, 0xf0, 0x11, 0x00


	//----- nvinfo : EIATTR_KPARAM_INFO
	.align		4
.L_1409:
        /*002c*/ 	.byte	0x04, 0x17
        /*002e*/ 	.short	(.L_1411 - .L_1410)
.L_1410:
        /*0030*/ 	.word	0x00000000
        /*0034*/ 	.short	0x0003
        /*0036*/ 	.short	0x01b8
        /*0038*/ 	.byte	0x00, 0xf0, 0x21, 0x00


	//----- nvinfo : EIATTR_KPARAM_INFO
	.align		4
.L_1411:
        /*003c*/ 	.byte	0x04, 0x17
        /*003e*/ 	.short	(.L_1413 - .L_1412)
.L_1412:
        /*0040*/ 	.word	0x00000000
        /*0044*/ 	.short	0x0002
        /*0046*/ 	.short	0x01b0
        /*0048*/ 	.byte	0x00, 0xf0, 0x21, 0x00


	//----- nvinfo : EIATTR_KPARAM_INFO
	.align		4
.L_1413:
        /*004c*/ 	.byte	0x04, 0x17
        /*004e*/ 	.short	(.L_1415 - .L_1414)
.L_1414:
        /*0050*/ 	.word	0x00000000
        /*0054*/ 	.short	0x0001
        /*0056*/ 	.short	0x00d8
        /*0058*/ 	.byte	0x00, 0xf0, 0x61, 0x03


	//----- nvinfo : EIATTR_KPARAM_INFO
	.align		4
.L_1415:
        /*005c*/ 	.byte	0x04, 0x17
        /*005e*/ 	.short	(.L_1417 - .L_1416)
.L_1416:
        /*0060*/ 	.word	0x00000000
        /*0064*/ 	.short	0x0000
        /*0066*/ 	.short	0x0000
        /*0068*/ 	.byte	0x00, 0xf0, 0x61, 0x03


	//----- nvinfo : EIATTR_MAXREG_COUNT
	.align		4
.L_1417:
        /*006c*/ 	.byte	0x03, 0x1b
        /*006e*/ 	.short	0x00ff


	//----- nvinfo : EIATTR_MERCURY_ISA_VERSION
	.align		4
        /*0070*/ 	.byte	0x03, 0x5f
        /*0072*/ 	.short	0x0000


	//----- nvinfo : EIATTR_EXIT_INSTR_OFFSETS
	.align		4
        /*0074*/ 	.byte	0x04, 0x1c
        /*0076*/ 	.short	(.L_1419 - .L_1418)


	//   ....[0]....
.L_1418:
        /*0078*/ 	.word	0x00000070


	//   ....[1]....
        /*007c*/ 	.word	0x00001770


	//   ....[2]....
        /*0080*/ 	.word	0x000017b0


	//----- nvinfo : EIATTR_MAX_THREADS
	.align		4
.L_1419:
        /*0084*/ 	.byte	0x04, 0x05
        /*0086*/ 	.short	(.L_1421 - .L_1420)
.L_1420:
        /*0088*/ 	.word	0x00000080
        /*008c*/ 	.word	0x00000001
        /*0090*/ 	.word	0x00000001


	//----- nvinfo : EIATTR_CRS_STACK_SIZE
	.align		4
.L_1421:
        /*0094*/ 	.byte	0x04, 0x1e
        /*0096*/ 	.short	(.L_1423 - .L_1422)
.L_1422:
        /*0098*/ 	.word	0x00000000
.L_1423:


//--------------------- .nv.info._ZN2at6native16triu_tril_kernelIN3c107complexIdEEiLb1ELi1ELb1EEEvNS_4cuda6detail10TensorInfoIT_T0_EENS7_IKS8_S9_EEllS9_ --------------------------
	.section	.nv.info._ZN2at6native16triu_tril_kernelIN3c107complexIdEEiLb1ELi1ELb1EEEvNS_4cuda6detail10TensorInfoIT_T0_EENS7_IKS8_S9_EEllS9_,"",@"SHT_CUDA_INFO"
	.sectionflags	@""
	.align	4


	//----- nvinfo : EIATTR_CUDA_API_VERSION
	.align		4
        /*0000*/ 	.byte	0x04, 0x37
        /*0002*/ 	.short	(.L_1425 - .L_1424)
.L_1424:
        /*0004*/ 	.word	0x00000082


	//----- nvinfo : EIATTR_SW2861232_WAR
	.align		4
.L_1425:
        /*0008*/ 	.byte	0x01, 0x35
	.zero		2


	//----- nvinfo : EIATTR_PARAM_CBANK
	.align		4
        /*000c*/ 	.byte	0x04, 0x0a
        /*000e*/ 	.short	(.L_1427 - .L_1426)
	.align		4
.L_1426:
        /*0010*/ 	.word	index@(.nv.constant0._ZN2at6native16triu_tril_kernelIN3c107complexIdEEiLb1ELi1ELb1EEEvNS_4cuda6detail10TensorInfoIT_T0_EENS7_IKS8_S9_EEllS9_)
        /*0014*/ 	.short	0x0160
        /*0016*/ 	.short	0x01c4


	//----- nvinfo : EIATTR_CBANK_PARAM_SIZE
	.align		4
.L_1427:
        /*0018*/ 	.byte	0x03, 0x19
        /*001a*/ 	.short	0x01c4


	//----- nvinfo : EIATTR_KPARAM_INFO
	.align		4
        /*001c*/ 	.byte	0x04, 0x17
        /*001e*/ 	.short	(.L_1429 - .L_1428)
.L_1428:
        /*0020*/ 	.word	0x00000000
        /*0024*/ 	.short	0x0004
        /*0026*/ 	.short	0x01c0
        /*0028*/ 	.byte	0x00, 0xf0, 0x11, 0x00


	//----- nvinfo : EIATTR_KPARAM_INFO
	.align		4
.L_1429:
        /*002c*/ 	.byte	0x04, 0x17
        /*002e*/ 	.short	(.L_1431 - .L_1430)
.L_1430:
        /*0030*/ 	.word	0x00000000
        /*0034*/ 	.short	0x0003
        /*0036*/ 	.short	0x01b8
        /*0038*/ 	.byte	0x00, 0xf0, 0x21, 0x00


	//----- nvinfo : EIATTR_KPARAM_INFO
	.align		4
.L_1431:
        /*003c*/ 	.byte	0x04, 0x17
        /*003e*/ 	.short	(.L_1433 - .L_1432)
.L_1432:
        /*0040*/ 	.word	0x00000000
        /*0044*/ 	.short	0x0002
        /*0046*/ 	.short	0x01b0
        /*0048*/ 	.byte	0x00, 0xf0, 0x21, 0x00


	//----- nvinfo : EIATTR_KPARAM_INFO
	.align		4
.L_1433:
        /*004c*/ 	.byte	0x04, 0x17
        /*004e*/ 	.short	(.L_1435 - .L_1434)
.L_1434:
        /*0050*/ 	.word	0x00000000
        /*0054*/ 	.short	0x0001
        /*0056*/ 	.short	0x00d8
        /*0058*/ 	.byte	0x00, 0xf0, 0x61, 0x03


	//----- nvinfo : EIATTR_KPARAM_INFO
	.align		4
.L_1435:
        /*005c*/ 	.byte	0x04, 0x17
        /*005e*/ 	.short	(.L_1437 - .L_1436)
.L_1436:
        /*0060*/ 	.word	0x00000000
        /*0064*/ 	.short	0x0000
        /*0066*/ 	.short	0x0000
        /*0068*/ 	.byte	0x00, 0xf0, 0x61, 0x03


	//----- nvinfo : EIATTR_MAXREG_COUNT
	.align		4
.L_1437:
        /*006c*/ 	.byte	0x03, 0x1b
        /*006e*/ 	.short	0x00ff


	//----- nvinfo : EIATTR_MERCURY_ISA_VERSION
	.align		4
        /*0070*/ 	.byte	0x03, 0x5f
        /*0072*/ 	.short	0x0000


	//----- nvinfo : EIATTR_EXIT_INSTR_OFFSETS
	.align		4
        /*0074*/ 	.byte	0x04, 0x1c
        /*0076*/ 	.short	(.L_1439 - .L_1438)


	//   ....[0]....
.L_1438:
        /*0078*/ 	.word	0x00000070


	//   ....[1]....
        /*007c*/ 	.word	0x00000530


	//   ....[2]....
        /*0080*/ 	.word	0x00001660


	//   ....[3]....
        /*0084*/ 	.word	0x000016b0


	//----- nvinfo : EIATTR_MAX_THREADS
	.align		4
.L_1439:
        /*0088*/ 	.byte	0x04, 0x05
        /*008a*/ 	.short	(.L_1441 - .L_1440)
.L_1440:
        /*008c*/ 	.word	0x00000080
        /*0090*/ 	.word	0x00000001
        /*0094*/ 	.word	0x00000001


	//----- nvinfo : EIATTR_CRS_STACK_SIZE
	.align		4
.L_1441:
        /*0098*/ 	.byte	0x04, 0x1e
        /*009a*/ 	.short	(.L_1443 - .L_1442)
.L_1442:
        /*009c*/ 	.word	0x00000000
.L_1443:


//--------------------- .nv.info._ZN2at6native16triu_tril_kernelIflLb1ELi2ELb0EEEvNS_4cuda6detail10TensorInfoIT_T0_EENS4_IKS5_S6_EEllS6_ --------------------------
	.section	.nv.info._ZN2at6native16triu_tril_kernelIflLb1ELi2ELb0EEEvNS_4cuda6detail10TensorInfoIT_T0_EENS4_IKS5_S6_EEllS6_,"",@"SHT_CUDA_INFO"
	.sectionflags	@""
	.align	4


	//----- nvinfo : EIATTR_CUDA_API_VERSION
	.align		4
        /*0000*/ 	.byte	0x04, 0x37
        /*0002*/ 	.short	(.L_1445 - .L_1444)
.L_1444:
        /*0004*/ 	.word	0x00000082


	//----- nvinfo : EIATTR_SW2861232_WAR
	.align		4
.L_1445:
        /*0008*/ 	.byte	0x01, 0x35
	.zero		2


	//----- nvinfo : EIATTR_PARAM_CBANK
	.align		4
        /*000c*/ 	.byte	0x04, 0x0a
        /*000e*/ 	.short	(.L_1447 - .L_1446)
	.align		4
.L_1446:
        /*0010*/ 	.word	index@(.nv.constant0._ZN2at6native16triu_tril_kernelIflLb1ELi2ELb0EEEvNS_4cuda6detail10TensorInfoIT_T0_EENS4_IKS5_S6_EEllS6_)
        /*0014*/ 	.short	0x0160
        /*0016*/ 	.short	0x0358


	//----- nvinfo : EIATTR_CBANK_PARAM_SIZE
	.align		4
.L_1447:
        /*0018*/ 	.byte	0x03, 0x19
        /*001a*/ 	.short	0x0358


	//----- nvinfo : EIATTR_KPARAM_INFO
	.align		4
        /*001c*/ 	.byte	0x04, 0x17
        /*001e*/ 	.short	(.L_1449 - .L_1448)
.L_1448:
        /*0020*/ 	.word	0x00000000
        /*0024*/ 	.short	0x0004
        /*0026*/ 	.short	0x0350
        /*0028*/ 	.byte	0x00, 0xf0, 0x21, 0x00


	//----- nvinfo : EIATTR_KPARAM_INFO
	.align		4
.L_1449:
        /*002c*/ 	.byte	0x04, 0x17
        /*002e*/ 	.short	(.L_1451 - .L_1450)
.L_1450:
        /*0030*/ 	.word	0x00000000
        /*0034*/ 	.short	0x0003
        /*0036*/ 	.short	0x0348
        /*0038*/ 	.byte	0x00, 0xf0, 0x21, 0x00


	//----- nvinfo : EIATTR_KPARAM_INFO
	.align		4
.L_1451:
        /*003c*/ 	.byte	0x04, 0x17
        /*003e*/ 	.short	(.L_1453 - .L_1452)
.L_1452:
        /*0040*/ 	.word	0x00000000
        /*0044*/ 	.short	0x0002
        /*0046*/ 	.short	0x0340
        /*0048*/ 	.byte	0x00, 0xf0, 0x21, 0x00


	//----- nvinfo : EIATTR_KPARAM_INFO
	.align		4
.L_1453:
        /*004c*/ 	.byte	0x04, 0x17
        /*004e*/ 	.short	(.L_1455 - .L_1454)
.L_1454:
        /*0050*/ 	.word	0x00000000
        /*0054*/ 	.short	0x0001
        /*0056*/ 	.short	0x01a0
        /*0058*/ 	.byte	0x00, 0xf0, 0x81, 0x06


	//----- nvinfo : EIATTR_KPARAM_INFO
	.align		4
.L_1455:
        /*005c*/ 	.byte	0x04, 0x17
        /*005e*/ 	.short	(.L_1457 - .L_1456)
.L_1456:
        /*0060*/ 	.word	0x00000000
        /*0064*/ 	.short	0x0000
        /*0066*/ 	.short	0x0000
        /*0068*/ 	.byte	0x00, 0xf0, 0x81, 0x06


	//----- nvinfo : EIATTR_MAXREG_COUNT
	.align		4
.L_1457:
        /*006c*/ 	.byte	0x03, 0x1b
        /*006e*/ 	.short	0x00ff


	//----- nvinfo : EIATTR_MERCURY_ISA_VERSION
	.align		4
        /*0070*/ 	.byte	0x03, 0x5f
        /*0072*/ 	.short	0x0000


	//----- nvinfo : EIATTR_EXIT_INSTR_OFFSETS
	.align		4
        /*0074*/ 	.byte	0x04, 0x1c
        /*0076*/ 	.short	(.L_1459 - .L_1458)


	//   ....[0]....
.L_1458:
        /*0078*/ 	.word	0x00000090


	//   ....[1]....
        /*007c*/ 	.word	0x00002200


	//   ....[2]....
        /*0080*/ 	.word	0x00002280


	//   ....[3]....
        /*0084*/ 	.word	0x000022f0


	//----- nvinfo : EIATTR_MAX_THREADS
	.align		4
.L_1459:
        /*0088*/ 	.byte	0x04, 0x05
        /*008a*/ 	.short	(.L_1461 - .L_1460)
.L_1460:
        /*008c*/ 	.word	0x00000080
        /*0090*/ 	.word	0x00000001
        /*0094*/ 	.word	0x00000001


	//----- nvinfo : EIATTR_CRS_STACK_SIZE
	.align		4
.L_1461:
        /*0098*/ 	.byte	0x04, 0x1e
        /*009a*/ 	.short	(.L_1463 - .L_1462)
.L_1462:
        /*009c*/ 	.word	0x00000000
.L_1463:


//--------------------- .nv.info._ZN2at6native16triu_tril_kernelIflLb1ELi2ELb1EEEvNS_4cuda6detail10TensorInfoIT_T0_EENS4_IKS5_S6_EEllS6_ --------------------------
	.section	.nv.info._ZN2at6native16triu_tril_kernelIflLb1ELi2ELb1EEEvNS_4cuda6detail10TensorInfoIT_T0_EENS4_IKS5_S6_EEllS6_,"",@"SHT_CUDA_INFO"
	.sectionflags	@""
	.align	4


	//----- nvinfo : EIATTR_CUDA_API_VERSION
	.align		4
        /*0000*/ 	.byte	0x04, 0x37
        /*0002*/ 	.short	(.L_1465 - .L_1464)
.L_1464:
        /*0004*/ 	.word	0x00000082


	//----- nvinfo : EIATTR_SW2861232_WAR
	.align		4
.L_1465:
        /*0008*/ 	.byte	0x01, 0x35
	.zero		2


	//----- nvinfo : EIATTR_PARAM_CBANK
	.align		4
        /*000c*/ 	.byte	0x04, 0x0a
        /*000e*/ 	.short	(.L_1467 - .L_1466)
	.align		4
.L_1466:
        /*0010*/ 	.word	index@(.nv.constant0._ZN2at6native16triu_tril_kernelIflLb1ELi2ELb1EEEvNS_4cuda6detail10TensorInfoIT_T0_EENS4_IKS5_S6_EEllS6_)
        /*0014*/ 	.short	0x0160
        /*0016*/ 	.short	0x0358


	//----- nvinfo : EIATTR_CBANK_PARAM_SIZE
	.align		4
.L_1467:
        /*0018*/ 	.byte	0x03, 0x19
        /*001a*/ 	.short	0x0358


	//----- nvinfo : EIATTR_KPARAM_INFO
	.align		4
        /*001c*/ 	.byte	0x04, 0x17
        /*001e*/ 	.short	(.L_1469 - .L_1468)
.L_1468:
        /*0020*/ 	.word	0x00000000
        /*0024*/ 	.short	0x0004
        /*0026*/ 	.short	0x0350
        /*0028*/ 	.byte	0x00, 0xf0, 0x21, 0x00


	//----- nvinfo : EIATTR_KPARAM_INFO
	.align		4
.L_1469:
        /*002c*/ 	.byte	0x04, 0x17
        /*002e*/ 	.short	(.L_1471 - .L_1470)
.L_1470:
        /*0030*/ 	.word	0x00000000
        /*0034*/ 	.short	0x0003
        /*0036*/ 	.short	0x0348
        /*0038*/ 	.byte	0x00, 0xf0, 0x21, 0x00


	//----- nvinfo : EIATTR_KPARAM_INFO
	.align		4
.L_1471:
        /*003c*/ 	.byte	0x04, 0x17
        /*003e*/ 	.short	(.L_1473 - .L_1472)
.L_1472:
        /*0040*/ 	.word	0x00000000
        /*0044*/ 	.short	0x0002
        /*0046*/ 	.short	0x0340
        /*0048*/ 	.byte	0x00, 0xf0, 0x21, 0x00


	//----- nvinfo : EIATTR_KPARAM_INFO
	.align		4
.L_1473:
        /*004c*/ 	.byte	0x04, 0x17
        /*004e*/ 	.short	(.L_1475 - .L_1474)
.L_1474:
        /*0050*/ 	.word	0x00000000
        /*0054*/ 	.short	0x0001
        /*0056*/ 	.short	0x01a0
        /*0058*/ 	.byte	0x00, 0xf0, 0x81, 0x06


	//----- nvinfo : EIATTR_KPARAM_INFO
	.align		4
.L_1475:
        /*005c*/ 	.byte	0x04, 0x17
        /*005e*/ 	.short	(.L_1477 - .L_1476)
.L_1476:
        /*0060*/ 	.word	0x00000000
        /*0064*/ 	.short	0x0000
        /*0066*/ 	.short	0x0000
        /*0068*/ 	.byte	0x00, 0xf0, 0x81, 0x06


	//----- nvinfo : EIATTR_MAXREG_COUNT
	.align		4
.L_1477:
        /*006c*/ 	.byte	0x03, 0x1b
        /*006e*/ 	.short	0x00ff


	//----- nvinfo : EIATTR_MERCURY_ISA_VERSION
	.align		4
        /*0070*/ 	.byte	0x03, 0x5f
        /*0072*/ 	.short	0x0000


	//----- nvinfo : EIATTR_EXIT_INSTR_OFFSETS
	.align		4
        /*0074*/ 	.byte	0x04, 0x1c
        /*0076*/ 	.short	(.L_1479 - .L_1478)


	//   ....[0]....
.L_1478:
        /*0078*/ 	.word	0x00000090


	//   ....[1]....
        /*007c*/ 	.word	0x00000580


	//   ....[2]....
        /*0080*/ 	.word	0x00001dd0


	//   ....[3]....
        /*0084*/ 	.word	0x00001ea0


	//   ....[4]....
        /*0088*/ 	.word	0x00001f80


	//----- nvinfo : EIATTR_MAX_THREADS
	.align		4
.L_1479:
        /*008c*/ 	.byte	0x04, 0x05
        /*008e*/ 	.short	(.L_1481 - .L_1480)
.L_1480:
        /*0090*/ 	.word	0x00000080
        /*0094*/ 	.word	0x00000001
        /*0098*/ 	.word	0x00000001


	//----- nvinfo : EIATTR_CRS_STACK_SIZE
	.align		4
.L_1481:
        /*009c*/ 	.byte	0x04, 0x1e
        /*009e*/ 	.short	(.L_1483 - .L_1482)
.L_1482:
        /*00a0*/ 	.word	0x00000000
.L_1483:


//--------------------- .nv.info._ZN2at6native16triu_tril_kernelIfiLb1ELi2ELb0EEEvNS_4cuda6detail10TensorInfoIT_T0_EENS4_IKS5_S6_EEllS6_ --------------------------
	.section	.nv.info._ZN2at6native16triu_tril_kernelIfiLb1ELi2ELb0EEEvNS_4cuda6detail10TensorInfoIT_T0_EENS4_IKS5_S6_EEllS6_,"",@"SHT_CUDA_INFO"
	.sectionflags	@""
	.align	4


	//----- nvinfo : EIATTR_CUDA_API_VERSION
	.align		4
        /*0000*/ 	.byte	0x04, 0x37
        /*0002*/ 	.short	(.L_1485 - .L_1484)
.L_1484:
        /*0004*/ 	.word	0x00000082


	//----- nvinfo : EIATTR_SW2861232_WAR
	.align		4
.L_1485:
        /*0008*/ 	.byte	0x01, 0x35
	.zero		2


	//----- nvinfo : EIATTR_PARAM_CBANK
	.align		4
        /*000c*/ 	.byte	0x04, 0x0a
        /*000e*/ 	.short	(.L_1487 - .L_1486)
	.align		4
.L_1486:
        /*0010*/ 	.word	index@(.nv.constant0._ZN2at6native16triu_tril_kernelIfiLb1ELi2ELb0EEEvNS_4cuda6detail10TensorInfoIT_T0_EENS4_IKS5_S6_EEllS6_)
        /*0014*/ 	.short	0x0160
        /*0016*/ 	.short	0x01c4


	//----- nvinfo : EIATTR_CBANK_PARAM_SIZE
	.align		4
.L_1487:
        /*0018*/ 	.byte	0x03, 0x19
        /*001a*/ 	.short	0x01c4


	//----- nvinfo : EIATTR_KPARAM_INFO
	.align		4
        /*001c*/ 	.byte	0x04, 0x17
        /*001e*/ 	.short	(.L_1489 - .L_1488)
.L_1488:
        /*0020*/ 	.word	0x00000000
        /*0024*/ 	.short	0x0004
        /*0026*/ 	.short	0x01c0
        /*0028*/ 	.byte	0x00, 0xf0, 0x11, 0x00


	//----- nvinfo : EIATTR_KPARAM_INFO
	.align		4
.L_1489:
        /*002c*/ 	.byte	0x04, 0x17
        /*002e*/ 	.short	(.L_1491 - .L_1490)
.L_1490:
        /*0030*/ 	.word	0x00000000
        /*0034*/ 	.short	0x0003
        /*0036*/ 	.short	0x01b8
        /*0038*/ 	.byte	0x00, 0xf0, 0x21, 0x00


	//----- nvinfo : EIATTR_KPARAM_INFO
	.align		4
.L_1491:
        /*003c*/ 	.byte	0x04, 0x17
        /*003e*/ 	.short	(.L_1493 - .L_1492)
.L_1492:
        /*0040*/ 	.word	0x00000000
        /*0044*/ 	.short	0x0002
        /*0046*/ 	.short	0x01b0
        /*0048*/ 	.byte	0x00, 0xf0, 0x21, 0x00


	//----- nvinfo : EIATTR_KPARAM_INFO
	.align		4
.L_1493:
        /*004c*/ 	.byte	0x04, 0x17
        /*004e*/ 	.short	(.L_1495 - .L_1494)
.L_1494:
        /*0050*/ 	.word	0x00000000
        /*0054*/ 	.short	0x0001
        /*0056*/ 	.short	0x00d8
        /*0058*/ 	.byte	0x00, 0xf0, 0x61, 0x03


	//----- nvinfo : EIATTR_KPARAM_INFO
	.align		4
.L_1495:
        /*005c*/ 	.byte	0x04, 0x17
        /*005e*/ 	.short	(.L_1497 - .L_1496)
.L_1496:
        /*0060*/ 	.word	0x00000000
        /*0064*/ 	.short	0x0000
        /*0066*/ 	.short	0x0000
        /*0068*/ 	.byte	0x00, 0xf0, 0x61, 0x03


	//----- nvinfo : EIATTR_MAXREG_COUNT
	.align		4
.L_1497:
        /*006c*/ 	.byte	0x03, 0x1b
        /*006e*/ 	.short	0x00ff


	//----- nvinfo : EIATTR_MERCURY_ISA_VERSION
	.align		4
        /*0070*/ 	.byte	0x03, 0x5f
        /*0072*/ 	.short	0x0000


	//----- nvinfo : EIATTR_EXIT_INSTR_OFFSETS
	.align		4
        /*0074*/ 	.byte	0x04, 0x1c
        /*0076*/ 	.short	(.L_1499 - .L_1498)


	//   ....[0]....
.L_1498:
        /*0078*/ 	.word	0x00000090


	//   ....[1]....
        /*007c*/ 	.word	0x000018c0


	//   ....[2]....
        /*0080*/ 	.word	0x00001930


	//   ....[3]....
        /*0084*/ 	.word	0x000019a0


	//----- nvinfo : EIATTR_MAX_THREADS
	.align		4
.L_1499:
        /*0088*/ 	.byte	0x04, 0x05
        /*008a*/ 	.short	(.L_1501 - .L_1500)
.L_1500:
        /*008c*/ 	.word	0x00000080
        /*0090*/ 	.word	0x00000001
        /*0094*/ 	.word	0x00000001


	//----- nvinfo : EIATTR_CRS_STACK_SIZE
	.align		4
.L_1501:
        /*0098*/ 	.byte	0x04, 0x1e
        /*009a*/ 	.short	(.L_1503 - .L_1502)
.L_1502:
        /*009c*/ 	.word	0x00000000
.L_1503:


//--------------------- .nv.info._ZN2at6native16triu_tril_kernelIfiLb1ELi2ELb1EEEvNS_4cuda6detail10TensorInfoIT_T0_EENS4_IKS5_S6_EEllS6_ --------------------------
	.section	.nv.info._ZN2at6native16triu_tril_kernelIfiLb1ELi2ELb1EEEvNS_4cuda6detail10TensorInfoIT_T0_EENS4_IKS5_S6_EEllS6_,"",@"SHT_CUDA_INFO"
	.sectionflags	@""
	.align	4


	//----- nvinfo : EIATTR_CUDA_API_VERSION
	.align		4
        /*0000*/ 	.byte	0x04, 0x37
        /*0002*/ 	.short	(.L_1505 - .L_1504)
.L_1504:
        /*0004*/ 	.word	0x00000082


	//----- nvinfo : EIATTR_SW2861232_WAR
	.align		4
.L_1505:
        /*0008*/ 	.byte	0x01, 0x35
	.zero		2


	//----- nvinfo : EIATTR_PARAM_CBANK
	.align		4
        /*000c*/ 	.byte	0x04, 0x0a
        /*000e*/ 	.short	(.L_1507 - .L_1506)
	.align		4
.L_1506:
        /*0010*/ 	.word	index@(.nv.constant0._ZN2at6native16triu_tril_kernelIfiLb1ELi2ELb1EEEvNS_4cuda6detail10TensorInfoIT_T0_EENS4_IKS5_S6_EEllS6_)
        /*0014*/ 	.short	0x0160
        /*0016*/ 	.short	0x01c4


	//----- nvinfo : EIATTR_CBANK_PARAM_SIZE
	.align		4
.L_1507:
        /*0018*/ 	.byte	0x03, 0x19
        /*001a*/ 	.short	0x01c4


	//----- nvinfo : EIATTR_KPARAM_INFO
	.align		4
        /*001c*/ 	.byte	0x04, 0x17
        /*001e*/ 	.short	(.L_1509 - .L_1508)
.L_1508:
        /*0020*/ 	.word	0x00000000
        /*0024*/ 	.short	0x0004
        /*0026*/ 	.short	0x01c0
        /*0028*/ 	.byte	0x00, 0xf0, 0x11, 0x00


	//----- nvinfo : EIATTR_KPARAM_INFO
	.align		4
.L_1509:
        /*002c*/ 	.byte	0x04, 0x17
        /*002e*/ 	.short	(.L_1511 - .L_1510)
.L_1510:
        /*0030*/ 	.word	0x00000000
        /*0034*/ 	.short	0x0003
        /*0036*/ 	.short	0x01b8
        /*0038*/ 	.byte	0x00, 0xf0, 0x21, 0x00


	//----- nvinfo : EIATTR_KPARAM_INFO
	.align		4
.L_1511:
        /*003c*/ 	.byte	0x04, 0x17
        /*003e*/ 	.short	(.L_1513 - .L_1512)
.L_1512:
        /*0040*/ 	.word	0x00000000
        /*0044*/ 	.short	0x0002
        /*0046*/ 	.short	0x01b0
        /*0048*/ 	.byte	0x00, 0xf0, 0x21, 0x00


	//----- nvinfo : EIATTR_KPARAM_INFO
	.align		4
.L_1513:
        /*004c*/ 	.byte	0x04, 0x17
        /*004e*/ 	.short	(.L_1515 - .L_1514)
.L_1514:
        /*0050*/ 	.word	0x00000000
        /*0054*/ 	.short	0x0001
        /*0056*/ 	.short	0x00d8
        /*0058*/ 	.byte	0x00, 0xf0, 0x61, 0x03


	//----- nvinfo : EIATTR_KPARAM_INFO
	.align		4
.L_1515:
        /*005c*/ 	.byte	0x04, 0x17
        /*005e*/ 	.short	(.L_1517 - .L_1516)
.L_1516:
        /*0060*/ 	.word	0x00000000
        /*0064*/ 	.short	0x0000
        /*0066*/ 	.short	0x0000
        /*0068*/ 	.byte	0x00, 0xf0, 0x61, 0x03


	//----- nvinfo : EIATTR_MAXREG_COUNT
	.align		4
.L_1517:
        /*006c*/ 	.byte	0x03, 0x1b
        /*006e*/ 	.short	0x00ff


	//----- nvinfo : EIATTR_MERCURY_ISA_VERSION
	.align		4
        /*0070*/ 	.byte	0x03, 0x5f
        /*0072*/ 	.short	0x0000


	//----- nvinfo : EIATTR_EXIT_INSTR_OFFSETS
	.align		4
        /*0074*/ 	.byte	0x04, 0x1c
        /*0076*/ 	.short	(.L_1519 - .L_1518)


	//   ....[0]....
.L_1518:
        /*0078*/ 	.word	0x00000090


	//   ....[1]....
        /*007c*/ 	.word	0x00000550


	//   ....[2]....
        /*0080*/ 	.word	0x000016b0


	//   ....[3]....
        /*0084*/ 	.word	0x00001720


	//   ....[4]....
        /*0088*/ 	.word	0x00001770


	//   ....[5]....
        /*008c*/ 	.word	0x000017c0


	//----- nvinfo : EIATTR_MAX_THREADS
	.align		4
.L_1519:
        /*0090*/ 	.byte	0x04, 0x05
        /*0092*/ 	.short	(.L_1521 - .L_1520)
.L_1520:
        /*0094*/ 	.word	0x00000080
        /*0098*/ 	.word	0x00000001
        /*009c*/ 	.word	0x00000001


	//----- nvinfo : EIATTR_CRS_STACK_SIZE
	.align		4
.L_1521:
        /*00a0*/ 	.byte	0x04, 0x1e
        /*00a2*/ 	.short	(.L_1523 - .L_1522)
.L_1522:
        /*00a4*/ 	.word	0x00000000
.L_1523:


//--------------------- .nv.info._ZN2at6native16triu_tril_kernelIdlLb1ELi1ELb0EEEvNS_4cuda6detail10TensorInfoIT_T0_EENS4_IKS5_S6_EEllS6_ --------------------------
	.section	.nv.info._ZN2at6native16triu_tril_kernelIdlLb1ELi1ELb0EEEvNS_4cuda6detail10TensorInfoIT_T0_EENS4_IKS5_S6_EEllS6_,"",@"SHT_CUDA_INFO"
	.sectionflags	@""
	.align	4


	//----- nvinfo : EIATTR_CUDA_API_VERSION
	.align		4
        /*0000*/ 	.byte	0x04, 0x37
        /*0002*/ 	.short	(.L_1525 - .L_1524)
.L_1524:
        /*0004*/ 	.word	0x00000082


	//----- nvinfo : EIATTR_SW2861232_WAR
	.align		4
.L_1525:
        /*0008*/ 	.byte	0x01, 0x35
	.zero		2


	//----- nvinfo : EIATTR_PARAM_CBANK
	.align		4
        /*000c*/ 	.byte	0x04, 0x0a
        /*000e*/ 	.short	(.L_1527 - .L_1526)
	.align		4
.L_1526:
        /*0010*/ 	.word	index@(.nv.constant0._ZN2at6native16triu_tril_kernelIdlLb1ELi1ELb0EEEvNS_4cuda6detail10TensorInfoIT_T0_EENS4_IKS5_S6_EEllS6_)
        /*0014*/ 	.short	0x0160
        /*0016*/ 	.short	0x0358


	//----- nvinfo : EIATTR_CBANK_PARAM_SIZE
	.align		4
.L_1527:
        /*0018*/ 	.byte	0x03, 0x19
        /*001a*/ 	.short	0x0358


	//----- nvinfo : EIATTR_KPARAM_INFO
	.align		4
        /*001c*/ 	.byte	0x04, 0x17
        /*001e*/ 	.short	(.L_1529 - .L_1528)
.L_1528:
        /*0020*/ 	.word	0x00000000
        /*0024*/ 	.short	0x0004
        /*0026*/ 	.short	0x0350
        /*0028*/ 	.byte	0x00, 0xf0, 0x21, 0x00


	//----- nvinfo : EIATTR_KPARAM_INFO
	.align		4
.L_1529:
        /*002c*/ 	.byte	0x04, 0x17
        /*002e*/ 	.short	(.L_1531 - .L_1530)
.L_1530:
        /*0030*/ 	.word	0x00000000
        /*0034*/ 	.short	0x0003
        /*0036*/ 	.short	0x0348
        /*0038*/ 	.byte	0x00, 0xf0, 0x21, 0x00


	//----- nvinfo : EIATTR_KPARAM_INFO
	.align		4
.L_1531:
        /*003c*/ 	.byte	0x04, 0x17
        /*003e*/ 	.short	(.L_1533 - .L_1532)
.L_1532:
        /*0040*/ 	.word	0x00000000
        /*0044*/ 	.short	0x0002
        /*0046*/ 	.short	0x0340
        /*0048*/ 	.byte	0x00, 0xf0, 0x21, 0x00


	//----- nvinfo : EIATTR_KPARAM_INFO
	.align		4
.L_1533:
        /*004c*/ 	.byte	0x04, 0x17
        /*004e*/ 	.short	(.L_1535 - .L_1534)
.L_1534:
        /*0050*/ 	.word	0x00000000
        /*0054*/ 	.short	0x0001
        /*0056*/ 	.short	0x01a0
        /*0058*/ 	.byte	0x00, 0xf0, 0x81, 0x06


	//----- nvinfo : EIATTR_KPARAM_INFO
	.align		4
.L_1535:
        /*005c*/ 	.byte	0x04, 0x17
        /*005e*/ 	.short	(.L_1537 - .L_1536)
.L_1536:
        /*0060*/ 	.word	0x00000000
        /*0064*/ 	.short	0x0000
        /*0066*/ 	.short	0x0000
        /*0068*/ 	.byte	0x00, 0xf0, 0x81, 0x06


	//----- nvinfo : EIATTR_MAXREG_COUNT
	.align		4
.L_1537:
        /*006c*/ 	.byte	0x03, 0x1b
        /*006e*/ 	.short	0x00ff


	//----- nvinfo : EIATTR_MERCURY_ISA_VERSION
	.align		4
        /*0070*/ 	.byte	0x03, 0x5f
        /*0072*/ 	.short	0x0000


	//----- nvinfo : EIATTR_EXIT_INSTR_OFFSETS
	.align		4
        /*0074*/ 	.byte	0x04, 0x1c
        /*0076*/ 	.short	(.L_1539 - .L_1538)


	//   ....[0]....
.L_1538:
        /*0078*/ 	.word	0x00000070


	//   ....[1]....
        /*007c*/ 	.word	0x00002050


	//   ....[2]....
        /*0080*/ 	.word	0x00002090


	//----- nvinfo : EIATTR_MAX_THREADS
	.align		4
.L_1539:
        /*0084*/ 	.byte	0x04, 0x05
        /*0086*/ 	.short	(.L_1541 - .L_1540)
.L_1540:
        /*0088*/ 	.word	0x00000080
        /*008c*/ 	.word	0x00000001
        /*0090*/ 	.word	0x00000001


	//----- nvinfo : EIATTR_CRS_STACK_SIZE
	.align		4
.L_1541:
        /*0094*/ 	.byte	0x04, 0x1e
        /*0096*/ 	.short	(.L_1543 - .L_1542)
.L_1542:
        /*0098*/ 	.word	0x00000000
.L_1543:


//--------------------- .nv.info._ZN2at6native16triu_tril_kernelIdlLb1ELi1ELb1EEEvNS_4cuda6detail10TensorInfoIT_T0_EENS4_IKS5_S6_EEllS6_ --------------------------
	.section	.nv.info._ZN2at6native16triu_tril_kernelIdlLb1ELi1ELb1EEEvNS_4cuda6detail10TensorInfoIT_T0_EENS4_IKS5_S6_EEllS6_,"",@"SHT_CUDA_INFO"
	.sectionflags	@""
	.align	4


	//----- nvinfo : EIATTR_CUDA_API_VERSION
	.align		4
        /*0000*/ 	.byte	0x04, 0x37
        /*0002*/ 	.short	(.L_1545 - .L_1544)
.L_1544:
        /*0004*/ 	.word	0x00000082


	//----- nvinfo : EIATTR_SW2861232_WAR
	.align		4
.L_1545:
        /*0008*/ 	.byte	0x01, 0x35
	.zero		2


	//----- nvinfo : EIATTR_PARAM_CBANK
	.align		4
        /*000c*/ 	.byte	0x04, 0x0a
        /*000e*/ 	.short	(.L_1547 - .L_1546)
	.align		4
.L_1546:
        /*0010*/ 	.word	index@(.nv.constant0._ZN2at6native16triu_tril_kernelIdlLb1ELi1ELb1EEEvNS_4cuda6detail10TensorInfoIT_T0_EENS4_IKS5_S6_EEllS6_)
        /*0014*/ 	.short	0x0160
        /*0016*/ 	.short	0x0358


	//----- nvinfo : EIATTR_CBANK_PARAM_SIZE
	.align		4
.L_1547:
        /*0018*/ 	.byte	0x03, 0x19
        /*001a*/ 	.short	0x0358


	//----- nvinfo : EIATTR_KPARAM_INFO
	.align		4
        /*001c*/ 	.byte	0x04, 0x17
        /*001e*/ 	.short	(.L_1549 - .L_1548)
.L_1548:
        /*0020*/ 	.word	0x00000000
        /*0024*/ 	.short	0x0004
        /*0026*/ 	.short	0x0350
        /*0028*/ 	.byte	0x00, 0xf0, 0x21, 0x00


	//----- nvinfo : EIATTR_KPARAM_INFO
	.align		4
.L_1549:
        /*002c*/ 	.byte	0x04, 0x17
        /*002e*/ 	.short	(.L_1551 - .L_1550)
.L_1550:
        /*0030*/ 	.word	0x00000000
        /*0034*/ 	.short	0x0003
        /*0036*/ 	.short	0x0348
        /*0038*/ 	.byte	0x00, 0xf0, 0x21, 0x00


	//----- nvinfo : EIATTR_KPARAM_INFO
	.align		4
.L_1551:
        /*003c*/ 	.byte	0x04, 0x17
        /*003e*/ 	.short	(.L_1553 - .L_1552)
.L_1552:
        /*0040*/ 	.word	0x00000000
        /*0044*/ 	.short	0x0002
        /*0046*/ 	.short	0x0340
        /*0048*/ 	.byte	0x00, 0xf0, 0x21, 0x00


	//----- nvinfo : EIATTR_KPARAM_INFO
	.align		4
.L_1553:
        /*004c*/ 	.byte	0x04, 0x17
        /*004e*/ 	.short	(.L_1555 - .L_1554)
.L_1554:
        /*0050*/ 	.word	0x00000000
        /*0054*/ 	.short	0x0001
        /*0056*/ 	.short	0x01a0
        /*0058*/ 	.byte	0x00, 0xf0, 0x81, 0x06


	//----- nvinfo : EIATTR_KPARAM_INFO
	.align		4
.L_1555:
        /*005c*/ 	.byte	0x04, 0x17
        /*005e*/ 	.short	(.L_1557 - .L_1556)
.L_1556:
        /*0060*/ 	.word	0x00000000
        /*0064*/ 	.short	0x0000
        /*0066*/ 	.short	0x0000
        /*0068*/ 	.byte	0x00, 0xf0, 0x81, 0x06


	//----- nvinfo : EIATTR_MAXREG_COUNT
	.align		4
.L_1557:
        /*006c*/ 	.byte	0x03, 0x1b
        /*006e*/ 	.short	0x00ff


	//----- nvinfo : EIATTR_MERCURY_ISA_VERSION
	.align		4
        /*0070*/ 	.byte	0x03, 0x5f
        /*0072*/ 	.short	0x0000


	//----- nvinfo : EIATTR_EXIT_INSTR_OFFSETS
	.align		4
        /*0074*/ 	.byte	0x04, 0x1c
        /*0076*/ 	.short	(.L_1559 - .L_1558)


	//   ....[0]....
.L_1558:
        /*0078*/ 	.word	0x00000070


	//   ....[1]....
        /*007c*/ 	.word	0x00000590


	//   ....[2]....
        /*0080*/ 	.word	0x00001dc0


	//   ....[3]....
        /*0084*/ 	.word	0x00001e10


	//----- nvinfo : EIATTR_MAX_THREADS
	.align		4
.L_1559:
        /*0088*/ 	.byte	0x04, 0x05
        /*008a*/ 	.short	(.L_1561 - .L_1560)
.L_1560:
        /*008c*/ 	.word	0x00000080
        /*0090*/ 	.word	0x00000001
        /*0094*/ 	.word	0x00000001


	//----- nvinfo : EIATTR_CRS_STACK_SIZE
	.align		4
.L_1561:
        /*0098*/ 	.byte	0x04, 0x1e
        /*009a*/ 	.short	(.L_1563 - .L_1562)
.L_1562:
        /*009c*/ 	.word	0x00000000
.L_1563:


//--------------------- .nv.info._ZN2at6native16triu_tril_kernelIdiLb1ELi1ELb0EEEvNS_4cuda6detail10TensorInfoIT_T0_EENS4_IKS5_S6_EEllS6_ --------------------------
	.section	.nv.info._ZN2at6native16triu_tril_kernelIdiLb1ELi1ELb0EEEvNS_4cuda6detail10TensorInfoIT_T0_EENS4_IKS5_S6_EEllS6_,"",@"SHT_CUDA_INFO"
	.sectionflags	@""
	.align	4


	//----- nvinfo : EIATTR_CUDA_API_VERSION
	.align		4
        /*0000*/ 	.byte	0x04, 0x37
        /*0002*/ 	.short	(.L_1565 - .L_1564)
.L_1564:
        /*0004*/ 	.word	0x00000082


	//----- nvinfo : EIATTR_SW2861232_WAR
	.align		4
.L_1565:
        /*0008*/ 	.byte	0x01, 0x35
	.zero		2


	//----- nvinfo : EIATTR_PARAM_CBANK
	.align		4
        /*000c*/ 	.byte	0x04, 0x0a
        /*000e*/ 	.short	(.L_1567 - .L_1566)
	.align		4
.L_1566:
        /*0010*/ 	.word	index@(.nv.constant0._ZN2at6native16triu_tril_kernelIdiLb1ELi1ELb0EEEvNS_4cuda6detail10TensorInfoIT_T0_EENS4_IKS5_S6_EEllS6_)
        /*0014*/ 	.short	0x0160
        /*0016*/ 	.short	0x01c4


	//----- nvinfo : EIATTR_CBANK_PARAM_SIZE
	.align		4
.L_1567:
        /*0018*/ 	.byte	0x03, 0x19
        /*001a*/ 	.short	0x01c4


	//----- nvinfo : EIATTR_KPARAM_INFO
	.align		4
        /*001c*/ 	.byte	0x04, 0x17
        /*001e*/ 	.short	(.L_1569 - .L_1568)
.L_1568:
        /*0020*/ 	.word	0x00000000
        /*0024*/ 	.short	0x0004
        /*0026*/ 	.short	0x01c0
        /*0028*/ 	.byte	0x00, 0xf0, 0x11, 0x00


	//----- nvinfo : EIATTR_KPARAM_INFO
	.align		4
.L_1569:
        /*002c*/ 	.byte	0x04, 0x17
        /*002e*/ 	.short	(.L_1571 - .L_1570)
.L_1570:
        /*0030*/ 	.word	0x00000000
        /*0034*/ 	.short	0x0003
        /*0036*/ 	.short	0x01b8
        /*0038*/ 	.byte	0x00, 0xf0, 0x21, 0x00


	//----- nvinfo : EIATTR_KPARAM_INFO
	.align		4
.L_1571:
        /*003c*/ 	.byte	0x04, 0x17
        /*003e*/ 	.short	(.L_1573 - .L_1572)
.L_1572:
        /*0040*/ 	.word	0x00000000
        /*0044*/ 	.short	0x0002
        /*0046*/ 	.short	0x01b0
        /*0048*/ 	.byte	0x00, 0xf0, 0x21, 0x00


	//----- nvinfo : EIATTR_KPARAM_INFO
	.align		4
.L_1573:
        /*004c*/ 	.byte	0x04, 0x17
        /*004e*/ 	.short	(.L_1575 - .L_1574)
.L_1574:
        /*0050*/ 	.word	0x00000000
        /*0054*/ 	.short	0x0001
        /*0056*/ 	.short	0x00d8
        /*0058*/ 	.byte	0x00, 0xf0, 0x61, 0x03


	//----- nvinfo : EIATTR_KPARAM_INFO
	.align		4
.L_1575:
        /*005c*/ 	.byte	0x04, 0x17
        /*005e*/ 	.short	(.L_1577 - .L_1576)
.L_1576:
        /*0060*/ 	.word	0x00000000
        /*0064*/ 	.short	0x0000
        /*0066*/ 	.short	0x0000
        /*0068*/ 	.byte	0x00, 0xf0, 0x61, 0x03


	//----- nvinfo : EIATTR_MAXREG_COUNT
	.align		4
.L_1577:
        /*006c*/ 	.byte	0x03, 0x1b
        /*006e*/ 	.short	0x00ff


	//----- nvinfo : EIATTR_MERCURY_ISA_VERSION
	.align		4
        /*0070*/ 	.byte	0x03, 0x5f
        /*0072*/ 	.short	0x0000


	//----- nvinfo : EIATTR_EXIT_INSTR_OFFSETS
	.align		4
        /*0074*/ 	.byte	0x04, 0x1c
        /*0076*/ 	.short	(.L_1579 - .L_1578)


	//   ....[0]....
.L_1578:
        /*0078*/ 	.word	0x00000070


	//   ....[1]....
        /*007c*/ 	.word	0x00001730


	//   ....[2]....
        /*0080*/ 	.word	0x00001770


	//----- nvinfo : EIATTR_MAX_THREADS
	.align		4
.L_1579:
        /*0084*/ 	.byte	0x04, 0x05
        /*0086*/ 	.short	(.L_1581 - .L_1580)
.L_1580:
        /*0088*/ 	.word	0x00000080
        /*008c*/ 	.word	0x00000001
        /*0090*/ 	.word	0x00000001


	//----- nvinfo : EIATTR_CRS_STACK_SIZE
	.align		4
.L_1581:
        /*0094*/ 	.byte	0x04, 0x1e
        /*0096*/ 	.short	(.L_1583 - .L_1582)
.L_1582:
        /*0098*/ 	.word	0x00000000
.L_1583:


//--------------------- .nv.info._ZN2at6native16triu_tril_kernelIdiLb1ELi1ELb1EEEvNS_4cuda6detail10TensorInfoIT_T0_EENS4_IKS5_S6_EEllS6_ --------------------------
	.section	.nv.info._ZN2at6native16triu_tril_kernelIdiLb1ELi1ELb1EEEvNS_4cuda6detail10TensorInfoIT_T0_EENS4_IKS5_S6_EEllS6_,"",@"SHT_CUDA_INFO"
	.sectionflags	@""
	.align	4


	//----- nvinfo : EIATTR_CUDA_API_VERSION
	.align		4
        /*0000*/ 	.byte	0x04, 0x37
        /*0002*/ 	.short	(.L_1585 - .L_1584)
.L_1584:
        /*0004*/ 	.word	0x00000082


	//----- nvinfo : EIATTR_SW2861232_WAR
	.align		4
.L_1585:
        /*0008*/ 	.byte	0x01, 0x35
	.zero		2


	//----- nvinfo : EIATTR_PARAM_CBANK
	.align		4
        /*000c*/ 	.byte	0x04, 0x0a
        /*000e*/ 	.short	(.L_1587 - .L_1586)
	.align		4
.L_1586:
        /*0010*/ 	.word	index@(.nv.constant0._ZN2at6native16triu_tril_kernelIdiLb1ELi1ELb1EEEvNS_4cuda6detail10TensorInfoIT_T0_EENS4_IKS5_S6_EEllS6_)
        /*0014*/ 	.short	0x0160
        /*0016*/ 	.short	0x01c4


	//----- nvinfo : EIATTR_CBANK_PARAM_SIZE
	.align		4
.L_1587:
        /*0018*/ 	.byte	0x03, 0x19
        /*001a*/ 	.short	0x01c4


	//----- nvinfo : EIATTR_KPARAM_INFO
	.align		4
        /*001c*/ 	.byte	0x04, 0x17
        /*001e*/ 	.short	(.L_1589 - .L_1588)
.L_1588:
        /*0020*/ 	.word	0x00000000
        /*0024*/ 	.short	0x0004
        /*0026*/ 	.short	0x01c0
        /*0028*/ 	.byte	0x00, 0xf0, 0x11, 0x00


	//----- nvinfo : EIATTR_KPARAM_INFO
	.align		4
.L_1589:
        /*002c*/ 	.byte	0x04, 0x17
        /*002e*/ 	.short	(.L_1591 - .L_1590)
.L_1590:
        /*0030*/ 	.word	0x00000000
        /*0034*/ 	.short	0x0003
        /*0036*/ 	.short	0x01b8
        /*0038*/ 	.byte	0x00, 0xf0, 0x21, 0x00


	//----- nvinfo : EIATTR_KPARAM_INFO
	.align		4
.L_1591:
        /*003c*/ 	.byte	0x04, 0x17
        /*003e*/ 	.short	(.L_1593 - .L_1592)
.L_1592:
        /*0040*/ 	.word	0x00000000
        /*0044*/ 	.short	0x0002
        /*0046*/ 	.short	0x01b0
        /*0048*/ 	.byte	0x00, 0xf0, 0x21, 0x00


	//----- nvinfo : EIATTR_KPARAM_INFO
	.align		4
.L_1593:
        /*004c*/ 	.byte	0x04, 0x17
        /*004e*/ 	.short	(.L_1595 - .L_1594)
.L_1594:
        /*0050*/ 	.word	0x00000000
        /*0054*/ 	.short	0x0001
        /*0056*/ 	.short	0x00d8
        /*0058*/ 	.byte	0x00, 0xf0, 0x61, 0x03


	//----- nvinfo : EIATTR_KPARAM_INFO
	.align		4
.L_1595:
        /*005c*/ 	.byte	0x04, 0x17
        /*005e*/ 	.short	(.L_1597 - .L_1596)
.L_1596:
        /*0060*/ 	.word	0x00000000
        /*0064*/ 	.short	0x0000
        /*0066*/ 	.short	0x0000
        /*0068*/ 	.byte	0x00, 0xf0, 0x61, 0x03


	//----- nvinfo : EIATTR_MAXREG_COUNT
	.align		4
.L_1597:
        /*006c*/ 	.byte	0x03, 0x1b
        /*006e*/ 	.short	0x00ff


	//----- nvinfo : EIATTR_MERCURY_ISA_VERSION
	.align		4
        /*0070*/ 	.byte	0x03, 0x5f
        /*0072*/ 	.short	0x0000


	//----- nvinfo : EIATTR_EXIT_INSTR_OFFSETS
	.align		4
        /*0074*/ 	.byte	0x04, 0x1c
        /*0076*/ 	.short	(.L_1599 - .L_1598)


	//   ....[0]....
.L_1598:
        /*0078*/ 	.word	0x00000070


	//   ....[1]....
        /*007c*/ 	.word	0x00000530


	//   ....[2]....
        /*0080*/ 	.word	0x00001660


	//   ....[3]....
        /*0084*/ 	.word	0x000016b0


	//----- nvinfo : EIATTR_MAX_THREADS
	.align		4
.L_1599:
        /*0088*/ 	.byte	0x04, 0x05
        /*008a*/ 	.short	(.L_1601 - .L_1600)
.L_1600:
        /*008c*/ 	.word	0x00000080
        /*0090*/ 	.word	0x00000001
        /*0094*/ 	.word	0x00000001


	//----- nvinfo : EIATTR_CRS_STACK_SIZE
	.align		4
.L_1601:
        /*0098*/ 	.byte	0x04, 0x1e
        /*009a*/ 	.short	(.L_1603 - .L_1602)
.L_1602:
        /*009c*/ 	.word	0x00000000
.L_1603:


//--------------------- .nv.info._ZN2at6native16triu_tril_kernelIslLb1ELi4ELb0EEEvNS_4cuda6detail10TensorInfoIT_T0_EENS4_IKS5_S6_EEllS6_ --------------------------
	.section	.nv.info._ZN2at6native16triu_tril_kernelIslLb1ELi4ELb0EEEvNS_4cuda6detail10TensorInfoIT_T0_EENS4_IKS5_S6_EEllS6_,"",@"SHT_CUDA_INFO"
	.sectionflags	@""
	.align	4


	//----- nvinfo : EIATTR_CUDA_API_VERSION
	.align		4
        /*0000*/ 	.byte	0x04, 0x37
        /*0002*/ 	.short	(.L_1605 - .L_1604)
.L_1604:
        /*0004*/ 	.word	0x00000082


	//----- nvinfo : EIATTR_SW2861232_WAR
	.align		4
.L_1605:
        /*0008*/ 	.byte	0x01, 0x35
	.zero		2


	//----- nvinfo : EIATTR_PARAM_CBANK
	.align		4
        /*000c*/ 	.byte	0x04, 0x0a
        /*000e*/ 	.short	(.L_1607 - .L_1606)
	.align		4
.L_1606:
        /*0010*/ 	.word	index@(.nv.constant0._ZN2at6native16triu_tril_kernelIslLb1ELi4ELb0EEEvNS_4cuda6detail10TensorInfoIT_T0_EENS4_IKS5_S6_EEllS6_)
        /*0014*/ 	.short	0x0160
        /*0016*/ 	.short	0x0358


	//----- nvinfo : EIATTR_CBANK_PARAM_SIZE
	.align		4
.L_1607:
        /*0018*/ 	.byte	0x03, 0x19
        /*001a*/ 	.short	0x0358


	//----- nvinfo : EIATTR_KPARAM_INFO
	.align		4
        /*001c*/ 	.byte	0x04, 0x17
        /*001e*/ 	.short	(.L_1609 - .L_1608)
.L_1608:
        /*0020*/ 	.word	0x00000000
        /*0024*/ 	.short	0x0004
        /*0026*/ 	.short	0x0350
        /*0028*/ 	.byte	0x00, 0xf0, 0x21, 0x00


	//----- nvinfo : EIATTR_KPARAM_INFO
	.align		4
.L_1609:
        /*002c*/ 	.byte	0x04, 0x17
        /*002e*/ 	.short	(.L_1611 - .L_1610)
.L_1610:
        /*0030*/ 	.word	0x00000000
        /*0034*/ 	.short	0x0003
        /*0036*/ 	.short	0x0348
        /*0038*/ 	.byte	0x00, 0xf0, 0x21, 0x00


	//----- nvinfo : EIATTR_KPARAM_INFO
	.align		4
.L_1611:
        /*003c*/ 	.byte	0x04, 0x17
        /*003e*/ 	.short	(.L_1613 - .L_1612)
.L_1612:
        /*0040*/ 	.word	0x00000000
        /*0044*/ 	.short	0x0002
        /*0046*/ 	.short	0x0340
        /*0048*/ 	.byte	0x00, 0xf0, 0x21, 0x00


	//----- nvinfo : EIATTR_KPARAM_INFO
	.align		4
.L_1613:
        /*004c*/ 	.byte	0x04, 0x17
        /*004e*/ 	.short	(.L_1615 - .L_1614)
.L_1614:
        /*0050*/ 	.word	0x00000000
        /*0054*/ 	.short	0x0001
        /*0056*/ 	.short	0x01a0
        /*0058*/ 	.byte	0x00, 0xf0, 0x81, 0x06


	//----- nvinfo : EIATTR_KPARAM_INFO
	.align		4
.L_1615:
        /*005c*/ 	.byte	0x04, 0x17
        /*005e*/ 	.short	(.L_1617 - .L_1616)
.L_1616:
        /*0060*/ 	.word	0x00000000
        /*0064*/ 	.short	0x0000
        /*0066*/ 	.short	0x0000
        /*0068*/ 	.byte	0x00, 0xf0, 0x81, 0x06


	//----- nvinfo : EIATTR_MAXREG_COUNT
	.align		4
.L_1617:
        /*006c*/ 	.byte	0x03, 0x1b
        /*006e*/ 	.short	0x00ff


	//----- nvinfo : EIATTR_MERCURY_ISA_VERSION
	.align		4
        /*0070*/ 	.byte	0x03, 0x5f
        /*0072*/ 	.short	0x0000


	//----- nvinfo : EIATTR_EXIT_INSTR_OFFSETS
	.align		4
        /*0074*/ 	.byte	0x04, 0x1c
        /*0076*/ 	.short	(.L_1619 - .L_1618)


	//   ....[0]....
.L_1618:
        /*0078*/ 	.word	0x00000090


	//   ....[1]....
        /*007c*/ 	.word	0x00002430


	//   ....[2]....
        /*0080*/ 	.word	0x000024b0


	//   ....[3]....
        /*0084*/ 	.word	0x00002560


	//   ....[4]....
        /*0088*/ 	.word	0x000025e0


	//   ....[5]....
        /*008c*/ 	.word	0x00002630


	//----- nvinfo : EIATTR_MAX_THREADS
	.align		4
.L_1619:
        /*0090*/ 	.byte	0x04, 0x05
        /*0092*/ 	.short	(.L_1621 - .L_1620)
.L_1620:
        /*0094*/ 	.word	0x00000080
        /*0098*/ 	.word	0x00000001
        /*009c*/ 	.word	0x00000001


	//----- nvinfo : EIATTR_CRS_STACK_SIZE
	.align		4
.L_1621:
        /*00a0*/ 	.byte	0x04, 0x1e
        /*00a2*/ 	.short	(.L_1623 - .L_1622)
.L_1622:
        /*00a4*/ 	.word	0x00000000
.L_1623:


//--------------------- .nv.info._ZN2at6native16triu_tril_kernelIslLb1ELi4ELb1EEEvNS_4cuda6detail10TensorInfoIT_T0_EENS4_IKS5_S6_EEllS6_ --------------------------
	.section	.nv.info._ZN2at6native16triu_tril_kernelIslLb1ELi4ELb1EEEvNS_4cuda6detail10TensorInfoIT_T0_EENS4_IKS5_S6_EEllS6_,"",@"SHT_CUDA_INFO"
	.sectionflags	@""
	.align	4


	//----- nvinfo : EIATTR_CUDA_API_VERSION
	.align		4
        /*0000*/ 	.byte	0x04, 0x37
        /*0002*/ 	.short	(.L_1625 - .L_1624)
.L_1624:
        /*0004*/ 	.word	0x00000082


	//----- nvinfo : EIATTR_SW2861232_WAR
	.align		4
.L_1625:
        /*0008*/ 	.byte	0x01, 0x35
	.zero		2


	//----- nvinfo : EIATTR_PARAM_CBANK
	.align		4
        /*000c*/ 	.byte	0x04, 0x0a
        /*000e*/ 	.short	(.L_1627 - .L_1626)
	.align		4
.L_1626:
        /*0010*/ 	.word	index@(.nv.constant0._ZN2at6native16triu_tril_kernelIslLb1ELi4ELb1EEEvNS_4cuda6detail10TensorInfoIT_T0_EENS4_IKS5_S6_EEllS6_)
        /*0014*/ 	.short	0x0160
        /*0016*/ 	.short	0x0358


	//----- nvinfo : EIATTR_CBANK_PARAM_SIZE
	.align		4
.L_1627:
        /*0018*/ 	.byte	0x03, 0x19
        /*001a*/ 	.short	0x0358


	//----- nvinfo : EIATTR_KPARAM_INFO
	.align		4
        /*001c*/ 	.byte	0x04, 0x17
        /*001e*/ 	.short	(.L_1629 - .L_1628)
.L_1628:
        /*0020*/ 	.word	0x00000000
        /*0024*/ 	.short	0x0004
        /*0026*/ 	.short	0x0350
        /*0028*/ 	.byte	0x00, 0xf0, 0x21, 0x00


	//----- nvinfo : EIATTR_KPARAM_INFO
	.align		4
.L_1629:
        /*002c*/ 	.byte	0x04, 0x17
        /*002e*/ 	.short	(.L_1631 - .L_1630)
.L_1630:
        /*0030*/ 	.word	0x00000000
        /*0034*/ 	.short	0x0003
        /*0036*/ 	.short	0x0348
        /*0038*/ 	.byte	0x00, 0xf0, 0x21, 0x00


	//----- nvinfo : EIATTR_KPARAM_INFO
	.align		4
.L_1631:
        /*003c*/ 	.byte	0x04, 0x17
        /*003e*/ 	.short	(.L_1633 - .L_1632)
.L_1632:
        /*0040*/ 	.word	0x00000000
        /*0044*/ 	.short	0x0002
        /*0046*/ 	.short	0x0340
        /*0048*/ 	.byte	0x00, 0xf0, 0x21, 0x00


	//----- nvinfo : EIATTR_KPARAM_INFO
	.align		4
.L_1633:
        /*004c*/ 	.byte	0x04, 0x17
        /*004e*/ 	.short	(.L_1635 - .L_1634)
.L_1634:
        /*0050*/ 	.word	0x00000000
        /*0054*/ 	.short	0x0001
        /*0056*/ 	.short	0x01a0
        /*0058*/ 	.byte	0x00, 0xf0, 0x81, 0x06


	//----- nvinfo : EIATTR_KPARAM_INFO
	.align		4
.L_1635:
        /*005c*/ 	.byte	0x04, 0x17
        /*005e*/ 	.short	(.L_1637 - .L_1636)
.L_1636:
        /*0060*/ 	.word	0x00000000
        /*0064*/ 	.short	0x0000
        /*0066*/ 	.short	0x0000
        /*0068*/ 	.byte	0x00, 0xf0, 0x81, 0x06


	//----- nvinfo : EIATTR_MAXREG_COUNT
	.align		4
.L_1637:
        /*006c*/ 	.byte	0x03, 0x1b
        /*006e*/ 	.short	0x00ff


	//----- nvinfo : EIATTR_MERCURY_ISA_VERSION
	.align		4
        /*0070*/ 	.byte	0x03, 0x5f
        /*0072*/ 	.short	0x0000


	//----- nvinfo : EIATTR_EXIT_INSTR_OFFSETS
	.align		4
        /*0074*/ 	.byte	0x04, 0x1c
        /*0076*/ 	.short	(.L_1639 - .L_1638)


	//   ....[0]....
.L_1638:
        /*0078*/ 	.word	0x00000090


	//   ....[1]....
        /*007c*/ 	.word	0x00000580


	//   ....[2]....
        /*0080*/ 	.word	0x00001dd0


	//   ....[3]....
        /*0084*/ 	.word	0x00001e60


	//   ....[4]....
        /*0088*/ 	.word	0x00001f60


	//   ....[5]....
        /*008c*/ 	.word	0x000020a0


	//   ....[6]....
        /*0090*/ 	.word	0x00002150


	//----- nvinfo : EIATTR_MAX_THREADS
	.align		4
.L_1639:
        /*0094*/ 	.byte	0x04, 0x05
        /*0096*/ 	.short	(.L_1641 - .L_1640)
.L_1640:
        /*0098*/ 	.word	0x00000080
        /*009c*/ 	.word	0x00000001
        /*00a0*/ 	.word	0x00000001


	//----- nvinfo : EIATTR_CRS_STACK_SIZE
	.align		4
.L_1641:
        /*00a4*/ 	.byte	0x04, 0x1e
        /*00a6*/ 	.short	(.L_1643 - .L_1642)
.L_1642:
        /*00a8*/ 	.word	0x00000000
.L_1643:


//--------------------- .nv.info._ZN2at6native16triu_tril_kernelIsiLb1ELi4ELb0EEEvNS_4cuda6detail10TensorInfoIT_T0_EENS4_IKS5_S6_EEllS6_ --------------------------
	.section	.nv.info._ZN2at6native16triu_tril_kernelIsiLb1ELi4ELb0EEEvNS_4cuda6detail10TensorInfoIT_T0_EENS4_IKS5_S6_EEllS6_,"",@"SHT_CUDA_INFO"
	.sectionflags	@""
	.align	4


	//----- nvinfo : EIATTR_CUDA_API_VERSION
	.align		4
        /*0000*/ 	.byte	0x04, 0x37
        /*0002*/ 	.short	(.L_1645 - .L_1644)
.L_1644:
        /*0004*/ 	.word	0x00000082


	//----- nvinfo : EIATTR_SW2861232_WAR
	.align		4
.L_1645:
        /*0008*/ 	.byte	0x01, 0x35
	.zero		2


	//----- nvinfo : EIATTR_PARAM_CBANK
	.align		4
        /*000c*/ 	.byte	0x04, 0x0a
        /*000e*/ 	.short	(.L_1647 - .L_1646)
	.align		4
.L_1646:
        /*0010*/ 	.word	index@(.nv.constant0._ZN2at6native16triu_tril_kernelIsiLb1ELi4ELb0EEEvNS_4cuda6detail10TensorInfoIT_T0_EENS4_IKS5_S6_EEllS6_)
        /*0014*/ 	.short	0x0160
        /*0016*/ 	.short	0x01c4


	//----- nvinfo : EIATTR_CBANK_PARAM_SIZE
	.align		4
.L_1647:
        /*0018*/ 	.byte	0x03, 0x19
        /*001a*/ 	.short	0x01c4


	//----- nvinfo : EIATTR_KPARAM_INFO
	.align		4
        /*001c*/ 	.byte	0x04, 0x17
        /*001e*/ 	.short	(.L_1649 - .L_1648)
.L_1648:
        /*0020*/ 	.word	0x00000000
        /*0024*/ 	.short	0x0004
        /*0026*/ 	.short	0x01c0
        /*0028*/ 	.byte	0x00, 0xf0, 0x11, 0x00


	//----- nvinfo : EIATTR_KPARAM_INFO
	.align		4
.L_1649:
        /*002c*/ 	.byte	0x04, 0x17
        /*002e*/ 	.short	(.L_1651 - .L_1650)
.L_1650:
        /*0030*/ 	.word	0x00000000
        /*0034*/ 	.short	0x0003
        /*0036*/ 	.short	0x01b8
        /*0038*/ 	.byte	0x00, 0xf0, 0x21, 0x00


	//----- nvinfo : EIATTR_KPARAM_INFO
	.align		4
.L_1651:
        /*003c*/ 	.byte	0x04, 0x17
        /*003e*/ 	.short	(.L_1653 - .L_1652)
.L_1652:
        /*0040*/ 	.word	0x00000000
        /*0044*/ 	.short	0x0002
        /*0046*/ 	.short	0x01b0
        /*0048*/ 	.byte	0x00, 0xf0, 0x21, 0x00


	//----- nvinfo : EIATTR_KPARAM_INFO
	.align		4
.L_1653:
        /*004c*/ 	.byte	0x04, 0x17
        /*004e*/ 	.short	(.L_1655 - .L_1654)
.L_1654:
        /*0050*/ 	.word	0x00000000
        /*0054*/ 	.short	0x0001
        /*0056*/ 	.short	0x00d8
        /*0058*/ 	.byte	0x00, 0xf0, 0x61, 0x03


	//----- nvinfo : EIATTR_KPARAM_INFO
	.align		4
.L_1655:
        /*005c*/ 	.byte	0x04, 0x17
        /*005e*/ 	.short	(.L_1657 - .L_1656)
.L_1656:
        /*0060*/ 	.word	0x00000000
        /*0064*/ 	.short	0x0000
        /*0066*/ 	.short	0x0000
        /*0068*/ 	.byte	0x00, 0xf0, 0x61, 0x03


	//----- nvinfo : EIATTR_MAXREG_COUNT
	.align		4
.L_1657:
        /*006c*/ 	.byte	0x03, 0x1b
        /*006e*/ 	.short	0x00ff


	//----- nvinfo : EIATTR_MERCURY_ISA_VERSION
	.align		4
        /*0070*/ 	.byte	0x03, 0x5f
        /*0072*/ 	.short	0x0000


	//----- nvinfo : EIATTR_EXIT_INSTR_OFFSETS
	.align		4
        /*0074*/ 	.byte	0x04, 0x1c
        /*0076*/ 	.short	(.L_1659 - .L_1658)


	//   ....[0]....
.L_1658:
        /*0078*/ 	.word	0x00000090


	//   ....[1]....
        /*007c*/ 	.word	0x00001a80


	//   ....[2]....
        /*0080*/ 	.word	0x00001ae0


	//   ....[3]....
        /*0084*/ 	.word	0x00001b80


	//   ....[4]....
        /*0088*/ 	.word	0x00001bf0


	//   ....[5]....
        /*008c*/ 	.word	0x00001c40


	//----- nvinfo : EIATTR_MAX_THREADS
	.align		4
.L_1659:
        /*0090*/ 	.byte	0x04, 0x05
        /*0092*/ 	.short	(.L_1661 - .L_1660)
.L_1660:
        /*0094*/ 	.word	0x00000080
        /*0098*/ 	.word	0x00000001
        /*009c*/ 	.word	0x00000001


	//----- nvinfo : EIATTR_CRS_STACK_SIZE
	.align		4
.L_1661:
        /*00a0*/ 	.byte	0x04, 0x1e
        /*00a2*/ 	.short	(.L_1663 - .L_1662)
.L_1662:
        /*00a4*/ 	.word	0x00000000
.L_1663:


//--------------------- .nv.info._ZN2at6native16triu_tril_kernelIsiLb1ELi4ELb1EEEvNS_4cuda6detail10TensorInfoIT_T0_EENS4_IKS5_S6_EEllS6_ --------------------------
	.section	.nv.info._ZN2at6native16triu_tril_kernelIsiLb1ELi4ELb1EEEvNS_4cuda6detail10TensorInfoIT_T0_EENS4_IKS5_S6_EEllS6_,"",@"SHT_CUDA_INFO"
	.sectionflags	@""
	.align	4


	//----- nvinfo : EIATTR_CUDA_API_VERSION
	.align		4
        /*0000*/ 	.byte	0x04, 0x37
        /*0002*/ 	.short	(.L_1665 - .L_1664)
.L_1664:
        /*0004*/ 	.word	0x00000082


	//----- nvinfo : EIATTR_SW2861232_WAR
	.align		4
.L_1665:
        /*0008*/ 	.byte	0x01, 0x35
	.zero		2


	//----- nvinfo : EIATTR_PARAM_CBANK
	.align		4
        /*000c*/ 	.byte	0x04, 0x0a
        /*000e*/ 	.short	(.L_1667 - .L_1666)
	.align		4
.L_1666:
        /*0010*/ 	.word	index@(.nv.constant0._ZN2at6native16triu_tril_kernelIsiLb1ELi4ELb1EEEvNS_4cuda6detail10TensorInfoIT_T0_EENS4_IKS5_S6_EEllS6_)
        /*0014*/ 	.short	0x0160
        /*0016*/ 	.short	0x01c4


	//----- nvinfo : EIATTR_CBANK_PARAM_SIZE
	.align		4
.L_1667:
        /*0018*/ 	.byte	0x03, 0x19
        /*001a*/ 	.short	0x01c4


	//----- nvinfo : EIATTR_KPARAM_INFO
	.align		4
        /*001c*/ 	.byte	0x04, 0x17
        /*001e*/ 	.short	(.L_1669 - .L_1668)
.L_1668:
        /*0020*/ 	.word	0x00000000
        /*0024*/ 	.short	0x0004
        /*0026*/ 	.short	0x01c0
        /*0028*/ 	.byte	0x00, 0xf0, 0x11, 0x00


	//----- nvinfo : EIATTR_KPARAM_INFO
	.align		4
.L_1669:
        /*002c*/ 	.byte	0x04, 0x17
        /*002e*/ 	.short	(.L_1671 - .L_1670)
.L_1670:
        /*0030*/ 	.word	0x00000000
        /*0034*/ 	.short	0x0003
        /*0036*/ 	.short	0x01b8
        /*0038*/ 	.byte	0x00, 0xf0, 0x21, 0x00


	//----- nvinfo : EIATTR_KPARAM_INFO
	.align		4
.L_1671:
        /*003c*/ 	.byte	0x04, 0x17
        /*003e*/ 	.short	(.L_1673 - .L_1672)
.L_1672:
        /*0040*/ 	.word	0x00000000
        /*0044*/ 	.short	0x0002
        /*0046*/ 	.short	0x01b0
        /*0048*/ 	.byte	0x00, 0xf0, 0x21, 0x00


	//----- nvinfo : EIATTR_KPARAM_INFO
	.align		4
.L_1673:
        /*004c*/ 	.byte	0x04, 0x17
        /*004e*/ 	.short	(.L_1675 - .L_1674)
.L_1674:
        /*0050*/ 	.word	0x00000000
        /*0054*/ 	.short	0x0001
        /*0056*/ 	.short	0x00d8
        /*0058*/ 	.byte	0x00, 0xf0, 0x61, 0x03


	//----- nvinfo : EIATTR_KPARAM_INFO
	.align		4
.L_1675:
        /*005c*/ 	.byte	0x04, 0x17
        /*005e*/ 	.short	(.L_1677 - .L_1676)
.L_1676:
        /*0060*/ 	.word	0x00000000
        /*0064*/ 	.short	0x0000
        /*0066*/ 	.short	0x0000
        /*0068*/ 	.byte	0x00, 0xf0, 0x61, 0x03


	//----- nvinfo : EIATTR_MAXREG_COUNT
	.align		4
.L_1677:
        /*006c*/ 	.byte	0x03, 0x1b
        /*006e*/ 	.short	0x00ff


	//----- nvinfo : EIATTR_MERCURY_ISA_VERSION
	.align		4
        /*0070*/ 	.byte	0x03, 0x5f
        /*0072*/ 	.short	0x0000


	//----- nvinfo : EIATTR_EXIT_INSTR_OFFSETS
	.align		4
        /*0074*/ 	.byte	0x04, 0x1c
        /*0076*/ 	.short	(.L_1679 - .L_1678)


	//   ....[0]....
.L_1678:
        /*0078*/ 	.word	0x00000090


	//   ....[1]....
        /*007c*/ 	.word	0x00000550


	//   ....[2]....
        /*0080*/ 	.word	0x000016b0


	//   ....[3]....
        /*0084*/ 	.word	0x00001720


	//   ....[4]....
        /*0088*/ 	.word	0x000017e0


	//   ....[5]....
        /*008c*/ 	.word	0x000018b0


	//   ....[6]....
        /*0090*/ 	.word	0x00001900


	//   ....[7]....
        /*0094*/ 	.word	0x00001970


	//----- nvinfo : EIATTR_MAX_THREADS
	.align		4
.L_1679:
        /*0098*/ 	.byte	0x04, 0x05
        /*009a*/ 	.short	(.L_1681 - .L_1680)
.L_1680:
        /*009c*/ 	.word	0x00000080
        /*00a0*/ 	.word	0x00000001
        /*00a4*/ 	.word	0x00000001


	//----- nvinfo : EIATTR_CRS_STACK_SIZE
	.align		4
.L_1681:
        /*00a8*/ 	.byte	0x04, 0x1e
        /*00aa*/ 	.short	(.L_1683 - .L_1682)
.L_1682:
        /*00ac*/ 	.word	0x00000000
.L_1683:


//--------------------- .nv.info._ZN2at6native16triu_tril_kernelIllLb1ELi1ELb0EEEvNS_4cuda6detail10TensorInfoIT_T0_EENS4_IKS5_S6_EEllS6_ --------------------------
	.section	.nv.info._ZN2at6native16triu_tril_kernelIllLb1ELi1ELb0EEEvNS_4cuda6detail10TensorInfoIT_T0_EENS4_IKS5_S6_EEllS6_,"",@"SHT_CUDA_INFO"
	.sectionflags	@""
	.align	4


	//----- nvinfo : EIATTR_CUDA_API_VERSION
	.align		4
        /*0000*/ 	.byte	0x04, 0x37
        /*0002*/ 	.short	(.L_1685 - .L_1684)
.L_1684:
        /*0004*/ 	.word	0x00000082


	//----- nvinfo : EIATTR_SW2861232_WAR
	.align		4
.L_1685:
        /*0008*/ 	.byte	0x01, 0x35
	.zero		2


	//----- nvinfo : EIATTR_PARAM_CBANK
	.align		4
        /*000c*/ 	.byte	0x04, 0x0a
        /*000e*/ 	.short	(.L_1687 - .L_1686)
	.align		4
.L_1686:
        /*0010*/ 	.word	index@(.nv.constant0._ZN2at6native16triu_tril_kernelIllLb1ELi1ELb0EEEvNS_4cuda6detail10TensorInfoIT_T0_EENS4_IKS5_S6_EEllS6_)
        /*0014*/ 	.short	0x0160
        /*0016*/ 	.short	0x0358


	//----- nvinfo : EIATTR_CBANK_PARAM_SIZE
	.align		4
.L_1687:
        /*0018*/ 	.byte	0x03, 0x19
        /*001a*/ 	.short	0x0358


	//----- nvinfo : EIATTR_KPARAM_INFO
	.align		4
        /*001c*/ 	.byte	0x04, 0x17
        /*001e*/ 	.short	(.L_1689 - .L_1688)
.L_1688:
        /*0020*/ 	.word	0x00000000
        /*0024*/ 	.short	0x0004
        /*0026*/ 	.short	0x0350
        /*0028*/ 	.byte	0x00, 0xf0, 0x21, 0x00


	//----- nvinfo : EIATTR_KPARAM_INFO
	.align		4
.L_1689:
        /*002c*/ 	.byte	0x04, 0x17
        /*002e*/ 	.short	(.L_1691 - .L_1690)
.L_1690:
        /*0030*/ 	.word	0x00000000
        /*0034*/ 	.short	0x0003
        /*0036*/ 	.short	0x0348
        /*0038*/ 	.byte	0x00, 0xf0, 0x21, 0x00


	//----- nvinfo : EIATTR_KPARAM_INFO
	.align		4
.L_1691:
        /*003c*/ 	.byte	0x04, 0x17
        /*003e*/ 	.short	(.L_1693 - .L_1692)
.L_1692:
        /*0040*/ 	.word	0x00000000
        /*0044*/ 	.short	0x0002
        /*0046*/ 	.short	0x0340
        /*0048*/ 	.byte	0x00, 0xf0, 0x21, 0x00


	//----- nvinfo : EIATTR_KPARAM_INFO
	.align		4
.L_1693:
        /*004c*/ 	.byte	0x04, 0x17
        /*004e*/ 	.short	(.L_1695 - .L_1694)
.L_1694:
        /*0050*/ 	.word	0x00000000
        /*0054*/ 	.short	0x0001
        /*0056*/ 	.short	0x01a0
        /*0058*/ 	.byte	0x00, 0xf0, 0x81, 0x06


	//----- nvinfo : EIATTR_KPARAM_INFO
	.align		4
.L_1695:
        /*005c*/ 	.byte	0x04, 0x17
        /*005e*/ 	.short	(.L_1697 - .L_1696)
.L_1696:
        /*0060*/ 	.word	0x00000000
        /*0064*/ 	.short	0x0000
        /*0066*/ 	.short	0x0000
        /*0068*/ 	.byte	0x00, 0xf0, 0x81, 0x06


	//----- nvinfo : EIATTR_MAXREG_COUNT
	.align		4
.L_1697:
        /*006c*/ 	.byte	0x03, 0x1b
        /*006e*/ 	.short	0x00ff


	//----- nvinfo : EIATTR_MERCURY_ISA_VERSION
	.align		4
        /*0070*/ 	.byte	0x03, 0x5f
        /*0072*/ 	.short	0x0000


	//----- nvinfo : EIATTR_EXIT_INSTR_OFFSETS
	.align		4
        /*0074*/ 	.byte	0x04, 0x1c
        /*0076*/ 	.short	(.L_1699 - .L_1698)


	//   ....[0]....
.L_1698:
        /*0078*/ 	.word	0x00000070


	//   ....[1]....
        /*007c*/ 	.word	0x00002060


	//   ....[2]....
        /*0080*/ 	.word	0x000020c0


	//----- nvinfo : EIATTR_MAX_THREADS
	.align		4
.L_1699:
        /*0084*/ 	.byte	0x04, 0x05
        /*0086*/ 	.short	(.L_1701 - .L_1700)
.L_1700:
        /*0088*/ 	.word	0x00000080
        /*008c*/ 	.word	0x00000001
        /*0090*/ 	.word	0x00000001


	//----- nvinfo : EIATTR_CRS_STACK_SIZE
	.align		4
.L_1701:
        /*0094*/ 	.byte	0x04, 0x1e
        /*0096*/ 	.short	(.L_1703 - .L_1702)
.L_1702:
        /*0098*/ 	.word	0x00000000
.L_1703:


//--------------------- .nv.info._ZN2at6native16triu_tril_kernelIllLb1ELi1ELb1EEEvNS_4cuda6detail10TensorInfoIT_T0_EENS4_IKS5_S6_EEllS6_ --------------------------
	.section	.nv.info._ZN2at6native16triu_tril_kernelIllLb1ELi1ELb1EEEvNS_4cuda6detail10TensorInfoIT_T0_EENS4_IKS5_S6_EEllS6_,"",@"SHT_CUDA_INFO"
	.sectionflags	@""
	.align	4


	//----- nvinfo : EIATTR_CUDA_API_VERSION
	.align		4
        /*0000*/ 	.byte	0x04, 0x37
        /*0002*/ 	.short	(.L_1705 - .L_1704)
.L_1704:
        /*0004*/ 	.word	0x00000082


	//----- nvinfo : EIATTR_SW2861232_WAR
	.align		4
.L_1705:
        /*0008*/ 	.byte	0x01, 0x35
	.zero		2


	//----- nvinfo : EIATTR_PARAM_CBANK
	.align		4
        /*000c*/ 	.byte	0x04, 0x0a
        /*000e*/ 	.short	(.L_1707 - .L_1706)
	.align		4
.L_1706:
        /*0010*/ 	.word	index@(.nv.constant0._ZN2at6native16triu_tril_kernelIllLb1ELi1ELb1EEEvNS_4cuda6detail10TensorInfoIT_T0_EENS4_IKS5_S6_EEllS6_)
        /*0014*/ 	.short	0x0160
        /*0016*/ 	.short	0x0358


	//----- nvinfo : EIATTR_CBANK_PARAM_SIZE
	.align		4
.L_1707:
        /*0018*/ 	.byte	0x03, 0x19
        /*001a*/ 	.short	0x0358


	//----- nvinfo : EIATTR_KPARAM_INFO
	.align		4
        /*001c*/ 	.byte	0x04, 0x17
        /*001e*/ 	.short	(.L_1709 - .L_1708)
.L_1708:
        /*0020*/ 	.word	0x00000000
        /*0024*/ 	.short	0x0004
        /*0026*/ 	.short	0x0350
        /*0028*/ 	.byte	0x00, 0xf0, 0x21, 0x00


	//----- nvinfo : EIATTR_KPARAM_INFO
	.align		4
.L_1709:
        /*002c*/ 	.byte	0x04, 0x17
        /*002e*/ 	.short	(.L_1711 - .L_1710)
.L_1710:
        /*0030*/ 	.word	0x00000000
        /*0034*/ 	.short	0x0003
        /*0036*/ 	.short	0x0348
        /*0038*/ 	.byte	0x00, 0xf0, 0x21, 0x00


	//----- nvinfo : EIATTR_KPARAM_INFO
	.align		4
.L_1711:
        /*003c*/ 	.byte	0x04, 0x17
        /*003e*/ 	.short	(.L_1713 - .L_1712)
.L_1712:
        /*0040*/ 	.word	0x00000000
        /*0044*/ 	.short	0x0002
        /*0046*/ 	.short	0x0340
        /*0048*/ 	.byte	0x00, 0xf0, 0x21, 0x00


	//----- nvinfo : EIATTR_KPARAM_INFO
	.align		4
.L_1713:
        /*004c*/ 	.byte	0x04, 0x17
        /*004e*/ 	.short	(.L_1715 - .L_1714)
.L_1714:
        /*0050*/ 	.word	0x00000000
        /*0054*/ 	.short	0x0001
        /*0056*/ 	.short	0x01a0
        /*0058*/ 	.byte	0x00, 0xf0, 0x81, 0x06


	//----- nvinfo : EIATTR_KPARAM_INFO
	.align		4
.L_1715:
        /*005c*/ 	.byte	0x04, 0x17
        /*005e*/ 	.short	(.L_1717 - .L_1716)
.L_1716:
        /*0060*/ 	.word	0x00000000
        /*0064*/ 	.short	0x0000
        /*0066*/ 	.short	0x0000
        /*0068*/ 	.byte	0x00, 0xf0, 0x81, 0x06


	//----- nvinfo : EIATTR_MAXREG_COUNT
	.align		4
.L_1717:
        /*006c*/ 	.byte	0x03, 0x1b
        /*006e*/ 	.short	0x00ff


	//----- nvinfo : EIATTR_MERCURY_ISA_VERSION
	.align		4
        /*0070*/ 	.byte	0x03, 0x5f
        /*0072*/ 	.short	0x0000


	//----- nvinfo : EIATTR_EXIT_INSTR_OFFSETS
	.align		4
        /*0074*/ 	.byte	0x04, 0x1c
        /*0076*/ 	.short	(.L_1719 - .L_1718)


	//   ....[0]....
.L_1718:
        /*0078*/ 	.word	0x00000070


	//   ....[1]....
        /*007c*/ 	.word	0x00000590


	//   ....[2]....
        /*0080*/ 	.word	0x00001dc0


	//   ....[3]....
        /*0084*/ 	.word	0x00001e10


	//----- nvinfo : EIATTR_MAX_THREADS
	.align		4
.L_1719:
        /*0088*/ 	.byte	0x04, 0x05
        /*008a*/ 	.short	(.L_1721 - .L_1720)
.L_1720:
        /*008c*/ 	.word	0x00000080
        /*0090*/ 	.word	0x00000001
        /*0094*/ 	.word	0x00000001


	//----- nvinfo : EIATTR_CRS_STACK_SIZE
	.align		4
.L_1721:
        /*0098*/ 	.byte	0x04, 0x1e
        /*009a*/ 	.short	(.L_1723 - .L_1722)
.L_1722:
        /*009c*/ 	.word	0x00000000
.L_1723:


//--------------------- .nv.info._ZN2at6native16triu_tril_kernelIliLb1ELi1ELb0EEEvNS_4cuda6detail10TensorInfoIT_T0_EENS4_IKS5_S6_EEllS6_ --------------------------
	.section	.nv.info._ZN2at6native16triu_tril_kernelIliLb1ELi1ELb0EEEvNS_4cuda6detail10TensorInfoIT_T0_EENS4_IKS5_S6_EEllS6_,"",@"SHT_CUDA_INFO"
	.sectionflags	@""
	.align	4


	//----- nvinfo : EIATTR_CUDA_API_VERSION
	.align		4
        /*0000*/ 	.byte	0x04, 0x37
        /*0002*/ 	.short	(.L_1725 - .L_1724)
.L_1724:
        /*0004*/ 	.word	0x00000082


	//----- nvinfo : EIATTR_SW2861232_WAR
	.align		4
.L_1725:
        /*0008*/ 	.byte	0x01, 0x35
	.zero		2


	//----- nvinfo : EIATTR_PARAM_CBANK
	.align		4
        /*000c*/ 	.byte	0x04, 0x0a
        /*000e*/ 	.short	(.L_1727 - .L_1726)
	.align		4
.L_1726:
        /*0010*/ 	.word	index@(.nv.constant0._ZN2at6native16triu_tril_kernelIliLb1ELi1ELb0EEEvNS_4cuda6detail10TensorInfoIT_T0_EENS4_IKS5_S6_EEllS6_)
        /*0014*/ 	.short	0x0160
        /*0016*/ 	.short	0x01c4


	//----- nvinfo : EIATTR_CBANK_PARAM_SIZE
	.align		4
.L_1727:
        /*0018*/ 	.byte	0x03, 0x19
        /*001a*/ 	.short	0x01c4


	//----- nvinfo : EIATTR_KPARAM_INFO
	.align		4
        /*001c*/ 	.byte	0x04, 0x17
        /*001e*/ 	.short	(.L_1729 - .L_1728)
.L_1728:
        /*0020*/ 	.word	0x00000000
        /*0024*/ 	.short	0x0004
        /*0026*/ 	.short	0x01c0
        /*0028*/ 	.byte	0x00, 0xf0, 0x11, 0x00


	//----- nvinfo : EIATTR_KPARAM_INFO
	.align		4
.L_1729:
        /*002c*/ 	.byte	0x04, 0x17
        /*002e*/ 	.short	(.L_1731 - .L_1730)
.L_1730:
        /*0030*/ 	.word	0x00000000
        /*0034*/ 	.short	0x0003
        /*0036*/ 	.short	0x01b8
        /*0038*/ 	.byte	0x00, 0xf0, 0x21, 0x00


	//----- nvinfo : EIATTR_KPARAM_INFO
	.align		4
.L_1731:
        /*003c*/ 	.byte	0x04, 0x17
        /*003e*/ 	.short	(.L_1733 - .L_1732)
.L_1732:
        /*0040*/ 	.word	0x00000000
        /*0044*/ 	.short	0x0002
        /*0046*/ 	.short	0x01b0
        /*0048*/ 	.byte	0x00, 0xf0, 0x21, 0x00


	//----- nvinfo : EIATTR_KPARAM_INFO
	.align		4
.L_1733:
        /*004c*/ 	.byte	0x04, 0x17
        /*004e*/ 	.short	(.L_1735 - .L_1734)
.L_1734:
        /*0050*/ 	.word	0x00000000
        /*0054*/ 	.short	0x0001
        /*0056*/ 	.short	0x00d8
        /*0058*/ 	.byte	0x00, 0xf0, 0x61, 0x03


	//----- nvinfo : EIATTR_KPARAM_INFO
	.align		4
.L_1735:
        /*005c*/ 	.byte	0x04, 0x17
        /*005e*/ 	.short	(.L_1737 - .L_1736)
.L_1736:
        /*0060*/ 	.word	0x00000000
        /*0064*/ 	.short	0x0000
        /*0066*/ 	.short	0x0000
        /*0068*/ 	.byte	0x00, 0xf0, 0x61, 0x03


	//----- nvinfo : EIATTR_MAXREG_COUNT
	.align		4
.L_1737:
        /*006c*/ 	.byte	0x03, 0x1b
        /*006e*/ 	.short	0x00ff


	//----- nvinfo : EIATTR_MERCURY_ISA_VERSION
	.align		4
        /*0070*/ 	.byte	0x03, 0x5f
        /*0072*/ 	.short	0x0000


	//----- nvinfo : EIATTR_EXIT_INSTR_OFFSETS
	.align		4
        /*0074*/ 	.byte	0x04, 0x1c
        /*0076*/ 	.short	(.L_1739 - .L_1738)


	//   ....[0]....
.L_1738:
        /*0078*/ 	.word	0x00000070


	//   ....[1]....
        /*007c*/ 	.word	0x00001740


	//   ....[2]....
        /*0080*/ 	.word	0x00001790


	//----- nvinfo : EIATTR_MAX_THREADS
	.align		4
.L_1739:
        /*0084*/ 	.byte	0x04, 0x05
        /*0086*/ 	.short	(.L_1741 - .L_1740)
.L_1740:
        /*0088*/ 	.word	0x00000080
        /*008c*/ 	.word	0x00000001
        /*0090*/ 	.word	0x00000001


	//----- nvinfo : EIATTR_CRS_STACK_SIZE
	.align		4
.L_1741:
        /*0094*/ 	.byte	0x04, 0x1e
        /*0096*/ 	.short	(.L_1743 - .L_1742)
.L_1742:
        /*0098*/ 	.word	0x00000000
.L_1743:


//--------------------- .nv.info._ZN2at6native16triu_tril_kernelIliLb1ELi1ELb1EEEvNS_4cuda6detail10TensorInfoIT_T0_EENS4_IKS5_S6_EEllS6_ --------------------------
	.section	.nv.info._ZN2at6native16triu_tril_kernelIliLb1ELi1ELb1EEEvNS_4cuda6detail10TensorInfoIT_T0_EENS4_IKS5_S6_EEllS6_,"",@"SHT_CUDA_INFO"
	.sectionflags	@""
	.align	4


	//----- nvinfo : EIATTR_CUDA_API_VERSION
	.align		4
        /*0000*/ 	.byte	0x04, 0x37
        /*0002*/ 	.short	(.L_1745 - .L_1744)
.L_1744:
        /*0004*/ 	.word	0x00000082


	//----- nvinfo : EIATTR_SW2861232_WAR
	.align		4
.L_1745:
        /*0008*/ 	.byte	0x01, 0x35
	.zero		2


	//----- nvinfo : EIATTR_PARAM_CBANK
	.align		4
        /*000c*/ 	.byte	0x04, 0x0a
        /*000e*/ 	.short	(.L_1747 - .L_1746)
	.align		4
.L_1746:
        /*0010*/ 	.word	index@(.nv.constant0._ZN2at6native16triu_tril_kernelIliLb1ELi1ELb1EEEvNS_4cuda6detail10TensorInfoIT_T0_EENS4_IKS5_S6_EEllS6_)
        /*0014*/ 	.short	0x0160
        /*0016*/ 	.short	0x01c4


	//----- nvinfo : EIATTR_CBANK_PARAM_SIZE
	.align		4
.L_1747:
        /*0018*/ 	.byte	0x03, 0x19
        /*001a*/ 	.short	0x01c4


	//----- nvinfo : EIATTR_KPARAM_INFO
	.align		4
        /*001c*/ 	.byte	0x04, 0x17
        /*001e*/ 	.short	(.L_1749 - .L_1748)
.L_1748:
        /*0020*/ 	.word	0x00000000
        /*0024*/ 	.short	0x0004
        /*0026*/ 	.short	0x01c0
        /*0028*/ 	.byte	0x00, 0xf0, 0x11, 0x00


	//----- nvinfo : EIATTR_KPARAM_INFO
	.align		4
.L_1749:
        /*002c*/ 	.byte	0x04, 0x17
        /*002e*/ 	.short	(.L_1751 - .L_1750)
.L_1750:
        /*0030*/ 	.word	0x00000000
        /*0034*/ 	.short	0x0003
        /*0036*/ 	.short	0x01b8
        /*0038*/ 	.byte	0x00, 0xf0, 0x21, 0x00


	//----- nvinfo : EIATTR_KPARAM_INFO
	.align		4
.L_1751:
        /*003c*/ 	.byte	0x04, 0x17
        /*003e*/ 	.short	(.L_1753 - .L_1752)
.L_1752:
        /*0040*/ 	.word	0x00000000
        /*0044*/ 	.short	0x0002
        /*0046*/ 	.short	0x01b0
        /*0048*/ 	.byte	0x00, 0xf0, 0x21, 0x00


	//----- nvinfo : EIATTR_KPARAM_INFO
	.align		4
.L_1753:
        /*004c*/ 	.byte	0x04, 0x17
        /*004e*/ 	.short	(.L_1755 - .L_1754)
.L_1754:
        /*0050*/ 	.word	0x00000000
        /*0054*/ 	.short	0x0001
        /*0056*/ 	.short	0x00d8
        /*0058*/ 	.byte	0x00, 0xf0, 0x61, 0x03


	//----- nvinfo : EIATTR_KPARAM_INFO
	.align		4
.L_1755:
        /*005c*/ 	.byte	0x04, 0x17
        /*005e*/ 	.short	(.L_1757 - .L_1756)
.L_1756:
        /*0060*/ 	.word	0x00000000
        /*0064*/ 	.short	0x0000
        /*0066*/ 	.short	0x0000
        /*0068*/ 	.byte	0x00, 0xf0, 0x61, 0x03


	//----- nvinfo : EIATTR_MAXREG_COUNT
	.align		4
.L_1757:
        /*006c*/ 	.byte	0x03, 0x1b
        /*006e*/ 	.short	0x00ff


	//----- nvinfo : EIATTR_MERCURY_ISA_VERSION
	.align		4
        /*0070*/ 	.byte	0x03, 0x5f
        /*0072*/ 	.short	0x0000


	//----- nvinfo : EIATTR_EXIT_INSTR_OFFSETS
	.align		4
        /*0074*/ 	.byte	0x04, 0x1c
        /*0076*/ 	.short	(.L_1759 - .L_1758)


	//   ....[0]....
.L_1758:
        /*0078*/ 	.word	0x00000070


	//   ....[1]....
        /*007c*/ 	.word	0x00000530


	//   ....[2]....
        /*0080*/ 	.word	0x00001660


	//   ....[3]....
        /*0084*/ 	.word	0x000016b0


	//----- nvinfo : EIATTR_MAX_THREADS
	.align		4
.L_1759:
        /*0088*/ 	.byte	0x04, 0x05
        /*008a*/ 	.short	(.L_1761 - .L_1760)
.L_1760:
        /*008c*/ 	.word	0x00000080
        /*0090*/ 	.word	0x00000001
        /*0094*/ 	.word	0x00000001


	//----- nvinfo : EIATTR_CRS_STACK_SIZE
	.align		4
.L_1761:
        /*0098*/ 	.byte	0x04, 0x1e
        /*009a*/ 	.short	(.L_1763 - .L_1762)
.L_1762:
        /*009c*/ 	.word	0x00000000
.L_1763:


//--------------------- .nv.info._ZN2at6native16triu_tril_kernelIilLb1ELi2ELb0EEEvNS_4cuda6detail10TensorInfoIT_T0_EENS4_IKS5_S6_EEllS6_ --------------------------
	.section	.nv.info._ZN2at6native16triu_tril_kernelIilLb1ELi2ELb0EEEvNS_4cuda6detail10TensorInfoIT_T0_EENS4_IKS5_S6_EEllS6_,"",@"SHT_CUDA_INFO"
	.sectionflags	@""
	.align	4


	//----- nvinfo : EIATTR_CUDA_API_VERSION
	.align		4
        /*0000*/ 	.byte	0x04, 0x37
        /*0002*/ 	.short	(.L_1765 - .L_1764)
.L_1764:
        /*0004*/ 	.word	0x00000082


	//----- nvinfo : EIATTR_SW2861232_WAR
	.align		4
.L_1765:
        /*0008*/ 	.byte	0x01, 0x35
	.zero		2


	//----- nvinfo : EIATTR_PARAM_CBANK
	.align		4
        /*000c*/ 	.byte	0x04, 0x0a
        /*000e*/ 	.short	(.L_1767 - .L_1766)
	.align		4
.L_1766:
        /*0010*/ 	.word	index@(.nv.constant0._ZN2at6native16triu_tril_kernelIilLb1ELi2ELb0EEEvNS_4cuda6detail10TensorInfoIT_T0_EENS4_IKS5_S6_EEllS6_)
        /*0014*/ 	.short	0x0160
        /*0016*/ 	.short	0x0358


	//----- nvinfo : EIATTR_CBANK_PARAM_SIZE
	.align		4
.L_1767:
        /*0018*/ 	.byte	0x03, 0x19
        /*001a*/ 	.short	0x0358


	//----- nvinfo : EIATTR_KPARAM_INFO
	.align		4
        /*001c*/ 	.byte	0x04, 0x17
        /*001e*/ 	.short	(.L_1769 - .L_1768)
.L_1768:
        /*0020*/ 	.word	0x00000000
        /*0024*/ 	.short	0x0004
        /*0026*/ 	.short	0x0350
        /*0028*/ 	.byte	0x00, 0xf0, 0x21, 0x00


	//----- nvinfo : EIATTR_KPARAM_INFO
	.align		4
.L_1769:
        /*002c*/ 	.byte	0x04, 0x17
        /*002e*/ 	.short	(.L_1771 - .L_1770)
.L_1770:
        /*0030*/ 	.word	0x00000000
        /*0034*/ 	.short	0x0003
        /*0036*/ 	.short	0x0348
        /*0038*/ 	.byte	0x00, 0xf0, 0x21, 0x00


	//----- nvinfo : EIATTR_KPARAM_INFO
	.align		4
.L_1771:
        /*003c*/ 	.byte	0x04, 0x17
        /*003e*/ 	.short	(.L_1773 - .L_1772)
.L_1772:
        /*0040*/ 	.word	0x00000000
        /*0044*/ 	.short	0x0002
        /*0046*/ 	.short	0x0340
        /*0048*/ 	.byte	0x00, 0xf0, 0x21, 0x00


	//----- nvinfo : EIATTR_KPARAM_INFO
	.align		4
.L_1773:
        /*004c*/ 	.byte	0x04, 0x17
        /*004e*/ 	.short	(.L_1775 - .L_1774)
.L_1774:
        /*0050*/ 	.word	0x00000000
        /*0054*/ 	.short	0x0001
        /*0056*/ 	.short	0x01a0
        /*0058*/ 	.byte	0x00, 0xf0, 0x81, 0x06


	//----- nvinfo : EIATTR_KPARAM_INFO
	.align		4
.L_1775:
        /*005c*/ 	.byte	0x04, 0x17
        /*005e*/ 	.short	(.L_1777 - .L_1776)
.L_1776:
        /*0060*/ 	.word	0x00000000
        /*0064*/ 	.short	0x0000
        /*0066*/ 	.short	0x0000
        /*0068*/ 	.byte	0x00, 0xf0, 0x81, 0x06


	//----- nvinfo : EIATTR_MAXREG_COUNT
	.align		4
.L_1777:
        /*006c*/ 	.byte	0x03, 0x1b
        /*006e*/ 	.short	0x00ff


	//----- nvinfo : EIATTR_MERCURY_ISA_VERSION
	.align		4
        /*0070*/ 	.byte	0x03, 0x5f
        /*0072*/ 	.short	0x0000


	//----- nvinfo : EIATTR_EXIT_INSTR_OFFSETS
	.align		4
        /*0074*/ 	.byte	0x04, 0x1c
        /*0076*/ 	.short	(.L_1779 - .L_1778)


	//   ....[0]....
.L_1778:
        /*0078*/ 	.word	0x00000090


	//   ....[1]....
        /*007c*/ 	.word	0x00002200


	//   ....[2]....
        /*0080*/ 	.word	0x00002280


	//   ....[3]....
        /*0084*/ 	.word	0x000022f0


	//----- nvinfo : EIATTR_MAX_THREADS
	.align		4
.L_1779:
        /*0088*/ 	.byte	0x04, 0x05
        /*008a*/ 	.short	(.L_1781 - .L_1780)
.L_1780:
        /*008c*/ 	.word	0x00000080
        /*0090*/ 	.word	0x00000001
        /*0094*/ 	.word	0x00000001


	//----- nvinfo : EIATTR_CRS_STACK_SIZE
	.align		4
.L_1781:
        /*0098*/ 	.byte	0x04, 0x1e
        /*009a*/ 	.short	(.L_1783 - .L_1782)
.L_1782:
        /*009c*/ 	.word	0x00000000
.L_1783:


//--------------------- .nv.info._ZN2at6native16triu_tril_kernelIilLb1ELi2ELb1EEEvNS_4cuda6detail10TensorInfoIT_T0_EENS4_IKS5_S6_EEllS6_ --------------------------
	.section	.nv.info._ZN2at6native16triu_tril_kernelIilLb1ELi2ELb1EEEvNS_4cuda6detail10TensorInfoIT_T0_EENS4_IKS5_S6_EEllS6_,"",@"SHT_CUDA_INFO"
	.sectionflags	@""
	.align	4


	//----- nvinfo : EIATTR_CUDA_API_VERSION
	.align		4
        /*0000*/ 	.byte	0x04, 0x37
        /*0002*/ 	.short	(.L_1785 - .L_1784)
.L_1784:
        /*0004*/ 	.word	0x00000082


	//----- nvinfo : EIATTR_SW2861232_WAR
	.align		4
.L_1785:
        /*0008*/ 	.byte	0x01, 0x35
	.zero		2


	//----- nvinfo : EIATTR_PARAM_CBANK
	.align		4
        /*000c*/ 	.byte	0x04, 0x0a
        /*000e*/ 	.short	(.L_1787 - .L_1786)
	.align		4
.L_1786:
        /*0010*/ 	.word	index@(.nv.constant0._ZN2at6native16triu_tril_kernelIilLb1ELi2ELb1EEEvNS_4cuda6detail10TensorInfoIT_T0_EENS4_IKS5_S6_EEllS6_)
        /*0014*/ 	.short	0x0160
        /*0016*/ 	.short	0x0358


	//----- nvinfo : EIATTR_CBANK_PARAM_SIZE
	.align		4
.L_1787:
        /*0018*/ 	.byte	0x03, 0x19
        /*001a*/ 	.short	0x0358


	//----- nvinfo : EIATTR_KPARAM_INFO
	.align		4
        /*001c*/ 	.byte	0x04, 0x17
        /*001e*/ 	.short	(.L_1789 - .L_1788)
.L_1788:
        /*0020*/ 	.word	0x00000000
        /*0024*/ 	.short	0x0004
        /*0026*/ 	.short	0x0350
        /*0028*/ 	.byte	0x00, 0xf0, 0x21, 0x00


	//----- nvinfo : EIATTR_KPARAM_INFO
	.align		4
.L_1789:
        /*002c*/ 	.byte	0x04, 0x17
        /*002e*/ 	.short	(.L_1791 - .L_1790)
.L_1790:
        /*0030*/ 	.word	0x00000000
        /*0034*/ 	.short	0x0003
        /*0036*/ 	.short	0x0348
        /*0038*/ 	.byte	0x00, 0xf0, 0x21, 0x00


	//----- nvinfo : EIATTR_KPARAM_INFO
	.align		4
.L_1791:
        /*003c*/ 	.byte	0x04, 0x17
        /*003e*/ 	.short	(.L_1793 - .L_1792)
.L_1792:
        /*0040*/ 	.word	0x00000000
        /*0044*/ 	.short	0x0002
        /*0046*/ 	.short	0x0340
        /*0048*/ 	.byte	0x00, 0xf0, 0x21, 0x00


	//----- nvinfo : EIATTR_KPARAM_INFO
	.align		4
.L_1793:
        /*004c*/ 	.byte	0x04, 0x17
        /*004e*/ 	.short	(.L_1795 - .L_1794)
.L_1794:
        /*0050*/ 	.word	0x00000000
        /*0054*/ 	.short	0x0001
        /*0056*/ 	.short	0x01a0
        /*0058*/ 	.byte	0x00, 0xf0, 0x81, 0x06


	//----- nvinfo : EIATTR_KPARAM_INFO
	.align		4
.L_1795:
        /*005c*/ 	.byte	0x04, 0x17
        /*005e*/ 	.short	(.L_1797 - .L_1796)
.L_1796:
        /*0060*/ 	.word	0x00000000
        /*0064*/ 	.short	0x0000
        /*0066*/ 	.short	0x0000
        /*0068*/ 	.byte	0x00, 0xf0, 0x81, 0x06


	//----- nvinfo : EIATTR_MAXREG_COUNT
	.align		4
.L_1797:
        /*006c*/ 	.byte	0x03, 0x1b
        /*006e*/ 	.short	0x00ff


	//----- nvinfo : EIATTR_MERCURY_ISA_VERSION
	.align		4
        /*0070*/ 	.byte	0x03, 0x5f
        /*0072*/ 	.short	0x0000


	//----- nvinfo : EIATTR_EXIT_INSTR_OFFSETS
	.align		4
        /*0074*/ 	.byte	0x04, 0x1c
        /*0076*/ 	.short	(.L_1799 - .L_1798)


	//   ....[0]....
.L_1798:
        /*0078*/ 	.word	0x00000090


	//   ....[1]....
        /*007c*/ 	.word	0x00000580


	//   ....[2]....
        /*0080*/ 	.word	0x00001dd0


	//   ....[3]....
        /*0084*/ 	.word	0x00001ea0


	//   ....[4]....
        /*0088*/ 	.word	0x00001f80


	//----- nvinfo : EIATTR_MAX_THREADS
	.align		4
.L_1799:
        /*008c*/ 	.byte	0x04, 0x05
        /*008e*/ 	.short	(.L_1801 - .L_1800)
.L_1800:
        /*0090*/ 	.word	0x00000080
        /*0094*/ 	.word	0x00000001
        /*0098*/ 	.word	0x00000001


	//----- nvinfo : EIATTR_CRS_STACK_SIZE
	.align		4
.L_1801:
        /*009c*/ 	.byte	0x04, 0x1e
        /*009e*/ 	.short	(.L_1803 - .L_1802)
.L_1802:
        /*00a0*/ 	.word	0x00000000
.L_1803:


//--------------------- .nv.info._ZN2at6native16triu_tril_kernelIiiLb1ELi2ELb0EEEvNS_4cuda6detail10TensorInfoIT_T0_EENS4_IKS5_S6_EEllS6_ --------------------------
	.section	.nv.info._ZN2at6native16triu_tril_kernelIiiLb1ELi2ELb0EEEvNS_4cuda6detail10TensorInfoIT_T0_EENS4_IKS5_S6_EEllS6_,"",@"SHT_CUDA_INFO"
	.sectionflags	@""
	.align	4


	//----- nvinfo : EIATTR_CUDA_API_VERSION
	.align		4
        /*0000*/ 	.byte	0x04, 0x37
        /*0002*/ 	.short	(.L_1805 - .L_1804)
.L_1804:
        /*0004*/ 	.word	0x00000082


	//----- nvinfo : EIATTR_SW2861232_WAR
	.align		4
.L_1805:
        /*0008*/ 	.byte	0x01, 0x35
	.zero		2


	//----- nvinfo : EIATTR_PARAM_CBANK
	.align		4
        /*000c*/ 	.byte	0x04, 0x0a
        /*000e*/ 	.short	(.L_1807 - .L_1806)
	.align		4
.L_1806:
        /*0010*/ 	.word	index@(.nv.constant0._ZN2at6native16triu_tril_kernelIiiLb1ELi2ELb0EEEvNS_4cuda6detail10TensorInfoIT_T0_EENS4_IKS5_S6_EEllS6_)
        /*0014*/ 	.short	0x0160
        /*0016*/ 	.short	0x01c4


	//----- nvinfo : EIATTR_CBANK_PARAM_SIZE
	.align		4
.L_1807:
        /*0018*/ 	.byte	0x03, 0x19
        /*001a*/ 	.short	0x01c4


	//----- nvinfo : EIATTR_KPARAM_INFO
	.align		4
        /*001c*/ 	.byte	0x04, 0x17
        /*001e*/ 	.short	(.L_1809 - .L_1808)
.L_1808:
        /*0020*/ 	.word	0x00000000
        /*0024*/ 	.short	0x0004
        /*0026*/ 	.short	0x01c0
        /*0028*/ 	.byte	0x00, 0xf0, 0x11, 0x00


	//----- nvinfo : EIATTR_KPARAM_INFO
	.align		4
.L_1809:
        /*002c*/ 	.byte	0x04, 0x17
        /*002e*/ 	.short	(.L_1811 - .L_1810)
.L_1810:
        /*0030*/ 	.word	0x00000000
        /*0034*/ 	.short	0x0003
        /*0036*/ 	.short	0x01b8
        /*0038*/ 	.byte	0x00, 0xf0, 0x21, 0x00


	//----- nvinfo : EIATTR_KPARAM_INFO
	.align		4
.L_1811:
        /*003c*/ 	.byte	0x04, 0x17
        /*003e*/ 	.short	(.L_1813 - .L_1812)
.L_1812:
        /*0040*/ 	.word	0x00000000
        /*0044*/ 	.short	0x0002
        /*0046*/ 	.short	0x01b0
        /*0048*/ 	.byte	0x00, 0xf0, 0x21, 0x00


	//----- nvinfo : EIATTR_KPARAM_INFO
	.align		4
.L_1813:
        /*004c*/ 	.byte	0x04, 0x17
        /*004e*/ 	.short	(.L_1815 - .L_1814)
.L_1814:
        /*0050*/ 	.word	0x00000000
        /*0054*/ 	.short	0x0001
        /*0056*/ 	.short	0x00d8
        /*0058*/ 	.byte	0x00, 0xf0, 0x61, 0x03


	//----- nvinfo : EIATTR_KPARAM_INFO
	.align		4
.L_1815:
        /*005c*/ 	.byte	0x04, 0x17
        /*005e*/ 	.short	(.L_1817 - .L_1816)
.L_1816:
        /*0060*/ 	.word	0x00000000
        /*0064*/ 	.short	0x0000
        /*0066*/ 	.short	0x0000
        /*0068*/ 	.byte	0x00, 0xf0, 0x61, 0x03


	//----- nvinfo : EIATTR_MAXREG_COUNT
	.align		4
.L_1817:
        /*006c*/ 	.byte	0x03, 0x1b
        /*006e*/ 	.short	0x00ff


	//----- nvinfo : EIATTR_MERCURY_ISA_VERSION
	.align		4
        /*0070*/ 	.byte	0x03, 0x5f
        /*0072*/ 	.short	0x0000


	//----- nvinfo : EIATTR_EXIT_INSTR_OFFSETS
	.align		4
        /*0074*/ 	.byte	0x04, 0x1c
        /*0076*/ 	.short	(.L_1819 - .L_1818)


	//   ....[0]....
.L_1818:
        /*0078*/ 	.word	0x00000090


	//   ....[1]....
        /*007c*/ 	.word	0x000018c0


	//   ....[2]....
        /*0080*/ 	.word	0x00001930


	//   ....[3]....
        /*0084*/ 	.word	0x000019a0


	//----- nvinfo : EIATTR_MAX_THREADS
	.align		4
.L_1819:
        /*0088*/ 	.byte	0x04, 0x05
        /*008a*/ 	.short	(.L_1821 - .L_1820)
.L_1820:
        /*008c*/ 	.word	0x00000080
        /*0090*/ 	.word	0x00000001
        /*0094*/ 	.word	0x00000001


	//----- nvinfo : EIATTR_CRS_STACK_SIZE
	.align		4
.L_1821:
        /*0098*/ 	.byte	0x04, 0x1e
        /*009a*/ 	.short	(.L_1823 - .L_1822)
.L_1822:
        /*009c*/ 	.word	0x00000000
.L_1823:


//--------------------- .nv.info._ZN2at6native16triu_tril_kernelIiiLb1ELi2ELb1EEEvNS_4cuda6detail10TensorInfoIT_T0_EENS4_IKS5_S6_EEllS6_ --------------------------
	.section	.nv.info._ZN2at6native16triu_tril_kernelIiiLb1ELi2ELb1EEEvNS_4cuda6detail10TensorInfoIT_T0_EENS4_IKS5_S6_EEllS6_,"",@"SHT_CUDA_INFO"
	.sectionflags	@""
	.align	4


	//----- nvinfo : EIATTR_CUDA_API_VERSION
	.align		4
        /*0000*/ 	.byte	0x04, 0x37
        /*0002*/ 	.short	(.L_1825 - .L_1824)
.L_1824:
        /*0004*/ 	.word	0x00000082


	//----- nvinfo : EIATTR_SW2861232_WAR
	.align		4
.L_1825:
        /*0008*/ 	.byte	0x01, 0x35
	.zero		2


	//----- nvinfo : EIATTR_PARAM_CBANK
	.align		4
        /*000c*/ 	.byte	0x04, 0x0a
        /*000e*/ 	.short	(.L_1827 - .L_1826)
	.align		4
.L_1826:
        /*0010*/ 	.word	index@(.nv.constant0._ZN2at6native16triu_tril_kernelIiiLb1ELi2ELb1EEEvNS_4cuda6detail10TensorInfoIT_T0_EENS4_IKS5_S6_EEllS6_)
        /*0014*/ 	.short	0x0160
        /*0016*/ 	.short	0x01c4


	//----- nvinfo : EIATTR_CBANK_PARAM_SIZE
	.align		4
.L_1827:
        /*0018*/ 	.byte	0x03, 0x19
        /*001a*/ 	.short	0x01c4


	//----- nvinfo : EIATTR_KPARAM_INFO
	.align		4
        /*001c*/ 	.byte	0x04, 0x17
        /*001e*/ 	.short	(.L_1829 - .L_1828)
.L_1828:
        /*0020*/ 	.word	0x00000000
        /*0024*/ 	.short	0x0004
        /*0026*/ 	.short	0x01c0
        /*0028*/ 	.byte	0x00, 0xf0, 0x11, 0x00


	//----- nvinfo : EIATTR_KPARAM_INFO
	.align		4
.L_1829:
        /*002c*/ 	.byte	0x04, 0x17
        /*002e*/ 	.short	(.L_1831 - .L_1830)
.L_1830:
        /*0030*/ 	.word	0x00000000
        /*0034*/ 	.short	0x0003
        /*0036*/ 	.short	0x01b8
        /*0038*/ 	.byte	0x00, 0xf0, 0x21, 0x00


	//----- nvinfo : EIATTR_KPARAM_INFO
	.align		4
.L_1831:
        /*003c*/ 	.byte	0x04, 0x17
        /*003e*/ 	.short	(.L_1833 - .L_1832)
.L_1832:
        /*0040*/ 	.word	0x00000000
        /*0044*/ 	.short	0x0002
        /*0046*/ 	.short	0x01b0
        /*0048*/ 	.byte	0x00, 0xf0, 0x21, 0x00


	//----- nvinfo : EIATTR_KPARAM_INFO
	.align		4
.L_1833:
        /*004c*/ 	.byte	0x04, 0x17
        /*004e*/ 	.short	(.L_1835 - .L_1834)
.L_1834:
        /*0050*/ 	.word	0x00000000
        /*0054*/ 	.short	0x0001
        /*0056*/ 	.short	0x00d8
        /*0058*/ 	.byte	0x00, 0xf0, 0x61, 0x03


	//----- nvinfo : EIATTR_KPARAM_INFO
	.align		4
.L_1835:
        /*005c*/ 	.byte	0x04, 0x17
        /*005e*/ 	.short	(.L_1837 - .L_1836)
.L_1836:
        /*0060*/ 	.word	0x00000000
        /*0064*/ 	.short	0x0000
        /*0066*/ 	.short	0x0000
        /*0068*/ 	.byte	0x00, 0xf0, 0x61, 0x03


	//----- nvinfo : EIATTR_MAXREG_COUNT
	.align		4
.L_1837:
        /*006c*/ 	.byte	0x03, 0x1b
        /*006e*/ 	.short	0x00ff


	//----- nvinfo : EIATTR_MERCURY_ISA_VERSION
	.align		4
        /*0070*/ 	.byte	0x03, 0x5f
        /*0072*/ 	.short	0x0000


	//----- nvinfo : EIATTR_EXIT_INSTR_OFFSETS
	.align		4
        /*0074*/ 	.byte	0x04, 0x1c
        /*0076*/ 	.short	(.L_1839 - .L_1838)


	//   ....[0]....
.L_1838:
        /*0078*/ 	.word	0x00000090


	//   ....[1]....
        /*007c*/ 	.word	0x00000550


	//   ....[2]....
        /*0080*/ 	.word	0x000016b0


	//   ....[3]....
        /*0084*/ 	.word	0x00001720


	//   ....[4]....
        /*0088*/ 	.word	0x00001770


	//   ....[5]....
        /*008c*/ 	.word	0x000017c0


	//----- nvinfo : EIATTR_MAX_THREADS
	.align		4
.L_1839:
        /*0090*/ 	.byte	0x04, 0x05
        /*0092*/ 	.short	(.L_1841 - .L_1840)
.L_1840:
        /*0094*/ 	.word	0x00000080
        /*0098*/ 	.word	0x00000001
        /*009c*/ 	.word	0x00000001


	//----- nvinfo : EIATTR_CRS_STACK_SIZE
	.align		4
.L_1841:
        /*00a0*/ 	.byte	0x04, 0x1e
        /*00a2*/ 	.short	(.L_1843 - .L_1842)
.L_1842:
        /*00a4*/ 	.word	0x00000000
.L_1843:


//--------------------- .nv.info._ZN2at6native16triu_tril_kernelIalLb1ELi8ELb0EEEvNS_4cuda6detail10TensorInfoIT_T0_EENS4_IKS5_S6_EEllS6_ --------------------------
	.section	.nv.info._ZN2at6native16triu_tril_kernelIalLb1ELi8ELb0EEEvNS_4cuda6detail10TensorInfoIT_T0_EENS4_IKS5_S6_EEllS6_,"",@"SHT_CUDA_INFO"
	.sectionflags	@""
	.align	4


	//----- nvinfo : EIATTR_CUDA_API_VERSION
	.align		4
        /*0000*/ 	.byte	0x04, 0x37
        /*0002*/ 	.short	(.L_1845 - .L_1844)
.L_1844:
        /*0004*/ 	.word	0x00000082


	//----- nvinfo : EIATTR_SW2861232_WAR
	.align		4
.L_1845:
        /*0008*/ 	.byte	0x01, 0x35
	.zero		2


	//----- nvinfo : EIATTR_PARAM_CBANK
	.align		4
        /*000c*/ 	.byte	0x04, 0x0a
        /*000e*/ 	.short	(.L_1847 - .L_1846)
	.align		4
.L_1846:
        /*0010*/ 	.word	index@(.nv.constant0._ZN2at6native16triu_tril_kernelIalLb1ELi8ELb0EEEvNS_4cuda6detail10TensorInfoIT_T0_EENS4_IKS5_S6_EEllS6_)
        /*0014*/ 	.short	0x0160
        /*0016*/ 	.short	0x0358


	//----- nvinfo : EIATTR_CBANK_PARAM_SIZE
	.align		4
.L_1847:
        /*0018*/ 	.byte	0x03, 0x19
        /*001a*/ 	.short	0x0358


	//----- nvinfo : EIATTR_KPARAM_INFO
	.align		4
        /*001c*/ 	.byte	0x04, 0x17
        /*001e*/ 	.short	(.L_1849 - .L_1848)
.L_1848:
        /*0020*/ 	.word	0x00000000
        /*0024*/ 	.short	0x0004
        /*0026*/ 	.short	0x0350
        /*0028*/ 	.byte	0x00, 0xf0, 0x21, 0x00


	//----- nvinfo : EIATTR_KPARAM_INFO
	.align		4
.L_1849:
        /*002c*/ 	.byte	0x04, 0x17
        /*002e*/ 	.short	(.L_1851 - .L_1850)
.L_1850:
        /*0030*/ 	.word	0x00000000
        /*0034*/ 	.short	0x0003
        /*0036*/ 	.short	0x0348
        /*0038*/ 	.byte	0x00, 0xf0, 0x21, 0x00


	//----- nvinfo : EIATTR_KPARAM_INFO
	.align		4
.L_1851:
        /*003c*/ 	.byte	0x04, 0x17
        /*003e*/ 	.short	(.L_1853 - .L_1852)
.L_1852:
        /*0040*/ 	.word	0x00000000
        /*0044*/ 	.short	0x0002
        /*0046*/ 	.short	0x0340
        /*0048*/ 	.byte	0x00, 0xf0, 0x21, 0x00


	//----- nvinfo : EIATTR_KPARAM_INFO
	.align		4
.L_1853:
        /*004c*/ 	.byte	0x04, 0x17
        /*004e*/ 	.short	(.L_1855 - .L_1854)
.L_1854:
        /*0050*/ 	.word	0x00000000
        /*0054*/ 	.short	0x0001
        /*0056*/ 	.short	0x01a0
        /*0058*/ 	.byte	0x00, 0xf0, 0x81, 0x06


	//----- nvinfo : EIATTR_KPARAM_INFO
	.align		4
.L_1855:
        /*005c*/ 	.byte	0x04, 0x17
        /*005e*/ 	.short	(.L_1857 - .L_1856)
.L_1856:
        /*0060*/ 	.word	0x00000000
        /*0064*/ 	.short	0x0000
        /*0066*/ 	.short	0x0000
        /*0068*/ 	.byte	0x00, 0xf0, 0x81, 0x06


	//----- nvinfo : EIATTR_MAXREG_COUNT
	.align		4
.L_1857:
        /*006c*/ 	.byte	0x03, 0x1b
        /*006e*/ 	.short	0x00ff


	//----- nvinfo : EIATTR_MERCURY_ISA_VERSION
	.align		4
        /*0070*/ 	.byte	0x03, 0x5f
        /*0072*/ 	.short	0x0000


	//----- nvinfo : EIATTR_EXIT_INSTR_OFFSETS
	.align		4
        /*0074*/ 	.byte	0x04, 0x1c
        /*0076*/ 	.short	(.L_1859 - .L_1858)


	//   ....[0]....
.L_1858:
        /*0078*/ 	.word	0x00000090


	//   ....[1]....
        /*007c*/ 	.word	0x00002910


	//   ....[2]....
        /*0080*/ 	.word	0x00002990


	//   ....[3]....
        /*0084*/ 	.word	0x00002a40


	//   ....[4]....
        /*0088*/ 	.word	0x00002ac0


	//   ....[5]....
        /*008c*/ 	.word	0x00002b50


	//   ....[6]....
        /*0090*/ 	.word	0x00002bd0


	//   ....[7]....
        /*0094*/ 	.word	0x00002c60


	//   ....[8]....
        /*0098*/ 	.word	0x00002cf0


	//   ....[9]....
        /*009c*/ 	.word	0x00002d40


	//----- nvinfo : EIATTR_MAX_THREADS
	.align		4
.L_1859:
        /*00a0*/ 	.byte	0x04, 0x05
        /*00a2*/ 	.short	(.L_1861 - .L_1860)
.L_1860:
        /*00a4*/ 	.word	0x00000080
        /*00a8*/ 	.word	0x00000001
        /*00ac*/ 	.word	0x00000001


	//----- nvinfo : EIATTR_CRS_STACK_SIZE
	.align		4
.L_1861:
        /*00b0*/ 	.byte	0x04, 0x1e
        /*00b2*/ 	.short	(.L_1863 - .L_1862)
.L_1862:
        /*00b4*/ 	.word	0x00000000
.L_1863:


//--------------------- .nv.info._ZN2at6native16triu_tril_kernelIalLb1ELi8ELb1EEEvNS_4cuda6detail10TensorInfoIT_T0_EENS4_IKS5_S6_EEllS6_ --------------------------
	.section	.nv.info._ZN2at6native16triu_tril_kernelIalLb1ELi8ELb1EEEvNS_4cuda6detail10TensorInfoIT_T0_EENS4_IKS5_S6_EEllS6_,"",@"SHT_CUDA_INFO"
	.sectionflags	@""
	.align	4


	//----- nvinfo : EIATTR_CUDA_API_VERSION
	.align		4
        /*0000*/ 	.byte	0x04, 0x37
        /*0002*/ 	.short	(.L_1865 - .L_1864)
.L_1864:
        /*0004*/ 	.word	0x00000082


	//----- nvinfo : EIATTR_SW2861232_WAR
	.align		4
.L_1865:
        /*0008*/ 	.byte	0x01, 0x35
	.zero		2


	//----- nvinfo : EIATTR_PARAM_CBANK
	.align		4
        /*000c*/ 	.byte	0x04, 0x0a
        /*000e*/ 	.short	(.L_1867 - .L_1866)
	.align		4
.L_1866:
        /*0010*/ 	.word	index@(.nv.constant0._ZN2at6native16triu_tril_kernelIalLb1ELi8ELb1EEEvNS_4cuda6detail10TensorInfoIT_T0_EENS4_IKS5_S6_EEllS6_)
        /*0014*/ 	.short	0x0160
        /*0016*/ 	.short	0x0358


	//----- nvinfo : EIATTR_CBANK_PARAM_SIZE
	.align		4
.L_1867:
        /*0018*/ 	.byte	0x03, 0x19
        /*001a*/ 	.short	0x0358


	//----- nvinfo : EIATTR_KPARAM_INFO
	.align		4
        /*001c*/ 	.byte	0x04, 0x17
        /*001e*/ 	.short	(.L_1869 - .L_1868)
.L_1868:
        /*0020*/ 	.word	0x00000000
        /*0024*/ 	.short	0x0004
        /*0026*/ 	.short	0x0350
        /*0028*/ 	.byte	0x00, 0xf0, 0x21, 0x00


	//----- nvinfo : EIATTR_KPARAM_INFO
	.align		4
.L_1869:
        /*002c*/ 	.byte	0x04, 0x17
        /*002e*/ 	.short	(.L_1871 - .L_1870)
.L_1870:
        /*0030*/ 	.word	0x00000000
        /*0034*/ 	.short	0x0003
        /*0036*/ 	.short	0x0348
        /*0038*/ 	.byte	0x00, 0xf0, 0x21, 0x00


	//----- nvinfo : EIATTR_KPARAM_INFO
	.align		4
.L_1871:
        /*003c*/ 	.byte	0x04, 0x17
        /*003e*/ 	.short	(.L_1873 - .L_1872)
.L_1872:
        /*0040*/ 	.word	0x00000000
        /*0044*/ 	.short	0x0002
        /*0046*/ 	.short	0x0340
        /*0048*/ 	.byte	0x00, 0xf0, 0x21, 0x00


	//----- nvinfo : EIATTR_KPARAM_INFO
	.align		4
.L_1873:
        /*004c*/ 	.byte	0x04, 0x17
        /*004e*/ 	.short	(.L_1875 - .L_1874)
.L_1874:
        /*0050*/ 	.word	0x00000000
        /*0054*/ 	.short	0x0001
        /*0056*/ 	.short	0x01a0
        /*0058*/ 	.byte	0x00, 0xf0, 0x81, 0x06


	//----- nvinfo : EIATTR_KPARAM_INFO
	.align		4
.L_1875:
        /*005c*/ 	.byte	0x04, 0x17
        /*005e*/ 	.short	(.L_1877 - .L_1876)
.L_1876:
        /*0060*/ 	.word	0x00000000
        /*0064*/ 	.short	0x0000
        /*0066*/ 	.short	0x0000
        /*0068*/ 	.byte	0x00, 0xf0, 0x81, 0x06


	//----- nvinfo : EIATTR_MAXREG_COUNT
	.align		4
.L_1877:
        /*006c*/ 	.byte	0x03, 0x1b
        /*006e*/ 	.short	0x00ff


	//----- nvinfo : EIATTR_MERCURY_ISA_VERSION
	.align		4
        /*0070*/ 	.byte	0x03, 0x5f
        /*0072*/ 	.short	0x0000


	//----- nvinfo : EIATTR_EXIT_INSTR_OFFSETS
	.align		4
        /*0074*/ 	.byte	0x04, 0x1c
        /*0076*/ 	.short	(.L_1879 - .L_1878)


	//   ....[0]....
.L_1878:
        /*0078*/ 	.word	0x00000090


	//   ....[1]....
        /*007c*/ 	.word	0x00000580


	//   ....[2]....
        /*0080*/ 	.word	0x00001dd0


	//   ....[3]....
        /*0084*/ 	.word	0x00001e60


	//   ....[4]....
        /*0088*/ 	.word	0x00001f60


	//   ....[5]....
        /*008c*/ 	.word	0x00002060


	//   ....[6]....
        /*0090*/ 	.word	0x00002170


	//   ....[7]....
        /*0094*/ 	.word	0x00002270


	//   ....[8]....
        /*0098*/ 	.word	0x00002380


	//   ....[9]....
        /*009c*/ 	.word	0x000024d0


	//   ....[10]....
        /*00a0*/ 	.word	0x00002580


	//----- nvinfo : EIATTR_MAX_THREADS
	.align		4
.L_1879:
        /*00a4*/ 	.byte	0x04, 0x05
        /*00a6*/ 	.short	(.L_1881 - .L_1880)
.L_1880:
        /*00a8*/ 	.word	0x00000080
        /*00ac*/ 	.word	0x00000001
        /*00b0*/ 	.word	0x00000001


	//----- nvinfo : EIATTR_CRS_STACK_SIZE
	.align		4
.L_1881:
        /*00b4*/ 	.byte	0x04, 0x1e
        /*00b6*/ 	.short	(.L_1883 - .L_1882)
.L_1882:
        /*00b8*/ 	.word	0x00000000
.L_1883:


//--------------------- .nv.info._ZN2at6native16triu_tril_kernelIaiLb1ELi8ELb0EEEvNS_4cuda6detail10TensorInfoIT_T0_EENS4_IKS5_S6_EEllS6_ --------------------------
	.section	.nv.info._ZN2at6native16triu_tril_kernelIaiLb1ELi8ELb0EEEvNS_4cuda6detail10TensorInfoIT_T0_EENS4_IKS5_S6_EEllS6_,"",@"SHT_CUDA_INFO"
	.sectionflags	@""
	.align	4


	//----- nvinfo : EIATTR_CUDA_API_VERSION
	.align		4
        /*0000*/ 	.byte	0x04, 0x37
        /*0002*/ 	.short	(.L_1885 - .L_1884)
.L_1884:
        /*0004*/ 	.word	0x00000082


	//----- nvinfo : EIATTR_SW2861232_WAR
	.align		4
.L_1885:
        /*0008*/ 	.byte	0x01, 0x35
	.zero		2


	//----- nvinfo : EIATTR_PARAM_CBANK
	.align		4
        /*000c*/ 	.byte	0x04, 0x0a
        /*000e*/ 	.short	(.L_1887 - .L_1886)
	.align		4
.L_1886:
        /*0010*/ 	.word	index@(.nv.constant0._ZN2at6native16triu_tril_kernelIaiLb1ELi8ELb0EEEvNS_4cuda6detail10TensorInfoIT_T0_EENS4_IKS5_S6_EEllS6_)
        /*0014*/ 	.short	0x0160
        /*0016*/ 	.short	0x01c4


	//----- nvinfo : EIATTR_CBANK_PARAM_SIZE
	.align		4
.L_1887:
        /*0018*/ 	.byte	0x03, 0x19
        /*001a*/ 	.short	0x01c4


	//----- nvinfo : EIATTR_KPARAM_INFO
	.align		4
        /*001c*/ 	.byte	0x04, 0x17
        /*001e*/ 	.short	(.L_1889 - .L_1888)
.L_1888:
        /*0020*/ 	.word	0x00000000
        /*0024*/ 	.short	0x0004
        /*0026*/ 	.short	0x01c0
        /*0028*/ 	.byte	0x00, 0xf0, 0x11, 0x00


	//----- nvinfo : EIATTR_KPARAM_INFO
	.align		4
.L_1889:
        /*002c*/ 	.byte	0x04, 0x17
        /*002e*/ 	.short	(.L_1891 - .L_1890)
.L_1890:
        /*0030*/ 	.word	0x00000000
        /*0034*/ 	.short	0x0003
        /*0036*/ 	.short	0x01b8
        /*0038*/ 	.byte	0x00, 0xf0, 0x21, 0x00


	//----- nvinfo : EIATTR_KPARAM_INFO
	.align		4
.L_1891:
        /*003c*/ 	.byte	0x04, 0x17
        /*003e*/ 	.short	(.L_1893 - .L_1892)
.L_1892:
        /*0040*/ 	.word	0x00000000
        /*0044*/ 	.short	0x0002
        /*0046*/ 	.short	0x01b0
        /*0048*/ 	.byte	0x00, 0xf0, 0x21, 0x00


	//----- nvinfo : EIATTR_KPARAM_INFO
	.align		4
.L_1893:
        /*004c*/ 	.byte	0x04, 0x17
        /*004e*/ 	.short	(.L_1895 - .L_1894)
.L_1894:
        /*0050*/ 	.word	0x00000000
        /*0054*/ 	.short	0x0001
        /*0056*/ 	.short	0x00d8
        /*0058*/ 	.byte	0x00, 0xf0, 0x61, 0x03


	//----- nvinfo : EIATTR_KPARAM_INFO
	.align		4
.L_1895:
        /*005c*/ 	.byte	0x04, 0x17
        /*005e*/ 	.short	(.L_1897 - .L_1896)
.L_1896:
        /*0060*/ 	.word	0x00000000
        /*0064*/ 	.short	0x0000
        /*0066*/ 	.short	0x0000
        /*0068*/ 	.byte	0x00, 0xf0, 0x61, 0x03


	//----- nvinfo : EIATTR_MAXREG_COUNT
	.align		4
.L_1897:
        /*006c*/ 	.byte	0x03, 0x1b
        /*006e*/ 	.short	0x00ff


	//----- nvinfo : EIATTR_MERCURY_ISA_VERSION
	.align		4
        /*0070*/ 	.byte	0x03, 0x5f
        /*0072*/ 	.short	0x0000


	//----- nvinfo : EIATTR_EXIT_INSTR_OFFSETS
	.align		4
        /*0074*/ 	.byte	0x04, 0x1c
        /*0076*/ 	.short	(.L_1899 - .L_1898)


	//   ....[0]....
.L_1898:
        /*0078*/ 	.word	0x00000090


	//   ....[1]....
        /*007c*/ 	.word	0x00001f60


	//   ....[2]....
        /*0080*/ 	.word	0x00001fc0


	//   ....[3]....
        /*0084*/ 	.word	0x00002070


	//   ....[4]....
        /*0088*/ 	.word	0x000020f0


	//   ....[5]....
        /*008c*/ 	.word	0x00002170


	//   ....[6]....
        /*0090*/ 	.word	0x000021f0


	//   ....[7]....
        /*0094*/ 	.word	0x00002270


	//   ....[8]....
        /*0098*/ 	.word	0x000022f0


	//   ....[9]....
        /*009c*/ 	.word	0x00002350


	//----- nvinfo : EIATTR_MAX_THREADS
	.align		4
.L_1899:
        /*00a0*/ 	.byte	0x04, 0x05
        /*00a2*/ 	.short	(.L_1901 - .L_1900)
.L_1900:
        /*00a4*/ 	.word	0x00000080
        /*00a8*/ 	.word	0x00000001
        /*00ac*/ 	.word	0x00000001


	//----- nvinfo : EIATTR_CRS_STACK_SIZE
	.align		4
.L_1901:
        /*00b0*/ 	.byte	0x04, 0x1e
        /*00b2*/ 	.short	(.L_1903 - .L_1902)
.L_1902:
        /*00b4*/ 	.word	0x00000000
.L_1903:


//--------------------- .nv.info._ZN2at6native16triu_tril_kernelIaiLb1ELi8ELb1EEEvNS_4cuda6detail10TensorInfoIT_T0_EENS4_IKS5_S6_EEllS6_ --------------------------
	.section	.nv.info._ZN2at6native16triu_tril_kernelIaiLb1ELi8ELb1EEEvNS_4cuda6detail10TensorInfoIT_T0_EENS4_IKS5_S6_EEllS6_,"",@"SHT_CUDA_INFO"
	.sectionflags	@""
	.align	4


	//----- nvinfo : EIATTR_CUDA_API_VERSION
	.align		4
        /*0000*/ 	.byte	0x04, 0x37
        /*0002*/ 	.short	(.L_1905 - .L_1904)
.L_1904:
        /*0004*/ 	.word	0x00000082


	//----- nvinfo : EIATTR_SW2861232_WAR
	.align		4
.L_1905:
        /*0008*/ 	.byte	0x01, 0x35
	.zero		2


	//----- nvinfo : EIATTR_PARAM_CBANK
	.align		4
        /*000c*/ 	.byte	0x04, 0x0a
        /*000e*/ 	.short	(.L_1907 - .L_1906)
	.align		4
.L_1906:
        /*0010*/ 	.word	index@(.nv.constant0._ZN2at6native16triu_tril_kernelIaiLb1ELi8ELb1EEEvNS_4cuda6detail10TensorInfoIT_T0_EENS4_IKS5_S6_EEllS6_)
        /*0014*/ 	.short	0x0160
        /*0016*/ 	.short	0x01c4


	//----- nvinfo : EIATTR_CBANK_PARAM_SIZE
	.align		4
.L_1907:
        /*0018*/ 	.byte	0x03, 0x19
        /*001a*/ 	.short	0x01c4


	//----- nvinfo : EIATTR_KPARAM_INFO
	.align		4
        /*001c*/ 	.byte	0x04, 0x17
        /*001e*/ 	.short	(.L_1909 - .L_1908)
.L_1908:
        /*0020*/ 	.word	0x00000000
        /*0024*/ 	.short	0x0004
        /*0026*/ 	.short	0x01c0
        /*0028*/ 	.byte	0x00, 0xf0, 0x11, 0x00


	//----- nvinfo : EIATTR_KPARAM_INFO
	.align		4
.L_1909:
        /*002c*/ 	.byte	0x04, 0x17
        /*002e*/ 	.short	(.L_1911 - .L_1910)
.L_1910:
        /*0030*/ 	.word	0x00000000
        /*0034*/ 	.short	0x0003
        /*0036*/ 	.short	0x01b8
        /*0038*/ 	.byte	0x00, 0xf0, 0x21, 0x00


	//----- nvinfo : EIATTR_KPARAM_INFO
	.align		4
.L_1911:
        /*003c*/ 	.byte	0x04, 0x17
        /*003e*/ 	.short	(.L_1913 - .L_1912)
.L_1912:
        /*0040*/ 	.word	0x00000000
        /*0044*/ 	.short	0x0002
        /*0046*/ 	.short	0x01b0
        /*0048*/ 	.byte	0x00, 0xf0, 0x21, 0x00


	//----- nvinfo : EIATTR_KPARAM_INFO
	.align		4
.L_1913:
        /*004c*/ 	.byte	0x04, 0x17
        /*004e*/ 	.short	(.L_1915 - .L_1914)
.L_1914:
        /*0050*/ 	.word	0x00000000
        /*0054*/ 	.short	0x0001
        /*0056*/ 	.short	0x00d8
        /*0058*/ 	.byte	0x00, 0xf0, 0x61, 0x03


	//----- nvinfo : EIATTR_KPARAM_INFO
	.align		4
.L_1915:
        /*005c*/ 	.byte	0x04, 0x17
        /*005e*/ 	.short	(.L_1917 - .L_1916)
.L_1916:
        /*0060*/ 	.word	0x00000000
        /*0064*/ 	.short	0x0000
        /*0066*/ 	.short	0x0000
        /*0068*/ 	.byte	0x00, 0xf0, 0x61, 0x03


	//----- nvinfo : EIATTR_MAXREG_COUNT
	.align		4
.L_1917:
        /*006c*/ 	.byte	0x03, 0x1b
        /*006e*/ 	.short	0x00ff


	//----- nvinfo : EIATTR_MERCURY_ISA_VERSION
	.align		4
        /*0070*/ 	.byte	0x03, 0x5f
        /*0072*/ 	.short	0x0000


	//----- nvinfo : EIATTR_EXIT_INSTR_OFFSETS
	.align		4
        /*0074*/ 	.byte	0x04, 0x1c
        /*0076*/ 	.short	(.L_1919 - .L_1918)


	//   ....[0]....
.L_1918:
        /*0078*/ 	.word	0x00000090


	//   ....[1]....
        /*007c*/ 	.word	0x00000550


	//   ....[2]....
        /*0080*/ 	.word	0x000016b0


	//   ....[3]....
        /*0084*/ 	.word	0x00001720


	//   ....[4]....
        /*0088*/ 	.word	0x000017f0


	//   ....[5]....
        /*008c*/ 	.word	0x000018d0


	//   ....[6]....
        /*0090*/ 	.word	0x000019b0


	//   ....[7]....
        /*0094*/ 	.word	0x00001a90


	//   ....[8]....
        /*0098*/ 	.word	0x00001b70


	//   ....[9]....
        /*009c*/ 	.word	0x00001c50


	//   ....[10]....
        /*00a0*/ 	.word	0x00001ca0


	//   ....[11]....
        /*00a4*/ 	.word	0x00001d20


	//----- nvinfo : EIATTR_MAX_THREADS
	.align		4
.L_1919:
        /*00a8*/ 	.byte	0x04, 0x05
        /*00aa*/ 	.short	(.L_1921 - .L_1920)
.L_1920:
        /*00ac*/ 	.word	0x00000080
        /*00b0*/ 	.word	0x00000001
        /*00b4*/ 	.word	0x00000001


	//----- nvinfo : EIATTR_CRS_STACK_SIZE
	.align		4
.L_1921:
        /*00b8*/ 	.byte	0x04, 0x1e
        /*00ba*/ 	.short	(.L_1923 - .L_1922)
.L_1922:
        /*00bc*/ 	.word	0x00000000
.L_1923:


//--------------------- .nv.info._ZN2at6native16triu_tril_kernelIhlLb1ELi8ELb0EEEvNS_4cuda6detail10TensorInfoIT_T0_EENS4_IKS5_S6_EEllS6_ --------------------------
	.section	.nv.info._ZN2at6native16triu_tril_kernelIhlLb1ELi8ELb0EEEvNS_4cuda6detail10TensorInfoIT_T0_EENS4_IKS5_S6_EEllS6_,"",@"SHT_CUDA_INFO"
	.sectionflags	@""
	.align	4


	//----- nvinfo : EIATTR_CUDA_API_VERSION
	.align		4
        /*0000*/ 	.byte	0x04, 0x37
        /*0002*/ 	.short	(.L_1925 - .L_1924)
.L_1924:
        /*0004*/ 	.word	0x00000082


	//----- nvinfo : EIATTR_SW2861232_WAR
	.align		4
.L_1925:
        /*0008*/ 	.byte	0x01, 0x35
	.zero		2


	//----- nvinfo : EIATTR_PARAM_CBANK
	.align		4
        /*000c*/ 	.byte	0x04, 0x0a
        /*000e*/ 	.short	(.L_1927 - .L_1926)
	.align		4
.L_1926:
        /*0010*/ 	.word	index@(.nv.constant0._ZN2at6native16triu_tril_kernelIhlLb1ELi8ELb0EEEvNS_4cuda6detail10TensorInfoIT_T0_EENS4_IKS5_S6_EEllS6_)
        /*0014*/ 	.short	0x0160
        /*0016*/ 	.short	0x0358


	//----- nvinfo : EIATTR_CBANK_PARAM_SIZE
	.align		4
.L_1927:
        /*0018*/ 	.byte	0x03, 0x19
        /*001a*/ 	.short	0x0358


	//----- nvinfo : EIATTR_KPARAM_INFO
	.align		4
        /*001c*/ 	.byte	0x04, 0x17
        /*001e*/ 	.short	(.L_1929 - .L_1928)
.L_1928:
        /*0020*/ 	.word	0x00000000
        /*0024*/ 	.short	0x0004
        /*0026*/ 	.short	0x0350
        /*0028*/ 	.byte	0x00, 0xf0, 0x21, 0x00


	//----- nvinfo : EIATTR_KPARAM_INFO
	.align		4
.L_1929:
        /*002c*/ 	.byte	0x04, 0x17
        /*002e*/ 	.short	(.L_1931 - .L_1930)
.L_1930:
        /*0030*/ 	.word	0x00000000
        /*0034*/ 	.short	0x0003
        /*0036*/ 	.short	0x0348
        /*0038*/ 	.byte	0x00, 0xf0, 0x21, 0x00


	//----- nvinfo : EIATTR_KPARAM_INFO
	.align		4
.L_1931:
        /*003c*/ 	.byte	0x04, 0x17
        /*003e*/ 	.short	(.L_1933 - .L_1932)
.L_1932:
        /*0040*/ 	.word	0x00000000
        /*0044*/ 	.short	0x0002
        /*0046*/ 	.short	0x0340
        /*0048*/ 	.byte	0x00, 0xf0, 0x21, 0x00


	//----- nvinfo : EIATTR_KPARAM_INFO
	.align		4
.L_1933:
        /*004c*/ 	.byte	0x04, 0x17
        /*004e*/ 	.short	(.L_1935 - .L_1934)
.L_1934:
        /*0050*/ 	.word	0x00000000
        /*0054*/ 	.short	0x0001
        /*0056*/ 	.short	0x01a0
        /*0058*/ 	.byte	0x00, 0xf0, 0x81, 0x06


	//----- nvinfo : EIATTR_KPARAM_INFO
	.align		4
.L_1935:
        /*005c*/ 	.byte	0x04, 0x17
        /*005e*/ 	.short	(.L_1937 - .L_1936)
.L_1936:
        /*0060*/ 	.word	0x00000000
        /*0064*/ 	.short	0x0000
        /*0066*/ 	.short	0x0000
        /*0068*/ 	.byte	0x00, 0xf0, 0x81, 0x06


	//----- nvinfo : EIATTR_MAXREG_COUNT
	.align		4
.L_1937:
        /*006c*/ 	.byte	0x03, 0x1b
        /*006e*/ 	.short	0x00ff


	//----- nvinfo : EIATTR_MERCURY_ISA_VERSION
	.align		4
        /*0070*/ 	.byte	0x03, 0x5f
        /*0072*/ 	.short	0x0000


	//----- nvinfo : EIATTR_EXIT_INSTR_OFFSETS
	.align		4
        /*0074*/ 	.byte	0x04, 0x1c
        /*0076*/ 	.short	(.L_1939 - .L_1938)


	//   ....[0]....
.L_1938:
        /*0078*/ 	.word	0x00000090


	//   ....[1]....
        /*007c*/ 	.word	0x00002910


	//   ....[2]....
        /*0080*/ 	.word	0x00002990


	//   ....[3]....
        /*0084*/ 	.word	0x00002a40


	//   ....[4]....
        /*0088*/ 	.word	0x00002ac0


	//   ....[5]....
        /*008c*/ 	.word	0x00002b50


	//   ....[6]....
        /*0090*/ 	.word	0x00002bd0


	//   ....[7]....
        /*0094*/ 	.word	0x00002c60


	//   ....[8]....
        /*0098*/ 	.word	0x00002cf0


	//   ....[9]....
        /*009c*/ 	.word	0x00002d40


	//----- nvinfo : EIATTR_MAX_THREADS
	.align		4
.L_1939:
        /*00a0*/ 	.byte	0x04, 0x05
        /*00a2*/ 	.short	(.L_1941 - .L_1940)
.L_1940:
        /*00a4*/ 	.word	0x00000080
        /*00a8*/ 	.word	0x00000001
        /*00ac*/ 	.word	0x00000001


	//----- nvinfo : EIATTR_CRS_STACK_SIZE
	.align		4
.L_1941:
        /*00b0*/ 	.byte	0x04, 0x1e
        /*00b2*/ 	.short	(.L_1943 - .L_1942)
.L_1942:
        /*00b4*/ 	.word	0x00000000
.L_1943:


//--------------------- .nv.info._ZN2at6native16triu_tril_kernelIhlLb1ELi8ELb1EEEvNS_4cuda6detail10TensorInfoIT_T0_EENS4_IKS5_S6_EEllS6_ --------------------------
	.section	.nv.info._ZN2at6native16triu_tril_kernelIhlLb1ELi8ELb1EEEvNS_4cuda6detail10TensorInfoIT_T0_EENS4_IKS5_S6_EEllS6_,"",@"SHT_CUDA_INFO"
	.sectionflags	@""
	.align	4


	//----- nvinfo : EIATTR_CUDA_API_VERSION
	.align		4
        /*0000*/ 	.byte	0x04, 0x37
        /*0002*/ 	.short	(.L_1945 - .L_1944)
.L_1944:
        /*0004*/ 	.word	0x00000082


	//----- nvinfo : EIATTR_SW2861232_WAR
	.align		4
.L_1945:
        /*0008*/ 	.byte	0x01, 0x35
	.zero		2


	//----- nvinfo : EIATTR_PARAM_CBANK
	.align		4
        /*000c*/ 	.byte	0x04, 0x0a
        /*000e*/ 	.short	(.L_1947 - .L_1946)
	.align		4
.L_1946:
        /*0010*/ 	.word	index@(.nv.constant0._ZN2at6native16triu_tril_kernelIhlLb1ELi8ELb1EEEvNS_4cuda6detail10TensorInfoIT_T0_EENS4_IKS5_S6_EEllS6_)
        /*0014*/ 	.short	0x0160
        /*0016*/ 	.short	0x0358


	//----- nvinfo : EIATTR_CBANK_PARAM_SIZE
	.align		4
.L_1947:
        /*0018*/ 	.byte	0x03, 0x19
        /*001a*/ 	.short	0x0358


	//----- nvinfo : EIATTR_KPARAM_INFO
	.align		4
        /*001c*/ 	.byte	0x04, 0x17
        /*001e*/ 	.short	(.L_1949 - .L_1948)
.L_1948:
        /*0020*/ 	.word	0x00000000
        /*0024*/ 	.short	0x0004
        /*0026*/ 	.short	0x0350
        /*0028*/ 	.byte	0x00, 0xf0, 0x21, 0x00


	//----- nvinfo : EIATTR_KPARAM_INFO
	.align		4
.L_1949:
        /*002c*/ 	.byte	0x04, 0x17
        /*002e*/ 	.short	(.L_1951 - .L_1950)
.L_1950:
        /*0030*/ 	.word	0x00000000
        /*0034*/ 	.short	0x0003
        /*0036*/ 	.short	0x0348
        /*0038*/ 	.byte	0x00, 0xf0, 0x21, 0x00


	//----- nvinfo : EIATTR_KPARAM_INFO
	.align		4
.L_1951:
        /*003c*/ 	.byte	0x04, 0x17
        /*003e*/ 	.short	(.L_1953 - .L_1952)
.L_1952:
        /*0040*/ 	.word	0x00000000
        /*0044*/ 	.short	0x0002
        /*0046*/ 	.short	0x0340
        /*0048*/ 	.byte	0x00, 0xf0, 0x21, 0x00


	//----- nvinfo : EIATTR_KPARAM_INFO
	.align		4
.L_1953:
        /*004c*/ 	.byte	0x04, 0x17
        /*004e*/ 	.short	(.L_1955 - .L_1954)
.L_1954:
        /*0050*/ 	.word	0x00000000
        /*0054*/ 	.short	0x0001
        /*0056*/ 	.short	0x01a0
        /*0058*/ 	.byte	0x00, 0xf0, 0x81, 0x06


	//----- nvinfo : EIATTR_KPARAM_INFO
	.align		4
.L_1955:
        /*005c*/ 	.byte	0x04, 0x17
        /*005e*/ 	.short	(.L_1957 - .L_1956)
.L_1956:
        /*0060*/ 	.word	0x00000000
        /*0064*/ 	.short	0x0000
        /*0066*/ 	.short	0x0000
        /*0068*/ 	.byte	0x00, 0xf0, 0x81, 0x06


	//----- nvinfo : EIATTR_MAXREG_COUNT
	.align		4
.L_1957:
        /*006c*/ 	.byte	0x03, 0x1b
        /*006e*/ 	.short	0x00ff


	//----- nvinfo : EIATTR_MERCURY_ISA_VERSION
	.align		4
        /*0070*/ 	.byte	0x03, 0x5f
        /*0072*/ 	.short	0x0000


	//----- nvinfo : EIATTR_EXIT_INSTR_OFFSETS
	.align		4
        /*0074*/ 	.byte	0x04, 0x1c
        /*0076*/ 	.short	(.L_1959 - .L_1958)


	//   ....[0]....
.L_1958:
        /*0078*/ 	.word	0x00000090


	//   ....[1]....
        /*007c*/ 	.word	0x00000580


	//   ....[2]....
        /*0080*/ 	.word	0x00001dd0


	//   ....[3]....
        /*0084*/ 	.word	0x00001e60


	//   ....[4]....
        /*0088*/ 	.word	0x00001f60


	//   ....[5]....
        /*008c*/ 	.word	0x00002060


	//   ....[6]....
        /*0090*/ 	.word	0x00002170


	//   ....[7]....
        /*0094*/ 	.word	0x00002270


	//   ....[8]....
        /*0098*/ 	.word	0x00002380


	//   ....[9]....
        /*009c*/ 	.word	0x000024d0


	//   ....[10]....
        /*00a0*/ 	.word	0x00002580


	//----- nvinfo : EIATTR_MAX_THREADS
	.align		4
.L_1959:
        /*00a4*/ 	.byte	0x04, 0x05
        /*00a6*/ 	.short	(.L_1961 - .L_1960)
.L_1960:
        /*00a8*/ 	.word	0x00000080
        /*00ac*/ 	.word	0x00000001
        /*00b0*/ 	.word	0x00000001


	//----- nvinfo : EIATTR_CRS_STACK_SIZE
	.align		4
.L_1961:
        /*00b4*/ 	.byte	0x04, 0x1e
        /*00b6*/ 	.short	(.L_1963 - .L_1962)
.L_1962:
        /*00b8*/ 	.word	0x00000000
.L_1963:


//--------------------- .nv.info._ZN2at6native16triu_tril_kernelIhiLb1ELi8ELb0EEEvNS_4cuda6detail10TensorInfoIT_T0_EENS4_IKS5_S6_EEllS6_ --------------------------
	.section	.nv.info._ZN2at6native16triu_tril_kernelIhiLb1ELi8ELb0EEEvNS_4cuda6detail10TensorInfoIT_T0_EENS4_IKS5_S6_EEllS6_,"",@"SHT_CUDA_INFO"
	.sectionflags	@""
	.align	4


	//----- nvinfo : EIATTR_CUDA_API_VERSION
	.align		4
        /*0000*/ 	.byte	0x04, 0x37
        /*0002*/ 	.short	(.L_1965 - .L_1964)
.L_1964:
        /*0004*/ 	.word	0x00000082


	//----- nvinfo : EIATTR_SW2861232_WAR
	.align		4
.L_1965:
        /*0008*/ 	.byte	0x01, 0x35
	.zero		2


	//----- nvinfo : EIATTR_PARAM_CBANK
	.align		4
        /*000c*/ 	.byte	0x04, 0x0a
        /*000e*/ 	.short	(.L_1967 - .L_1966)
	.align		4
.L_1966:
        /*0010*/ 	.word	index@(.nv.constant0._ZN2at6native16triu_tril_kernelIhiLb1ELi8ELb0EEEvNS_4cuda6detail10TensorInfoIT_T0_EENS4_IKS5_S6_EEllS6_)
        /*0014*/ 	.short	0x0160
        /*0016*/ 	.short	0x01c4


	//----- nvinfo : EIATTR_CBANK_PARAM_SIZE
	.align		4
.L_1967:
        /*0018*/ 	.byte	0x03, 0x19
        /*001a*/ 	.short	0x01c4


	//----- nvinfo : EIATTR_KPARAM_INFO
	.align		4
        /*001c*/ 	.byte	0x04, 0x17
        /*001e*/ 	.short	(.L_1969 - .L_1968)
.L_1968:
        /*0020*/ 	.word	0x00000000
        /*0024*/ 	.short	0x0004
        /*0026*/ 	.short	0x01c0
        /*0028*/ 	.byte	0x00, 0xf0, 0x11, 0x00


	//----- nvinfo : EIATTR_KPARAM_INFO
	.align		4
.L_1969:
        /*002c*/ 	.byte	0x04, 0x17
        /*002e*/ 	.short	(.L_1971 - .L_1970)
.L_1970:
        /*0030*/ 	.word	0x00000000
        /*0034*/ 	.short	0x0003
        /*0036*/ 	.short	0x01b8
        /*0038*/ 	.byte	0x00, 0xf0, 0x21, 0x00


	//----- nvinfo : EIATTR_KPARAM_INFO
	.align		4
.L_1971:
        /*003c*/ 	.byte	0x04, 0x17
        /*003e*/ 	.short	(.L_1973 - .L_1972)
.L_1972:
        /*0040*/ 	.word	0x00000000
        /*0044*/ 	.short	0x0002
        /*0046*/ 	.short	0x01b0
        /*0048*/ 	.byte	0x00, 0xf0, 0x21, 0x00


	//----- nvinfo : EIATTR_KPARAM_INFO
	.align		4
.L_1973:
        /*004c*/ 	.byte	0x04, 0x17
        /*004e*/ 	.short	(.L_1975 - .L_1974)
.L_1974:
        /*0050*/ 	.word	0x00000000
        /*0054*/ 	.short	0x0001
        /*0056*/ 	.short	0x00d8
        /*0058*/ 	.byte	0x00, 0xf0, 0x61, 0x03


	//----- nvinfo : EIATTR_KPARAM_INFO
	.align		4
.L_1975:
        /*005c*/ 	.byte	0x04, 0x17
        /*005e*/ 	.short	(.L_1977 - .L_1976)
.L_1976:
        /*0060*/ 	.word	0x00000000
        /*0064*/ 	.short	0x0000
        /*0066*/ 	.short	0x0000
        /*0068*/ 	.byte	0x00, 0xf0, 0x61, 0x03


	//----- nvinfo : EIATTR_MAXREG_COUNT
	.align		4
.L_1977:
        /*006c*/ 	.byte	0x03, 0x1b
        /*006e*/ 	.short	0x00ff


	//----- nvinfo : EIATTR_MERCURY_ISA_VERSION
	.align		4
        /*0070*/ 	.byte	0x03, 0x5f
        /*0072*/ 	.short	0x0000


	//----- nvinfo : EIATTR_EXIT_INSTR_OFFSETS
	.align		4
        /*0074*/ 	.byte	0x04, 0x1c
        /*0076*/ 	.short	(.L_1979 - .L_1978)


	//   ....[0]....
.L_1978:
        /*0078*/ 	.word	0x00000090


	//   ....[1]....
        /*007c*/ 	.word	0x00001f60


	//   ....[2]....
        /*0080*/ 	.word	0x00001fc0


	//   ....[3]....
        /*0084*/ 	.word	0x00002070


	//   ....[4]....
        /*0088*/ 	.word	0x000020f0


	//   ....[5]....
        /*008c*/ 	.word	0x00002170


	//   ....[6]....
        /*0090*/ 	.word	0x000021f0


	//   ....[7]....
        /*0094*/ 	.word	0x00002270


	//   ....[8]....
        /*0098*/ 	.word	0x000022f0


	//   ....[9]....
        /*009c*/ 	.word	0x00002350


	//----- nvinfo : EIATTR_MAX_THREADS
	.align		4
.L_1979:
        /*00a0*/ 	.byte	0x04, 0x05
        /*00a2*/ 	.short	(.L_1981 - .L_1980)
.L_1980:
        /*00a4*/ 	.word	0x00000080
        /*00a8*/ 	.word	0x00000001
        /*00ac*/ 	.word	0x00000001


	//----- nvinfo : EIATTR_CRS_STACK_SIZE
	.align		4
.L_1981:
        /*00b0*/ 	.byte	0x04, 0x1e
        /*00b2*/ 	.short	(.L_1983 - .L_1982)
.L_1982:
        /*00b4*/ 	.word	0x00000000
.L_1983:


//--------------------- .nv.info._ZN2at6native16triu_tril_kernelIhiLb1ELi8ELb1EEEvNS_4cuda6detail10TensorInfoIT_T0_EENS4_IKS5_S6_EEllS6_ --------------------------
	.section	.nv.info._ZN2at6native16triu_tril_kernelIhiLb1ELi8ELb1EEEvNS_4cuda6detail10TensorInfoIT_T0_EENS4_IKS5_S6_EEllS6_,"",@"SHT_CUDA_INFO"
	.sectionflags	@""
	.align	4


	//----- nvinfo : EIATTR_CUDA_API_VERSION
	.align		4
        /*0000*/ 	.byte	0x04, 0x37
        /*0002*/ 	.short	(.L_1985 - .L_1984)
.L_1984:
        /*0004*/ 	.word	0x00000082


	//----- nvinfo : EIATTR_SW2861232_WAR
	.align		4
.L_1985:
        /*0008*/ 	.byte	0x01, 0x35
	.zero		2


	//----- nvinfo : EIATTR_PARAM_CBANK
	.align		4
        /*000c*/ 	.byte	0x04, 0x0a
        /*000e*/ 	.short	(.L_1987 - .L_1986)
	.align		4
.L_1986:
        /*0010*/ 	.word	index@(.nv.constant0._ZN2at6native16triu_tril_kernelIhiLb1ELi8ELb1EEEvNS_4cuda6detail10TensorInfoIT_T0_EENS4_IKS5_S6_EEllS6_)
        /*0014*/ 	.short	0x0160
        /*0016*/ 	.short	0x01c4


	//----- nvinfo : EIATTR_CBANK_PARAM_SIZE
	.align		4
.L_1987:
        /*0018*/ 	.byte	0x03, 0x19
        /*001a*/ 	.short	0x01c4


	//----- nvinfo : EIATTR_KPARAM_INFO
	.align		4
        /*001c*/ 	.byte	0x04, 0x17
        /*001e*/ 	.short	(.L_1989 - .L_1988)
.L_1988:
        /*0020*/ 	.word	0x00000000
        /*0024*/ 	.short	0x0004
        /*0026*/ 	.short	0x01c0
        /*0028*/ 	.byte	0x00, 0xf0, 0x11, 0x00


	//----- nvinfo : EIATTR_KPARAM_INFO
	.align		4
.L_1989:
        /*002c*/ 	.byte	0x04, 0x17
        /*002e*/ 	.short	(.L_1991 - .L_1990)
.L_1990:
        /*0030*/ 	.word	0x00000000
        /*0034*/ 	.short	0x0003
        /*0036*/ 	.short	0x01b8
        /*0038*/ 	.byte	0x00, 0xf0, 0x21, 0x00


	//----- nvinfo : EIATTR_KPARAM_INFO
	.align		4
.L_1991:
        /*003c*/ 	.byte	0x04, 0x17
        /*003e*/ 	.short	(.L_1993 - .L_1992)
.L_1992:
        /*0040*/ 	.word	0x00000000
        /*0044*/ 	.short	0x0002
        /*0046*/ 	.short	0x01b0
        /*0048*/ 	.byte	0x00, 0xf0, 0x21, 0x00


	//----- nvinfo : EIATTR_KPARAM_INFO
	.align		4
.L_1993:
        /*004c*/ 	.byte	0x04, 0x17
        /*004e*/ 	.short	(.L_1995 - .L_1994)
.L_1994:
        /*0050*/ 	.word	0x00000000
        /*0054*/ 	.short	0x0001
        /*0056*/ 	.short	0x00d8
        /*0058*/ 	.byte	0x00, 0xf0, 0x61, 0x03


	//----- nvinfo : EIATTR_KPARAM_INFO
	.align		4
.L_1995:
        /*005c*/ 	.byte	0x04, 0x17
        /*005e*/ 	.short	(.L_1997 - .L_1996)
.L_1996:
        /*0060*/ 	.word	0x00000000
        /*0064*/ 	.short	0x0000
        /*0066*/ 	.short	0x0000
        /*0068*/ 	.byte	0x00, 0xf0, 0x61, 0x03


	//----- nvinfo : EIATTR_MAXREG_COUNT
	.align		4
.L_1997:
        /*006c*/ 	.byte	0x03, 0x1b
        /*006e*/ 	.short	0x00ff


	//----- nvinfo : EIATTR_MERCURY_ISA_VERSION
	.align		4
        /*0070*/ 	.byte	0x03, 0x5f
        /*0072*/ 	.short	0x0000


	//----- nvinfo : EIATTR_EXIT_INSTR_OFFSETS
	.align		4
        /*0074*/ 	.byte	0x04, 0x1c
        /*0076*/ 	.short	(.L_1999 - .L_1998)


	//   ....[0]....
.L_1998:
        /*0078*/ 	.word	0x00000090


	//   ....[1]....
        /*007c*/ 	.word	0x00000550


	//   ....[2]....
        /*0080*/ 	.word	0x000016b0


	//   ....[3]....
        /*0084*/ 	.word	0x00001720


	//   ....[4]....
        /*0088*/ 	.word	0x000017f0


	//   ....[5]....
        /*008c*/ 	.word	0x000018d0


	//   ....[6]....
        /*0090*/ 	.word	0x000019b0


	//   ....[7]....
        /*0094*/ 	.word	0x00001a90


	//   ....[8]....
        /*0098*/ 	.word	0x00001b70


	//   ....[9]....
        /*009c*/ 	.word	0x00001c50


	//   ....[10]....
        /*00a0*/ 	.word	0x00001ca0


	//   ....[11]....
        /*00a4*/ 	.word	0x00001d20


	//----- nvinfo : EIATTR_MAX_THREADS
	.align		4
.L_1999:
        /*00a8*/ 	.byte	0x04, 0x05
        /*00aa*/ 	.short	(.L_2001 - .L_2000)
.L_2000:
        /*00ac*/ 	.word	0x00000080
        /*00b0*/ 	.word	0x00000001
        /*00b4*/ 	.word	0x00000001


	//----- nvinfo : EIATTR_CRS_STACK_SIZE
	.align		4
.L_2001:
        /*00b8*/ 	.byte	0x04, 0x1e
        /*00ba*/ 	.short	(.L_2003 - .L_2002)
.L_2002:
        /*00bc*/ 	.word	0x00000000
.L_2003:


//--------------------- .nv.info._ZN2at6native16triu_tril_kernelIblLb0ELi8ELb0EEEvNS_4cuda6detail10TensorInfoIT_T0_EENS4_IKS5_S6_EEllS6_ --------------------------
	.section	.nv.info._ZN2at6native16triu_tril_kernelIblLb0ELi8ELb0EEEvNS_4cuda6detail10TensorInfoIT_T0_EENS4_IKS5_S6_EEllS6_,"",@"SHT_CUDA_INFO"
	.sectionflags	@""
	.align	4


	//----- nvinfo : EIATTR_CUDA_API_VERSION
	.align		4
        /*0000*/ 	.byte	0x04, 0x37
        /*0002*/ 	.short	(.L_2005 - .L_2004)
.L_2004:
        /*0004*/ 	.word	0x00000082


	//----- nvinfo : EIATTR_SW2861232_WAR
	.align		4
.L_2005:
        /*0008*/ 	.byte	0x01, 0x35
	.zero		2


	//----- nvinfo : EIATTR_PARAM_CBANK
	.align		4
        /*000c*/ 	.byte	0x04, 0x0a
        /*000e*/ 	.short	(.L_2007 - .L_2006)
	.align		4
.L_2006:
        /*0010*/ 	.word	index@(.nv.constant0._ZN2at6native16triu_tril_kernelIblLb0ELi8ELb0EEEvNS_4cuda6detail10TensorInfoIT_T0_EENS4_IKS5_S6_EEllS6_)
        /*0014*/ 	.short	0x0160
        /*0016*/ 	.short	0x0358


	//----- nvinfo : EIATTR_CBANK_PARAM_SIZE
	.align		4
.L_2007:
        /*0018*/ 	.byte	0x03, 0x19
        /*001a*/ 	.short	0x0358


	//----- nvinfo : EIATTR_KPARAM_INFO
	.align		4
        /*001c*/ 	.byte	0x04, 0x17
        /*001e*/ 	.short	(.L_2009 - .L_2008)
.L_2008:
        /*0020*/ 	.word	0x00000000
        /*0024*/ 	.short	0x0004
        /*0026*/ 	.short	0x0350
        /*0028*/ 	.byte	0x00, 0xf0, 0x21, 0x00


	//----- nvinfo : EIATTR_KPARAM_INFO
	.align		4
.L_2009:
        /*002c*/ 	.byte	0x04, 0x17
        /*002e*/ 	.short	(.L_2011 - .L_2010)
.L_2010:
        /*0030*/ 	.word	0x00000000
        /*0034*/ 	.short	0x0003
        /*0036*/ 	.short	0x0348
        /*0038*/ 	.byte	0x00, 0xf0, 0x21, 0x00


	//----- nvinfo : EIATTR_KPARAM_INFO
	.align		4
.L_2011:
        /*003c*/ 	.byte	0x04, 0x17
        /*003e*/ 	.short	(.L_2013 - .L_2012)
.L_2012:
        /*0040*/ 	.word	0x00000000
        /*0044*/ 	.short	0x0002
        /*0046*/ 	.short	0x0340
        /*0048*/ 	.byte	0x00, 0xf0, 0x21, 0x00


	//----- nvinfo : EIATTR_KPARAM_INFO
	.align		4
.L_2013:
        /*004c*/ 	.byte	0x04, 0x17
        /*004e*/ 	.short	(.L_2015 - .L_2014)
.L_2014:
        /*0050*/ 	.word	0x00000000
        /*0054*/ 	.short	0x0001
        /*0056*/ 	.short	0x01a0
        /*0058*/ 	.byte	0x00, 0xf0, 0x81, 0x06


	//----- nvinfo : EIATTR_KPARAM_INFO
	.align		4
.L_2015:
        /*005c*/ 	.byte	0x04, 0x17
        /*005e*/ 	.short	(.L_2017 - .L_2016)
.L_2016:
        /*0060*/ 	.word	0x00000000
        /*0064*/ 	.short	0x0000
        /*0066*/ 	.short	0x0000
        /*0068*/ 	.byte	0x00, 0xf0, 0x81, 0x06


	//----- nvinfo : EIATTR_MAXREG_COUNT
	.align		4
.L_2017:
        /*006c*/ 	.byte	0x03, 0x1b
        /*006e*/ 	.short	0x00ff


	//----- nvinfo : EIATTR_MERCURY_ISA_VERSION
	.align		4
        /*0070*/ 	.byte	0x03, 0x5f
        /*0072*/ 	.short	0x0000


	//----- nvinfo : EIATTR_EXIT_INSTR_OFFSETS
	.align		4
        /*0074*/ 	.byte	0x04, 0x1c
        /*0076*/ 	.short	(.L_2019 - .L_2018)


	//   ....[0]....
.L_2018:
        /*0078*/ 	.word	0x00000090


	//   ....[1]....
        /*007c*/ 	.word	0x000028b0


	//   ....[2]....
        /*0080*/ 	.word	0x00002930


	//   ....[3]....
        /*0084*/ 	.word	0x000029e0


	//   ....[4]....
        /*0088*/ 	.word	0x00002a60


	//   ....[5]....
        /*008c*/ 	.word	0x00002af0


	//   ....[6]....
        /*0090*/ 	.word	0x00002b70


	//   ....[7]....
        /*0094*/ 	.word	0x00002c00


	//   ....[8]....
        /*0098*/ 	.word	0x00002c90


	//   ....[9]....
        /*009c*/ 	.word	0x00002ce0


	//----- nvinfo : EIATTR_MAX_THREADS
	.align		4
.L_2019:
        /*00a0*/ 	.byte	0x04, 0x05
        /*00a2*/ 	.short	(.L_2021 - .L_2020)
.L_2020:
        /*00a4*/ 	.word	0x00000080
        /*00a8*/ 	.word	0x00000001
        /*00ac*/ 	.word	0x00000001


	//----- nvinfo : EIATTR_CRS_STACK_SIZE
	.align		4
.L_2021:
        /*00b0*/ 	.byte	0x04, 0x1e
        /*00b2*/ 	.short	(.L_2023 - .L_2022)
.L_2022:
        /*00b4*/ 	.word	0x00000000
.L_2023:


//--------------------- .nv.info._ZN2at6native16triu_tril_kernelIblLb0ELi8ELb1EEEvNS_4cuda6detail10TensorInfoIT_T0_EENS4_IKS5_S6_EEllS6_ --------------------------
	.section	.nv.info._ZN2at6native16triu_tril_kernelIblLb0ELi8ELb1EEEvNS_4cuda6detail10TensorInfoIT_T0_EENS4_IKS5_S6_EEllS6_,"",@"SHT_CUDA_INFO"
	.sectionflags	@""
	.align	4


	//----- nvinfo : EIATTR_CUDA_API_VERSION
	.align		4
        /*0000*/ 	.byte	0x04, 0x37
        /*0002*/ 	.short	(.L_2025 - .L_2024)
.L_2024:
        /*0004*/ 	.word	0x00000082


	//----- nvinfo : EIATTR_SW2861232_WAR
	.align		4
.L_2025:
        /*0008*/ 	.byte	0x01, 0x35
	.zero		2


	//----- nvinfo : EIATTR_PARAM_CBANK
	.align		4
        /*000c*/ 	.byte	0x04, 0x0a
        /*000e*/ 	.short	(.L_2027 - .L_2026)
	.align		4
.L_2026:
        /*0010*/ 	.word	index@(.nv.constant0._ZN2at6native16triu_tril_kernelIblLb0ELi8ELb1EEEvNS_4cuda6detail10TensorInfoIT_T0_EENS4_IKS5_S6_EEllS6_)
        /*0014*/ 	.short	0x0160
        /*0016*/ 	.short	0x0358


	//----- nvinfo : EIATTR_CBANK_PARAM_SIZE
	.align		4
.L_2027:
        /*0018*/ 	.byte	0x03, 0x19
        /*001a*/ 	.short	0x0358


	//----- nvinfo : EIATTR_KPARAM_INFO
	.align		4
        /*001c*/ 	.byte	0x04, 0x17
        /*001e*/ 	.short	(.L_2029 - .L_2028)
.L_2028:
        /*0020*/ 	.word	0x00000000
        /*0024*/ 	.short	0x0004
        /*0026*/ 	.short	0x0350
        /*0028*/ 	.byte	0x00, 0xf0, 0x21, 0x00


	//----- nvinfo : EIATTR_KPARAM_INFO
	.align		4
.L_2029:
        /*002c*/ 	.byte	0x04, 0x17
        /*002e*/ 	.short	(.L_2031 - .L_2030)
.L_2030:
        /*0030*/ 	.word	0x00000000
        /*0034*/ 	.short	0x0003
        /*0036*/ 	.short	0x0348
        /*0038*/ 	.byte	0x00, 0xf0, 0x21, 0x00


	//----- nvinfo : EIATTR_KPARAM_INFO
	.align		4
.L_2031:
        /*003c*/ 	.byte	0x04, 0x17
        /*003e*/ 	.short	(.L_2033 - .L_2032)
.L_2032:
        /*0040*/ 	.word	0x00000000
        /*0044*/ 	.short	0x0002
        /*0046*/ 	.short	0x0340
        /*0048*/ 	.byte	0x00, 0xf0, 0x21, 0x00


	//----- nvinfo : EIATTR_KPARAM_INFO
	.align		4
.L_2033:
        /*004c*/ 	.byte	0x04, 0x17
        /*004e*/ 	.short	(.L_2035 - .L_2034)
.L_2034:
        /*0050*/ 	.word	0x00000000
        /*0054*/ 	.short	0x0001
        /*0056*/ 	.short	0x01a0
        /*0058*/ 	.byte	0x00, 0xf0, 0x81, 0x06


	//----- nvinfo : EIATTR_KPARAM_INFO
	.align		4
.L_2035:
        /*005c*/ 	.byte	0x04, 0x17
        /*005e*/ 	.short	(.L_2037 - .L_2036)
.L_2036:
        /*0060*/ 	.word	0x00000000
        /*0064*/ 	.short	0x0000
        /*0066*/ 	.short	0x0000
        /*0068*/ 	.byte	0x00, 0xf0, 0x81, 0x06


	//----- nvinfo : EIATTR_MAXREG_COUNT
	.align		4
.L_2037:
        /*006c*/ 	.byte	0x03, 0x1b
        /*006e*/ 	.short	0x00ff


	//----- nvinfo : EIATTR_MERCURY_ISA_VERSION
	.align		4
        /*0070*/ 	.byte	0x03, 0x5f
        /*0072*/ 	.short	0x0000


	//----- nvinfo : EIATTR_EXIT_INSTR_OFFSETS
	.align		4
        /*0074*/ 	.byte	0x04, 0x1c
        /*0076*/ 	.short	(.L_2039 - .L_2038)


	//   ....[0]....
.L_2038:
        /*0078*/ 	.word	0x00000090


	//   ....[1]....
        /*007c*/ 	.word	0x00000580


	//   ....[2]....
        /*0080*/ 	.word	0x00001dd0


	//   ....[3]....
        /*0084*/ 	.word	0x00001ea0


	//   ....[4]....
        /*0088*/ 	.word	0x00001fa0


	//   ....[5]....
        /*008c*/ 	.word	0x00002110


	//   ....[6]....
        /*0090*/ 	.word	0x00002290


	//   ....[7]....
        /*0094*/ 	.word	0x00002400


	//   ....[8]....
        /*0098*/ 	.word	0x00002580


	//   ....[9]....
        /*009c*/ 	.word	0x00002740


	//   ....[10]....
        /*00a0*/ 	.word	0x00002810


	//----- nvinfo : EIATTR_MAX_THREADS
	.align		4
.L_2039:
        /*00a4*/ 	.byte	0x04, 0x05
        /*00a6*/ 	.short	(.L_2041 - .L_2040)
.L_2040:
        /*00a8*/ 	.word	0x00000080
        /*00ac*/ 	.word	0x00000001
        /*00b0*/ 	.word	0x00000001


	//----- nvinfo : EIATTR_CRS_STACK_SIZE
	.align		4
.L_2041:
        /*00b4*/ 	.byte	0x04, 0x1e
        /*00b6*/ 	.short	(.L_2043 - .L_2042)
.L_2042:
        /*00b8*/ 	.word	0x00000000
.L_2043:


//--------------------- .nv.info._ZN2at6native16triu_tril_kernelIbiLb0ELi8ELb0EEEvNS_4cuda6detail10TensorInfoIT_T0_EENS4_IKS5_S6_EEllS6_ --------------------------
	.section	.nv.info._ZN2at6native16triu_tril_kernelIbiLb0ELi8ELb0EEEvNS_4cuda6detail10TensorInfoIT_T0_EENS4_IKS5_S6_EEllS6_,"",@"SHT_CUDA_INFO"
	.sectionflags	@""
	.align	4


	//----- nvinfo : EIATTR_CUDA_API_VERSION
	.align		4
        /*0000*/ 	.byte	0x04, 0x37
        /*0002*/ 	.short	(.L_2045 - .L_2044)
.L_2044:
        /*0004*/ 	.word	0x00000082


	//----- nvinfo : EIATTR_SW2861232_WAR
	.align		4
.L_2045:
        /*0008*/ 	.byte	0x01, 0x35
	.zero		2


	//----- nvinfo : EIATTR_PARAM_CBANK
	.align		4
        /*000c*/ 	.byte	0x04, 0x0a
        /*000e*/ 	.short	(.L_2047 - .L_2046)
	.align		4
.L_2046:
        /*0010*/ 	.word	index@(.nv.constant0._ZN2at6native16triu_tril_kernelIbiLb0ELi8ELb0EEEvNS_4cuda6detail10TensorInfoIT_T0_EENS4_IKS5_S6_EEllS6_)
        /*0014*/ 	.short	0x0160
        /*0016*/ 	.short	0x01c4


	//----- nvinfo : EIATTR_CBANK_PARAM_SIZE
	.align		4
.L_2047:
        /*0018*/ 	.byte	0x03, 0x19
        /*001a*/ 	.short	0x01c4


	//----- nvinfo : EIATTR_KPARAM_INFO
	.align		4
        /*001c*/ 	.byte	0x04, 0x17
        /*001e*/ 	.short	(.L_2049 - .L_2048)
.L_2048:
        /*0020*/ 	.word	0x00000000
        /*0024*/ 	.short	0x0004
        /*0026*/ 	.short	0x01c0
        /*0028*/ 	.byte	0x00, 0xf0, 0x11, 0x00


	//----- nvinfo : EIATTR_KPARAM_INFO
	.align		4
.L_2049:
        /*002c*/ 	.byte	0x04, 0x17
        /*002e*/ 	.short	(.L_2051 - .L_2050)
.L_2050:
        /*0030*/ 	.word	0x00000000
        /*0034*/ 	.short	0x0003
        /*0036*/ 	.short	0x01b8
        /*0038*/ 	.byte	0x00, 0xf0, 0x21, 0x00


	//----- nvinfo : EIATTR_KPARAM_INFO
	.align		4
.L_2051:
        /*003c*/ 	.byte	0x04, 0x17
        /*003e*/ 	.short	(.L_2053 - .L_2052)
.L_2052:
        /*0040*/ 	.word	0x00000000
        /*0044*/ 	.short	0x0002
        /*0046*/ 	.short	0x01b0
        /*0048*/ 	.byte	0x00, 0xf0, 0x21, 0x00


	//----- nvinfo : EIATTR_KPARAM_INFO
	.align		4
.L_2053:
        /*004c*/ 	.byte	0x04, 0x17
        /*004e*/ 	.short	(.L_2055 - .L_2054)
.L_2054:
        /*0050*/ 	.word	0x00000000
        /*0054*/ 	.short	0x0001
        /*0056*/ 	.short	0x00d8
        /*0058*/ 	.byte	0x00, 0xf0, 0x61, 0x03


	//----- nvinfo : EIATTR_KPARAM_INFO
	.align		4
.L_2055:
        /*005c*/ 	.byte	0x04, 0x17
        /*005e*/ 	.short	(.L_2057 - .L_2056)
.L_2056:
        /*0060*/ 	.word	0x00000000
        /*0064*/ 	.short	0x0000
        /*0066*/ 	.short	0x0000
        /*0068*/ 	.byte	0x00, 0xf0, 0x61, 0x03


	//----- nvinfo : EIATTR_MAXREG_COUNT
	.align		4
.L_2057:
        /*006c*/ 	.byte	0x03, 0x1b
        /*006e*/ 	.short	0x00ff


	//----- nvinfo : EIATTR_MERCURY_ISA_VERSION
	.align		4
        /*0070*/ 	.byte	0x03, 0x5f
        /*0072*/ 	.short	0x0000


	//----- nvinfo : EIATTR_EXIT_INSTR_OFFSETS
	.align		4
        /*0074*/ 	.byte	0x04, 0x1c
        /*0076*/ 	.short	(.L_2059 - .L_2058)


	//   ....[0]....
.L_2058:
        /*0078*/ 	.word	0x00000090


	//   ....[1]....
        /*007c*/ 	.word	0x00001f60


	//   ....[2]....
        /*0080*/ 	.word	0x00001fc0


	//   ....[3]....
        /*0084*/ 	.word	0x00002070


	//   ....[4]....
        /*0088*/ 	.word	0x000020f0


	//   ....[5]....
        /*008c*/ 	.word	0x00002170


	//   ....[6]....
        /*0090*/ 	.word	0x000021f0


	//   ....[7]....
        /*0094*/ 	.word	0x00002270


	//   ....[8]....
        /*0098*/ 	.word	0x000022f0


	//   ....[9]....
        /*009c*/ 	.word	0x00002350


	//----- nvinfo : EIATTR_MAX_THREADS
	.align		4
.L_2059:
        /*00a0*/ 	.byte	0x04, 0x05
        /*00a2*/ 	.short	(.L_2061 - .L_2060)
.L_2060:
        /*00a4*/ 	.word	0x00000080
        /*00a8*/ 	.word	0x00000001
        /*00ac*/ 	.word	0x00000001


	//----- nvinfo : EIATTR_CRS_STACK_SIZE
	.align		4
.L_2061:
        /*00b0*/ 	.byte	0x04, 0x1e
        /*00b2*/ 	.short	(.L_2063 - .L_2062)
.L_2062:
        /*00b4*/ 	.word	0x00000000
.L_2063:


//--------------------- .nv.info._ZN2at6native16triu_tril_kernelIbiLb0ELi8ELb1EEEvNS_4cuda6detail10TensorInfoIT_T0_EENS4_IKS5_S6_EEllS6_ --------------------------
	.section	.nv.info._ZN2at6native16triu_tril_kernelIbiLb0ELi8ELb1EEEvNS_4cuda6detail10TensorInfoIT_T0_EENS4_IKS5_S6_EEllS6_,"",@"SHT_CUDA_INFO"
	.sectionflags	@""
	.align	4


	//----- nvinfo : EIATTR_CUDA_API_VERSION
	.align		4
        /*0000*/ 	.byte	0x04, 0x37
        /*0002*/ 	.short	(.L_2065 - .L_2064)
.L_2064:
        /*0004*/ 	.word	0x00000082


	//----- nvinfo : EIATTR_SW2861232_WAR
	.align		4
.L_2065:
        /*0008*/ 	.byte	0x01, 0x35
	.zero		2


	//----- nvinfo : EIATTR_PARAM_CBANK
	.align		4
        /*000c*/ 	.byte	0x04, 0x0a
        /*000e*/ 	.short	(.L_2067 - .L_2066)
	.align		4
.L_2066:
        /*0010*/ 	.word	index@(.nv.constant0._ZN2at6native16triu_tril_kernelIbiLb0ELi8ELb1EEEvNS_4cuda6detail10TensorInfoIT_T0_EENS4_IKS5_S6_EEllS6_)
        /*0014*/ 	.short	0x0160
        /*0016*/ 	.short	0x01c4


	//----- nvinfo : EIATTR_CBANK_PARAM_SIZE
	.align		4
.L_2067:
        /*0018*/ 	.byte	0x03, 0x19
        /*001a*/ 	.short	0x01c4


	//----- nvinfo : EIATTR_KPARAM_INFO
	.align		4
        /*001c*/ 	.byte	0x04, 0x17
        /*001e*/ 	.short	(.L_2069 - .L_2068)
.L_2068:
        /*0020*/ 	.word	0x00000000
        /*0024*/ 	.short	0x0004
        /*0026*/ 	.short	0x01c0
        /*0028*/ 	.byte	0x00, 0xf0, 0x11, 0x00


	//----- nvinfo : EIATTR_KPARAM_INFO
	.align		4
.L_2069:
        /*002c*/ 	.byte	0x04, 0x17
        /*002e*/ 	.short	(.L_2071 - .L_2070)
.L_2070:
        /*0030*/ 	.word	0x00000000
        /*0034*/ 	.short	0x0003
        /*0036*/ 	.short	0x01b8
        /*0038*/ 	.byte	0x00, 0xf0, 0x21, 0x00


	//----- nvinfo : EIATTR_KPARAM_INFO
	.align		4
.L_2071:
        /*003c*/ 	.byte	0x04, 0x17
        /*003e*/ 	.short	(.L_2073 - .L_2072)
.L_2072:
        /*0040*/ 	.word	0x00000000
        /*0044*/ 	.short	0x0002
        /*0046*/ 	.short	0x01b0
        /*0048*/ 	.byte	0x00, 0xf0, 0x21, 0x00


	//----- nvinfo : EIATTR_KPARAM_INFO
	.align		4
.L_2073:
        /*004c*/ 	.byte	0x04, 0x17
        /*004e*/ 	.short	(.L_2075 - .L_2074)
.L_2074:
        /*0050*/ 	.word	0x00000000
        /*0054*/ 	.short	0x0001
        /*0056*/ 	.short	0x00d8
        /*0058*/ 	.byte	0x00, 0xf0, 0x61, 0x03


	//----- nvinfo : EIATTR_KPARAM_INFO
	.align		4
.L_2075:
        /*005c*/ 	.byte	0x04, 0x17
        /*005e*/ 	.short	(.L_2077 - .L_2076)
.L_2076:
        /*0060*/ 	.word	0x00000000
        /*0064*/ 	.short	0x0000
        /*0066*/ 	.short	0x0000
        /*0068*/ 	.byte	0x00, 0xf0, 0x61, 0x03


	//----- nvinfo : EIATTR_MAXREG_COUNT
	.align		4
.L_2077:
        /*006c*/ 	.byte	0x03, 0x1b
        /*006e*/ 	.short	0x00ff


	//----- nvinfo : EIATTR_MERCURY_ISA_VERSION
	.align		4
        /*0070*/ 	.byte	0x03, 0x5f
        /*0072*/ 	.short	0x0000


	//----- nvinfo : EIATTR_EXIT_INSTR_OFFSETS
	.align		4
        /*0074*/ 	.byte	0x04, 0x1c
        /*0076*/ 	.short	(.L_2079 - .L_2078)


	//   ....[0]....
.L_2078:
        /*0078*/ 	.word	0x00000090


	//   ....[1]....
        /*007c*/ 	.word	0x00000550


	//   ....[2]....
        /*0080*/ 	.word	0x000016b0


	//   ....[3]....
        /*0084*/ 	.word	0x00001760


	//   ....[4]....
        /*0088*/ 	.word	0x00001840


	//   ....[5]....
        /*008c*/ 	.word	0x00001920


	//   ....[6]....
        /*0090*/ 	.word	0x00001a00


	//   ....[7]....
        /*0094*/ 	.word	0x00001ae0


	//   ....[8]....
        /*0098*/ 	.word	0x00001bc0


	//   ....[9]....
        /*009c*/ 	.word	0x00001ca0


	//   ....[10]....
        /*00a0*/ 	.word	0x00001cf0


	//   ....[11]....
        /*00a4*/ 	.word	0x00001d70


	//----- nvinfo : EIATTR_MAX_THREADS
	.align		4
.L_2079:
        /*00a8*/ 	.byte	0x04, 0x05
        /*00aa*/ 	.short	(.L_2081 - .L_2080)
.L_2080:
        /*00ac*/ 	.word	0x00000080
        /*00b0*/ 	.word	0x00000001
        /*00b4*/ 	.word	0x00000001


	//----- nvinfo : EIATTR_CRS_STACK_SIZE
	.align		4
.L_2081:
        /*00b8*/ 	.byte	0x04, 0x1e
        /*00ba*/ 	.short	(.L_2083 - .L_2082)
.L_2082:
        /*00bc*/ 	.word	0x00000000
.L_2083:


//--------------------- .nv.info._ZN2at6native16triu_tril_kernelIN3c108BFloat16ElLb0ELi4ELb0EEEvNS_4cuda6detail10TensorInfoIT_T0_EENS6_IKS7_S8_EEllS8_ --------------------------
	.section	.nv.info._ZN2at6native16triu_tril_kernelIN3c108BFloat16ElLb0ELi4ELb0EEEvNS_4cuda6detail10TensorInfoIT_T0_EENS6_IKS7_S8_EEllS8_,"",@"SHT_CUDA_INFO"
	.sectionflags	@""
	.align	4


	//----- nvinfo : EIATTR_CUDA_API_VERSION
	.align		4
        /*0000*/ 	.byte	0x04, 0x37
        /*0002*/ 	.short	(.L_2085 - .L_2084)
.L_2084:
        /*0004*/ 	.word	0x00000082


	//----- nvinfo : EIATTR_SW2861232_WAR
	.align		4
.L_2085:
        /*0008*/ 	.byte	0x01, 0x35
	.zero		2


	//----- nvinfo : EIATTR_PARAM_CBANK
	.align		4
        /*000c*/ 	.byte	0x04, 0x0a
        /*000e*/ 	.short	(.L_2087 - .L_2086)
	.align		4
.L_2086:
        /*0010*/ 	.word	index@(.nv.constant0._ZN2at6native16triu_tril_kernelIN3c108BFloat16ElLb0ELi4ELb0EEEvNS_4cuda6detail10TensorInfoIT_T0_EENS6_IKS7_S8_EEllS8_)
        /*0014*/ 	.short	0x0160
        /*0016*/ 	.short	0x0358


	//----- nvinfo : EIATTR_CBANK_PARAM_SIZE
	.align		4
.L_2087:
        /*0018*/ 	.byte	0x03, 0x19
        /*001a*/ 	.short	0x0358


	//----- nvinfo : EIATTR_KPARAM_INFO
	.align		4
        /*001c*/ 	.byte	0x04, 0x17
        /*001e*/ 	.short	(.L_2089 - .L_2088)
.L_2088:
        /*0020*/ 	.word	0x00000000
        /*0024*/ 	.short	0x0004
        /*0026*/ 	.short	0x0350
        /*0028*/ 	.byte	0x00, 0xf0, 0x21, 0x00


	//----- nvinfo : EIATTR_KPARAM_INFO
	.align		4
.L_2089:
        /*002c*/ 	.byte	0x04, 0x17
        /*002e*/ 	.short	(.L_2091 - .L_2090)
.L_2090:
        /*0030*/ 	.word	0x00000000
        /*0034*/ 	.short	0x0003
        /*0036*/ 	.short	0x0348
        /*0038*/ 	.byte	0x00, 0xf0, 0x21, 0x00


	//----- nvinfo : EIATTR_KPARAM_INFO
	.align		4
.L_2091:
        /*003c*/ 	.byte	0x04, 0x17
        /*003e*/ 	.short	(.L_2093 - .L_2092)
.L_2092:
        /*0040*/ 	.word	0x00000000
        /*0044*/ 	.short	0x0002
        /*0046*/ 	.short	0x0340
        /*0048*/ 	.byte	0x00, 0xf0, 0x21, 0x00


	//----- nvinfo : EIATTR_KPARAM_INFO
	.align		4
.L_2093:
        /*004c*/ 	.byte	0x04, 0x17
        /*004e*/ 	.short	(.L_2095 - .L_2094)
.L_2094:
        /*0050*/ 	.word	0x00000000
        /*0054*/ 	.short	0x0001
        /*0056*/ 	.short	0x01a0
        /*0058*/ 	.byte	0x00, 0xf0, 0x81, 0x06


	//----- nvinfo : EIATTR_KPARAM_INFO
	.align		4
.L_2095:
        /*005c*/ 	.byte	0x04, 0x17
        /*005e*/ 	.short	(.L_2097 - .L_2096)
.L_2096:
        /*0060*/ 	.word	0x00000000
        /*0064*/ 	.short	0x0000
        /*0066*/ 	.short	0x0000
        /*0068*/ 	.byte	0x00, 0xf0, 0x81, 0x06


	//----- nvinfo : EIATTR_MAXREG_COUNT
	.align		4
.L_2097:
        /*006c*/ 	.byte	0x03, 0x1b
        /*006e*/ 	.short	0x00ff


	//----- nvinfo : EIATTR_MERCURY_ISA_VERSION
	.align		4
        /*0070*/ 	.byte	0x03, 0x5f
        /*0072*/ 	.short	0x0000


	//----- nvinfo : EIATTR_EXIT_INSTR_OFFSETS
	.align		4
        /*0074*/ 	.byte	0x04, 0x1c
        /*0076*/ 	.short	(.L_2099 - .L_2098)


	//   ....[0]....
.L_2098:
        /*0078*/ 	.word	0x00000090


	//   ....[1]....
        /*007c*/ 	.word	0x000023a0


	//   ....[2]....
        /*0080*/ 	.word	0x00002420


	//   ....[3]....
        /*0084*/ 	.word	0x00002500


	//   ....[4]....
        /*0088*/ 	.word	0x00002580


	//   ....[5]....
        /*008c*/ 	.word	0x000025d0


	//----- nvinfo : EIATTR_MAX_THREADS
	.align		4
.L_2099:
        /*0090*/ 	.byte	0x04, 0x05
        /*0092*/ 	.short	(.L_2101 - .L_2100)
.L_2100:
        /*0094*/ 	.word	0x00000080
        /*0098*/ 	.word	0x00000001
        /*009c*/ 	.word	0x00000001


	//----- nvinfo : EIATTR_CRS_STACK_SIZE
	.align		4
.L_2101:
        /*00a0*/ 	.byte	0x04, 0x1e
        /*00a2*/ 	.short	(.L_2103 - .L_2102)
.L_2102:
        /*00a4*/ 	.word	0x00000000
.L_2103:


//--------------------- .nv.info._ZN2at6native16triu_tril_kernelIN3c108BFloat16ElLb0ELi4ELb1EEEvNS_4cuda6detail10TensorInfoIT_T0_EENS6_IKS7_S8_EEllS8_ --------------------------
	.section	.nv.info._ZN2at6native16triu_tril_kernelIN3c108BFloat16ElLb0ELi4ELb1EEEvNS_4cuda6detail10TensorInfoIT_T0_EENS6_IKS7_S8_EEllS8_,"",@"SHT_CUDA_INFO"
	.sectionflags	@""
	.align	4


	//----- nvinfo : EIATTR_CUDA_API_VERSION
	.align		4
        /*0000*/ 	.byte	0x04, 0x37
        /*0002*/ 	.short	(.L_2105 - .L_2104)
.L_2104:
        /*0004*/ 	.word	0x00000082


	//----- nvinfo : EIATTR_SW2861232_WAR
	.align		4
.L_2105:
        /*0008*/ 	.byte	0x01, 0x35
	.zero		2


	//----- nvinfo : EIATTR_PARAM_CBANK
	.align		4
        /*000c*/ 	.byte	0x04, 0x0a
        /*000e*/ 	.short	(.L_2107 - .L_2106)
	.align		4
.L_2106:
        /*0010*/ 	.word	index@(.nv.constant0._ZN2at6native16triu_tril_kernelIN3c108BFloat16ElLb0ELi4ELb1EEEvNS_4cuda6detail10TensorInfoIT_T0_EENS6_IKS7_S8_EEllS8_)
        /*0014*/ 	.short	0x0160
        /*0016*/ 	.short	0x0358


	//----- nvinfo : EIATTR_CBANK_PARAM_SIZE
	.align		4
.L_2107:
        /*0018*/ 	.byte	0x03, 0x19
        /*001a*/ 	.short	0x0358


	//----- nvinfo : EIATTR_KPARAM_INFO
	.align		4
        /*001c*/ 	.byte	0x04, 0x17
        /*001e*/ 	.short	(.L_2109 - .L_2108)
.L_2108:
        /*0020*/ 	.word	0x00000000
        /*0024*/ 	.short	0x0004
        /*0026*/ 	.short	0x0350
        /*0028*/ 	.byte	0x00, 0xf0, 0x21, 0x00


	//----- nvinfo : EIATTR_KPARAM_INFO
	.align		4
.L_2109:
        /*002c*/ 	.byte	0x04, 0x17
        /*002e*/ 	.short	(.L_2111 - .L_2110)
.L_2110:
        /*0030*/ 	.word	0x00000000
        /*0034*/ 	.short	0x0003
        /*0036*/ 	.short	0x0348
        /*0038*/ 	.byte	0x00, 0xf0, 0x21, 0x00


	//----- nvinfo : EIATTR_KPARAM_INFO
	.align		4
.L_2111:
        /*003c*/ 	.byte	0x04, 0x17
        /*003e*/ 	.short	(.L_2113 - .L_2112)
.L_2112:
        /*0040*/ 	.word	0x00000000
        /*0044*/ 	.short	0x0002
        /*0046*/ 	.short	0x0340
        /*0048*/ 	.byte	0x00, 0xf0, 0x21, 0x00


	//----- nvinfo : EIATTR_KPARAM_INFO
	.align		4
.L_2113:
        /*004c*/ 	.byte	0x04, 0x17
        /*004e*/ 	.short	(.L_2115 - .L_2114)
.L_2114:
        /*0050*/ 	.word	0x00000000
        /*0054*/ 	.short	0x0001
        /*0056*/ 	.short	0x01a0
        /*0058*/ 	.byte	0x00, 0xf0, 0x81, 0x06


	//----- nvinfo : EIATTR_KPARAM_INFO
	.align		4
.L_2115:
        /*005c*/ 	.byte	0x04, 0x17
        /*005e*/ 	.short	(.L_2117 - .L_2116)
.L_2116:
        /*0060*/ 	.word	0x00000000
        /*0064*/ 	.short	0x0000
        /*0066*/ 	.short	0x0000
        /*0068*/ 	.byte	0x00, 0xf0, 0x81, 0x06


	//----- nvinfo : EIATTR_MAXREG_COUNT
	.align		4
.L_2117:
        /*006c*/ 	.byte	0x03, 0x1b
        /*006e*/ 	.short	0x00ff


	//----- nvinfo : EIATTR_MERCURY_ISA_VERSION
	.align		4
        /*0070*/ 	.byte	0x03, 0x5f
        /*0072*/ 	.short	0x0000


	//----- nvinfo : EIATTR_EXIT_INSTR_OFFSETS
	.align		4
        /*0074*/ 	.byte	0x04, 0x1c
        /*0076*/ 	.short	(.L_2119 - .L_2118)


	//   ....[0]....
.L_2118:
        /*0078*/ 	.word	0x00000090


	//   ....[1]....
        /*007c*/ 	.word	0x00000580


	//   ....[2]....
        /*0080*/ 	.word	0x00001dd0


	//   ....[3]....
        /*0084*/ 	.word	0x00001ea0


	//   ....[4]....
        /*0088*/ 	.word	0x00001ff0


	//   ....[5]....
        /*008c*/ 	.word	0x000021a0


	//   ....[6]....
        /*0090*/ 	.word	0x00002270


	//----- nvinfo : EIATTR_MAX_THREADS
	.align		4
.L_2119:
        /*0094*/ 	.byte	0x04, 0x05
        /*0096*/ 	.short	(.L_2121 - .L_2120)
.L_2120:
        /*0098*/ 	.word	0x00000080
        /*009c*/ 	.word	0x00000001
        /*00a0*/ 	.word	0x00000001


	//----- nvinfo : EIATTR_CRS_STACK_SIZE
	.align		4
.L_2121:
        /*00a4*/ 	.byte	0x04, 0x1e
        /*00a6*/ 	.short	(.L_2123 - .L_2122)
.L_2122:
        /*00a8*/ 	.word	0x00000000
.L_2123:


//--------------------- .nv.info._ZN2at6native16triu_tril_kernelIN3c108BFloat16EiLb0ELi4ELb0EEEvNS_4cuda6detail10TensorInfoIT_T0_EENS6_IKS7_S8_EEllS8_ --------------------------
	.section	.nv.info._ZN2at6native16triu_tril_kernelIN3c108BFloat16EiLb0ELi4ELb0EEEvNS_4cuda6detail10TensorInfoIT_T0_EENS6_IKS7_S8_EEllS8_,"",@"SHT_CUDA_INFO"
	.sectionflags	@""
	.align	4


	//----- nvinfo : EIATTR_CUDA_API_VERSION
	.align		4
        /*0000*/ 	.byte	0x04, 0x37
        /*0002*/ 	.short	(.L_2125 - .L_2124)
.L_2124:
        /*0004*/ 	.word	0x00000082


	//----- nvinfo : EIATTR_SW2861232_WAR
	.align		4
.L_2125:
        /*0008*/ 	.byte	0x01, 0x35
	.zero		2


	//----- nvinfo : EIATTR_PARAM_CBANK
	.align		4
        /*000c*/ 	.byte	0x04, 0x0a
        /*000e*/ 	.short	(.L_2127 - .L_2126)
	.align		4
.L_2126:
        /*0010*/ 	.word	index@(.nv.constant0._ZN2at6native16triu_tril_kernelIN3c108BFloat16EiLb0ELi4ELb0EEEvNS_4cuda6detail10TensorInfoIT_T0_EENS6_IKS7_S8_EEllS8_)
        /*0014*/ 	.short	0x0160
        /*0016*/ 	.short	0x01c4


	//----- nvinfo : EIATTR_CBANK_PARAM_SIZE
	.align		4
.L_2127:
        /*0018*/ 	.byte	0x03, 0x19
        /*001a*/ 	.short	0x01c4


	//----- nvinfo : EIATTR_KPARAM_INFO
	.align		4
        /*001c*/ 	.byte	0x04, 0x17
        /*001e*/ 	.short	(.L_2129 - .L_2128)
.L_2128:
        /*0020*/ 	.word	0x00000000
        /*0024*/ 	.short	0x0004
        /*0026*/ 	.short	0x01c0
        /*0028*/ 	.byte	0x00, 0xf0, 0x11, 0x00


	//----- nvinfo : EIATTR_KPARAM_INFO
	.align		4
.L_2129:
        /*002c*/ 	.byte	0x04, 0x17
        /*002e*/ 	.short	(.L_2131 - .L_2130)
.L_2130:
        /*0030*/ 	.word	0x00000000
        /*0034*/ 	.short	0x0003
        /*0036*/ 	.short	0x01b8
        /*0038*/ 	.byte	0x00, 0xf0, 0x21, 0x00


	//----- nvinfo : EIATTR_KPARAM_INFO
	.align		4
.L_2131:
        /*003c*/ 	.byte	0x04, 0x17
        /*003e*/ 	.short	(.L_2133 - .L_2132)
.L_2132:
        /*0040*/ 	.word	0x00000000
        /*0044*/ 	.short	0x0002
        /*0046*/ 	.short	0x01b0
        /*0048*/ 	.byte	0x00, 0xf0, 0x21, 0x00


	//----- nvinfo : EIATTR_KPARAM_INFO
	.align		4
.L_2133:
        /*004c*/ 	.byte	0x04, 0x17
        /*004e*/ 	.short	(.L_2135 - .L_2134)
.L_2134:
        /*0050*/ 	.word	0x00000000
        /*0054*/ 	.short	0x0001
        /*0056*/ 	.short	0x00d8
        /*0058*/ 	.byte	0x00, 0xf0, 0x61, 0x03


	//----- nvinfo : EIATTR_KPARAM_INFO
	.align		4
.L_2135:
        /*005c*/ 	.byte	0x04, 0x17
        /*005e*/ 	.short	(.L_2137 - .L_2136)
.L_2136:
        /*0060*/ 	.word	0x00000000
        /*0064*/ 	.short	0x0000
        /*0066*/ 	.short	0x0000
        /*0068*/ 	.byte	0x00, 0xf0, 0x61, 0x03


	//----- nvinfo : EIATTR_MAXREG_COUNT
	.align		4
.L_2137:
        /*006c*/ 	.byte	0x03, 0x1b
        /*006e*/ 	.short	0x00ff


	//----- nvinfo : EIATTR_MERCURY_ISA_VERSION
	.align		4
        /*0070*/ 	.byte	0x03, 0x5f
        /*0072*/ 	.short	0x0000


	//----- nvinfo : EIATTR_EXIT_INSTR_OFFSETS
	.align		4
        /*0074*/ 	.byte	0x04, 0x1c
        /*0076*/ 	.short	(.L_2139 - .L_2138)


	//   ....[0]....
.L_2138:
        /*0078*/ 	.word	0x00000090


	//   ....[1]....
        /*007c*/ 	.word	0x00001a60


	//   ....[2]....
        /*0080*/ 	.word	0x00001ac0


	//   ....[3]....
        /*0084*/ 	.word	0x00001b60


	//   ....[4]....
        /*0088*/ 	.word	0x00001bd0


	//   ....[5]....
        /*008c*/ 	.word	0x00001c20


	//----- nvinfo : EIATTR_MAX_THREADS
	.align		4
.L_2139:
        /*0090*/ 	.byte	0x04, 0x05
        /*0092*/ 	.short	(.L_2141 - .L_2140)
.L_2140:
        /*0094*/ 	.word	0x00000080
        /*0098*/ 	.word	0x00000001
        /*009c*/ 	.word	0x00000001


	//----- nvinfo : EIATTR_CRS_STACK_SIZE
	.align		4
.L_2141:
        /*00a0*/ 	.byte	0x04, 0x1e
        /*00a2*/ 	.short	(.L_2143 - .L_2142)
.L_2142:
        /*00a4*/ 	.word	0x00000000
.L_2143:


//--------------------- .nv.info._ZN2at6native16triu_tril_kernelIN3c108BFloat16EiLb0ELi4ELb1EEEvNS_4cuda6detail10TensorInfoIT_T0_EENS6_IKS7_S8_EEllS8_ --------------------------
	.section	.nv.info._ZN2at6native16triu_tril_kernelIN3c108BFloat16EiLb0ELi4ELb1EEEvNS_4cuda6detail10TensorInfoIT_T0_EENS6_IKS7_S8_EEllS8_,"",@"SHT_CUDA_INFO"
	.sectionflags	@""
	.align	4


	//----- nvinfo : EIATTR_CUDA_API_VERSION
	.align		4
        /*0000*/ 	.byte	0x04, 0x37
        /*0002*/ 	.short	(.L_2145 - .L_2144)
.L_2144:
        /*0004*/ 	.word	0x00000082


	//----- nvinfo : EIATTR_SW2861232_WAR
	.align		4
.L_2145:
        /*0008*/ 	.byte	0x01, 0x35
	.zero		2


	//----- nvinfo : EIATTR_PARAM_CBANK
	.align		4
        /*000c*/ 	.byte	0x04, 0x0a
        /*000e*/ 	.short	(.L_2147 - .L_2146)
	.align		4
.L_2146:
        /*0010*/ 	.word	index@(.nv.constant0._ZN2at6native16triu_tril_kernelIN3c108BFloat16EiLb0ELi4ELb1EEEvNS_4cuda6detail10TensorInfoIT_T0_EENS6_IKS7_S8_EEllS8_)
        /*0014*/ 	.short	0x0160
        /*0016*/ 	.short	0x01c4


	//----- nvinfo : EIATTR_CBANK_PARAM_SIZE
	.align		4
.L_2147:
        /*0018*/ 	.byte	0x03, 0x19
        /*001a*/ 	.short	0x01c4


	//----- nvinfo : EIATTR_KPARAM_INFO
	.align		4
        /*001c*/ 	.byte	0x04, 0x17
        /*001e*/ 	.short	(.L_2149 - .L_2148)
.L_2148:
        /*0020*/ 	.word	0x00000000
        /*0024*/ 	.short	0x0004
        /*0026*/ 	.short	0x01c0
        /*0028*/ 	.byte	0x00, 0xf0, 0x11, 0x00


	//----- nvinfo : EIATTR_KPARAM_INFO
	.align		4
.L_2149:
        /*002c*/ 	.byte	0x04, 0x17
        /*002e*/ 	.short	(.L_2151 - .L_2150)
.L_2150:
        /*0030*/ 	.word	0x00000000
        /*0034*/ 	.short	0x0003
        /*0036*/ 	.short	0x01b8
        /*0038*/ 	.byte	0x00, 0xf0, 0x21, 0x00


	//----- nvinfo : EIATTR_KPARAM_INFO
	.align		4
.L_2151:
        /*003c*/ 	.byte	0x04, 0x17
        /*003e*/ 	.short	(.L_2153 - .L_2152)
.L_2152:
        /*0040*/ 	.word	0x00000000
        /*0044*/ 	.short	0x0002
        /*0046*/ 	.short	0x01b0
        /*0048*/ 	.byte	0x00, 0xf0, 0x21, 0x00


	//----- nvinfo : EIATTR_KPARAM_INFO
	.align		4
.L_2153:
        /*004c*/ 	.byte	0x04, 0x17
        /*004e*/ 	.short	(.L_2155 - .L_2154)
.L_2154:
        /*0050*/ 	.word	0x00000000
        /*0054*/ 	.short	0x0001
        /*0056*/ 	.short	0x00d8
        /*0058*/ 	.byte	0x00, 0xf0, 0x61, 0x03


	//----- nvinfo : EIATTR_KPARAM_INFO
	.align		4
.L_2155:
        /*005c*/ 	.byte	0x04, 0x17
        /*005e*/ 	.short	(.L_2157 - .L_2156)
.L_2156:
        /*0060*/ 	.word	0x00000000
        /*0064*/ 	.short	0x0000
        /*0066*/ 	.short	0x0000
        /*0068*/ 	.byte	0x00, 0xf0, 0x61, 0x03


	//----- nvinfo : EIATTR_MAXREG_COUNT
	.align		4
.L_2157:
        /*006c*/ 	.byte	0x03, 0x1b
        /*006e*/ 	.short	0x00ff


	//----- nvinfo : EIATTR_MERCURY_ISA_VERSION
	.align		4
        /*0070*/ 	.byte	0x03, 0x5f
        /*0072*/ 	.short	0x0000


	//----- nvinfo : EIATTR_EXIT_INSTR_OFFSETS
	.align		4
        /*0074*/ 	.byte	0x04, 0x1c
        /*0076*/ 	.short	(.L_2159 - .L_2158)


	//   ....[0]....
.L_2158:
        /*0078*/ 	.word	0x00000090


	//   ....[1]....
        /*007c*/ 	.word	0x00000550


	//   ....[2]....
        /*0080*/ 	.word	0x000016b0


	//   ....[3]....
        /*0084*/ 	.word	0x00001760


	//   ....[4]....
        /*0088*/ 	.word	0x00001840


	//   ....[5]....
        /*008c*/ 	.word	0x00001920


	//   ....[6]....
        /*0090*/ 	.word	0x00001970


	//   ....[7]....
        /*0094*/ 	.word	0x000019f0


	//----- nvinfo : EIATTR_MAX_THREADS
	.align		4
.L_2159:
        /*0098*/ 	.byte	0x04, 0x05
        /*009a*/ 	.short	(.L_2161 - .L_2160)
.L_2160:
        /*009c*/ 	.word	0x00000080
        /*00a0*/ 	.word	0x00000001
        /*00a4*/ 	.word	0x00000001


	//----- nvinfo : EIATTR_CRS_STACK_SIZE
	.align		4
.L_2161:
        /*00a8*/ 	.byte	0x04, 0x1e
        /*00aa*/ 	.short	(.L_2163 - .L_2162)
.L_2162:
        /*00ac*/ 	.word	0x00000000
.L_2163:


//--------------------- .nv.info._ZN2at6native16triu_tril_kernelIN3c104HalfElLb0ELi4ELb0EEEvNS_4cuda6detail10TensorInfoIT_T0_EENS6_IKS7_S8_EEllS8_ --------------------------
	.section	.nv.info._ZN2at6native16triu_tril_kernelIN3c104HalfElLb0ELi4ELb0EEEvNS_4cuda6detail10TensorInfoIT_T0_EENS6_IKS7_S8_EEllS8_,"",@"SHT_CUDA_INFO"
	.sectionflags	@""
	.align	4


	//----- nvinfo : EIATTR_CUDA_API_VERSION
	.align		4
        /*0000*/ 	.byte	0x04, 0x37
        /*0002*/ 	.short	(.L_2165 - .L_2164)
.L_2164:
        /*0004*/ 	.word	0x00000082


	//----- nvinfo : EIATTR_SW2861232_WAR
	.align		4
.L_2165:
        /*0008*/ 	.byte	0x01, 0x35
	.zero		2


	//----- nvinfo : EIATTR_PARAM_CBANK
	.align		4
        /*000c*/ 	.byte	0x04, 0x0a
        /*000e*/ 	.short	(.L_2167 - .L_2166)
	.align		4
.L_2166:
        /*0010*/ 	.word	index@(.nv.constant0._ZN2at6native16triu_tril_kernelIN3c104HalfElLb0ELi4ELb0EEEvNS_4cuda6detail10TensorInfoIT_T0_EENS6_IKS7_S8_EEllS8_)
        /*0014*/ 	.short	0x0160
        /*0016*/ 	.short	0x0358


	//----- nvinfo : EIATTR_CBANK_PARAM_SIZE
	.align		4
.L_2167:
        /*0018*/ 	.byte	0x03, 0x19
        /*001a*/ 	.short	0x0358


	//----- nvinfo : EIATTR_KPARAM_INFO
	.align		4
        /*001c*/ 	.byte	0x04, 0x17
        /*001e*/ 	.short	(.L_2169 - .L_2168)
.L_2168:
        /*0020*/ 	.word	0x00000000
        /*0024*/ 	.short	0x0004
        /*0026*/ 	.short	0x0350
        /*0028*/ 	.byte	0x00, 0xf0, 0x21, 0x00


	//----- nvinfo : EIATTR_KPARAM_INFO
	.align		4
.L_2169:
        /*002c*/ 	.byte	0x04, 0x17
        /*002e*/ 	.short	(.L_2171 - .L_2170)
.L_2170:
        /*0030*/ 	.word	0x00000000
        /*0034*/ 	.short	0x0003
        /*0036*/ 	.short	0x0348
        /*0038*/ 	.byte	0x00, 0xf0, 0x21, 0x00


	//----- nvinfo : EIATTR_KPARAM_INFO
	.align		4
.L_2171:
        /*003c*/ 	.byte	0x04, 0x17
        /*003e*/ 	.short	(.L_2173 - .L_2172)
.L_2172:
        /*0040*/ 	.word	0x00000000
        /*0044*/ 	.short	0x0002
        /*0046*/ 	.short	0x0340
        /*0048*/ 	.byte	0x00, 0xf0, 0x21, 0x00


	//----- nvinfo : EIATTR_KPARAM_INFO
	.align		4
.L_2173:
        /*004c*/ 	.byte	0x04, 0x17
        /*004e*/ 	.short	(.L_2175 - .L_2174)
.L_2174:
        /*0050*/ 	.word	0x00000000
        /*0054*/ 	.short	0x0001
        /*0056*/ 	.short	0x01a0
        /*0058*/ 	.byte	0x00, 0xf0, 0x81, 0x06


	//----- nvinfo : EIATTR_KPARAM_INFO
	.align		4
.L_2175:
        /*005c*/ 	.byte	0x04, 0x17
        /*005e*/ 	.short	(.L_2177 - .L_2176)
.L_2176:
        /*0060*/ 	.word	0x00000000
        /*0064*/ 	.short	0x0000
        /*0066*/ 	.short	0x0000
        /*0068*/ 	.byte	0x00, 0xf0, 0x81, 0x06


	//----- nvinfo : EIATTR_MAXREG_COUNT
	.align		4
.L_2177:
        /*006c*/ 	.byte	0x03, 0x1b
        /*006e*/ 	.short	0x00ff


	//----- nvinfo : EIATTR_MERCURY_ISA_VERSION
	.align		4
        /*0070*/ 	.byte	0x03, 0x5f
        /*0072*/ 	.short	0x0000


	//----- nvinfo : EIATTR_EXIT_INSTR_OFFSETS
	.align		4
        /*0074*/ 	.byte	0x04, 0x1c
        /*0076*/ 	.short	(.L_2179 - .L_2178)


	//   ....[0]....
.L_2178:
        /*0078*/ 	.word	0x00000090


	//   ....[1]....
        /*007c*/ 	.word	0x000023a0


	//   ....[2]....
        /*0080*/ 	.word	0x00002420


	//   ....[3]....
        /*0084*/ 	.word	0x00002500


	//   ....[4]....
        /*0088*/ 	.word	0x00002580


	//   ....[5]....
        /*008c*/ 	.word	0x000025d0


	//----- nvinfo : EIATTR_MAX_THREADS
	.align		4
.L_2179:
        /*0090*/ 	.byte	0x04, 0x05
        /*0092*/ 	.short	(.L_2181 - .L_2180)
.L_2180:
        /*0094*/ 	.word	0x00000080
        /*0098*/ 	.word	0x00000001
        /*009c*/ 	.word	0x00000001


	//----- nvinfo : EIATTR_CRS_STACK_SIZE
	.align		4
.L_2181:
        /*00a0*/ 	.byte	0x04, 0x1e
        /*00a2*/ 	.short	(.L_2183 - .L_2182)
.L_2182:
        /*00a4*/ 	.word	0x00000000
.L_2183:


//--------------------- .nv.info._ZN2at6native16triu_tril_kernelIN3c104HalfElLb0ELi4ELb1EEEvNS_4cuda6detail10TensorInfoIT_T0_EENS6_IKS7_S8_EEllS8_ --------------------------
	.section	.nv.info._ZN2at6native16triu_tril_kernelIN3c104HalfElLb0ELi4ELb1EEEvNS_4cuda6detail10TensorInfoIT_T0_EENS6_IKS7_S8_EEllS8_,"",@"SHT_CUDA_INFO"
	.sectionflags	@""
	.align	4


	//----- nvinfo : EIATTR_CUDA_API_VERSION
	.align		4
        /*0000*/ 	.byte	0x04, 0x37
        /*0002*/ 	.short	(.L_2185 - .L_2184)
.L_2184:
        /*0004*/ 	.word	0x00000082


	//----- nvinfo : EIATTR_SW2861232_WAR
	.align		4
.L_2185:
        /*0008*/ 	.byte	0x01, 0x35
	.zero		2


	//----- nvinfo : EIATTR_PARAM_CBANK
	.align		4
        /*000c*/ 	.byte	0x04, 0x0a
        /*000e*/ 	.short	(.L_2187 - .L_2186)
	.align		4
.L_2186:
        /*0010*/ 	.word	index@(.nv.constant0._ZN2at6native16triu_tril_kernelIN3c104HalfElLb0ELi4ELb1EEEvNS_4cuda6detail10TensorInfoIT_T0_EENS6_IKS7_S8_EEllS8_)
        /*0014*/ 	.short	0x0160
        /*0016*/ 	.short	0x0358


	//----- nvinfo : EIATTR_CBANK_PARAM_SIZE
	.align		4
.L_2187:
        /*0018*/ 	.byte	0x03, 0x19
        /*001a*/ 	.short	0x0358


	//----- nvinfo : EIATTR_KPARAM_INFO
	.align		4
        /*001c*/ 	.byte	0x04, 0x17
        /*001e*/ 	.short	(.L_2189 - .L_2188)
.L_2188:
        /*0020*/ 	.word	0x00000000
        /*0024*/ 	.short	0x0004
        /*0026*/ 	.short	0x0350
        /*0028*/ 	.byte	0x00, 0xf0, 0x21, 0x00


	//----- nvinfo : EIATTR_KPARAM_INFO
	.align		4
.L_2189:
        /*002c*/ 	.byte	0x04, 0x17
        /*002e*/ 	.short	(.L_2191 - .L_2190)
.L_2190:
        /*0030*/ 	.word	0x00000000
        /*0034*/ 	.short	0x0003
        /*0036*/ 	.short	0x0348
        /*0038*/ 	.byte	0x00, 0xf0, 0x21, 0x00


	//----- nvinfo : EIATTR_KPARAM_INFO
	.align		4
.L_2191:
        /*003c*/ 	.byte	0x04, 0x17
        /*003e*/ 	.short	(.L_2193 - .L_2192)
.L_2192:
        /*0040*/ 	.word	0x00000000
        /*0044*/ 	.short	0x0002
        /*0046*/ 	.short	0x0340
        /*0048*/ 	.byte	0x00, 0xf0, 0x21, 0x00


	//----- nvinfo : EIATTR_KPARAM_INFO
	.align		4
.L_2193:
        /*004c*/ 	.byte	0x04, 0x17
        /*004e*/ 	.short	(.L_2195 - .L_2194)
.L_2194:
        /*0050*/ 	.word	0x00000000
        /*0054*/ 	.short	0x0001
        /*0056*/ 	.short	0x01a0
        /*0058*/ 	.byte	0x00, 0xf0, 0x81, 0x06


	//----- nvinfo : EIATTR_KPARAM_INFO
	.align		4
.L_2195:
        /*005c*/ 	.byte	0x04, 0x17
        /*005e*/ 	.short	(.L_2197 - .L_2196)
.L_2196:
        /*0060*/ 	.word	0x00000000
        /*0064*/ 	.short	0x0000
        /*0066*/ 	.short	0x0000
        /*0068*/ 	.byte	0x00, 0xf0, 0x81, 0x06


	//----- nvinfo : EIATTR_MAXREG_COUNT
	.align		4
.L_2197:
        /*006c*/ 	.byte	0x03, 0x1b
        /*006e*/ 	.short	0x00ff


	//----- nvinfo : EIATTR_MERCURY_ISA_VERSION
	.align		4
        /*0070*/ 	.byte	0x03, 0x5f
        /*0072*/ 	.short	0x0000


	//----- nvinfo : EIATTR_EXIT_INSTR_OFFSETS
	.align		4
        /*0074*/ 	.byte	0x04, 0x1c
        /*0076*/ 	.short	(.L_2199 - .L_2198)


	//   ....[0]....
.L_2198:
        /*0078*/ 	.word	0x00000090


	//   ....[1]....
        /*007c*/ 	.word	0x00000580


	//   ....[2]....
        /*0080*/ 	.word	0x00001dd0


	//   ....[3]....
        /*0084*/ 	.word	0x00001ea0


	//   ....[4]....
        /*0088*/ 	.word	0x00001ff0


	//   ....[5]....
        /*008c*/ 	.word	0x000021a0


	//   ....[6]....
        /*0090*/ 	.word	0x00002270


	//----- nvinfo : EIATTR_MAX_THREADS
	.align		4
.L_2199:
        /*0094*/ 	.byte	0x04, 0x05
        /*0096*/ 	.short	(.L_2201 - .L_2200)
.L_2200:
        /*0098*/ 	.word	0x00000080
        /*009c*/ 	.word	0x00000001
        /*00a0*/ 	.word	0x00000001


	//----- nvinfo : EIATTR_CRS_STACK_SIZE
	.align		4
.L_2201:
        /*00a4*/ 	.byte	0x04, 0x1e
        /*00a6*/ 	.short	(.L_2203 - .L_2202)
.L_2202:
        /*00a8*/ 	.word	0x00000000
.L_2203:


//--------------------- .nv.info._ZN2at6native16triu_tril_kernelIN3c104HalfEiLb0ELi4ELb0EEEvNS_4cuda6detail10TensorInfoIT_T0_EENS6_IKS7_S8_EEllS8_ --------------------------
	.section	.nv.info._ZN2at6native16triu_tril_kernelIN3c104HalfEiLb0ELi4ELb0EEEvNS_4cuda6detail10TensorInfoIT_T0_EENS6_IKS7_S8_EEllS8_,"",@"SHT_CUDA_INFO"
	.sectionflags	@""
	.align	4


	//----- nvinfo : EIATTR_CUDA_API_VERSION
	.align		4
        /*0000*/ 	.byte	0x04, 0x37
        /*0002*/ 	.short	(.L_2205 - .L_2204)
.L_2204:
        /*0004*/ 	.word	0x00000082


	//----- nvinfo : EIATTR_SW2861232_WAR
	.align		4
.L_2205:
        /*0008*/ 	.byte	0x01, 0x35
	.zero		2


	//----- nvinfo : EIATTR_PARAM_CBANK
	.align		4
        /*000c*/ 	.byte	0x04, 0x0a
        /*000e*/ 	.short	(.L_2207 - .L_2206)
	.align		4
.L_2206:
        /*0010*/ 	.word	index@(.nv.constant0._ZN2at6native16triu_tril_kernelIN3c104HalfEiLb0ELi4ELb0EEEvNS_4cuda6detail10TensorInfoIT_T0_EENS6_IKS7_S8_EEllS8_)
        /*0014*/ 	.short	0x0160
        /*0016*/ 	.short	0x01c4


	//----- nvinfo : EIATTR_CBANK_PARAM_SIZE
	.align		4
.L_2207:
        /*0018*/ 	.byte	0x03, 0x19
        /*001a*/ 	.short	0x01c4


	//----- nvinfo : EIATTR_KPARAM_INFO
	.align		4
        /*001c*/ 	.byte	0x04, 0x17
        /*001e*/ 	.short	(.L_2209 - .L_2208)
.L_2208:
        /*0020*/ 	.word	0x00000000
        /*0024*/ 	.short	0x0004
        /*0026*/ 	.short	0x01c0
        /*0028*/ 	.byte	0x00, 0xf0, 0x11, 0x00


	//----- nvinfo : EIATTR_KPARAM_INFO
	.align		4
.L_2209:
        /*002c*/ 	.byte	0x04, 0x17
        /*002e*/ 	.short	(.L_2211 - .L_2210)
.L_2210:
        /*0030*/ 	.word	0x00000000
        /*0034*/ 	.short	0x0003
        /*0036*/ 	.short	0x01b8
        /*0038*/ 	.byte	0x00, 0xf0, 0x21, 0x00


	//----- nvinfo : EIATTR_KPARAM_INFO
	.align		4
.L_2211:
        /*003c*/ 	.byte	0x04, 0x17
        /*003e*/ 	.short	(.L_2213 - .L_2212)
.L_2212:
        /*0040*/ 	.word	0x00000000
        /*0044*/ 	.short	0x0002
        /*0046*/ 	.short	0x01b0
        /*0048*/ 	.byte	0x00, 0xf0, 0x21, 0x00


	//----- nvinfo : EIATTR_KPARAM_INFO
	.align		4
.L_2213:
        /*004c*/ 	.byte	0x04, 0x17
        /*004e*/ 	.short	(.L_2215 - .L_2214)
.L_2214:
        /*0050*/ 	.word	0x00000000
        /*0054*/ 	.short	0x0001
        /*0056*/ 	.short	0x00d8
        /*0058*/ 	.byte	0x00, 0xf0, 0x61, 0x03


	//----- nvinfo : EIATTR_KPARAM_INFO
	.align		4
.L_2215:
        /*005c*/ 	.byte	0x04, 0x17
        /*005e*/ 	.short	(.L_2217 - .L_2216)
.L_2216:
        /*0060*/ 	.word	0x00000000
        /*0064*/ 	.short	0x0000
        /*0066*/ 	.short	0x0000
        /*0068*/ 	.byte	0x00, 0xf0, 0x61, 0x03


	//----- nvinfo : EIATTR_MAXREG_COUNT
	.align		4
.L_2217:
        /*006c*/ 	.byte	0x03, 0x1b
        /*006e*/ 	.short	0x00ff


	//----- nvinfo : EIATTR_MERCURY_ISA_VERSION
	.align		4
        /*0070*/ 	.byte	0x03, 0x5f
        /*0072*/ 	.short	0x0000


	//----- nvinfo : EIATTR_EXIT_INSTR_OFFSETS
	.align		4
        /*0074*/ 	.byte	0x04, 0x1c
        /*0076*/ 	.short	(.L_2219 - .L_2218)


	//   ....[0]....
.L_2218:
        /*0078*/ 	.word	0x00000090


	//   ....[1]....
        /*007c*/ 	.word	0x00001a60


	//   ....[2]....
        /*0080*/ 	.word	0x00001ac0


	//   ....[3]....
        /*0084*/ 	.word	0x00001b60


	//   ....[4]....
        /*0088*/ 	.word	0x00001bd0


	//   ....[5]....
        /*008c*/ 	.word	0x00001c20


	//----- nvinfo : EIATTR_MAX_THREADS
	.align		4
.L_2219:
        /*0090*/ 	.byte	0x04, 0x05
        /*0092*/ 	.short	(.L_2221 - .L_2220)
.L_2220:
        /*0094*/ 	.word	0x00000080
        /*0098*/ 	.word	0x00000001
        /*009c*/ 	.word	0x00000001


	//----- nvinfo : EIATTR_CRS_STACK_SIZE
	.align		4
.L_2221:
        /*00a0*/ 	.byte	0x04, 0x1e
        /*00a2*/ 	.short	(.L_2223 - .L_2222)
.L_2222:
        /*00a4*/ 	.word	0x00000000
.L_2223:


//--------------------- .nv.info._ZN2at6native16triu_tril_kernelIN3c104HalfEiLb0ELi4ELb1EEEvNS_4cuda6detail10TensorInfoIT_T0_EENS6_IKS7_S8_EEllS8_ --------------------------
	.section	.nv.info._ZN2at6native16triu_tril_kernelIN3c104HalfEiLb0ELi4ELb1EEEvNS_4cuda6detail10TensorInfoIT_T0_EENS6_IKS7_S8_EEllS8_,"",@"SHT_CUDA_INFO"
	.sectionflags	@""
	.align	4


	//----- nvinfo : EIATTR_CUDA_API_VERSION
	.align		4
        /*0000*/ 	.byte	0x04, 0x37
        /*0002*/ 	.short	(.L_2225 - .L_2224)
.L_2224:
        /*0004*/ 	.word	0x00000082


	//----- nvinfo : EIATTR_SW2861232_WAR
	.align		4
.L_2225:
        /*0008*/ 	.byte	0x01, 0x35
	.zero		2


	//----- nvinfo : EIATTR_PARAM_CBANK
	.align		4
        /*000c*/ 	.byte	0x04, 0x0a
        /*000e*/ 	.short	(.L_2227 - .L_2226)
	.align		4
.L_2226:
        /*0010*/ 	.word	index@(.nv.constant0._ZN2at6native16triu_tril_kernelIN3c104HalfEiLb0ELi4ELb1EEEvNS_4cuda6detail10TensorInfoIT_T0_EENS6_IKS7_S8_EEllS8_)
        /*0014*/ 	.short	0x0160
        /*0016*/ 	.short	0x01c4


	//----- nvinfo : EIATTR_CBANK_PARAM_SIZE
	.align		4
.L_2227:
        /*0018*/ 	.byte	0x03, 0x19
        /*001a*/ 	.short	0x01c4


	//----- nvinfo : EIATTR_KPARAM_INFO
	.align		4
        /*001c*/ 	.byte	0x04, 0x17
        /*001e*/ 	.short	(.L_2229 - .L_2228)
.L_2228:
        /*0020*/ 	.word	0x00000000
        /*0024*/ 	.short	0x0004
        /*0026*/ 	.short	0x01c0
        /*0028*/ 	.byte	0x00, 0xf0, 0x11, 0x00


	//----- nvinfo : EIATTR_KPARAM_INFO
	.align		4
.L_2229:
        /*002c*/ 	.byte	0x04, 0x17
        /*002e*/ 	.short	(.L_2231 - .L_2230)
.L_2230:
        /*0030*/ 	.word	0x00000000
        /*0034*/ 	.short	0x0003
        /*0036*/ 	.short	0x01b8
        /*0038*/ 	.byte	0x00, 0xf0, 0x21, 0x00


	//----- nvinfo : EIATTR_KPARAM_INFO
	.align		4
.L_2231:
        /*003c*/ 	.byte	0x04, 0x17
        /*003e*/ 	.short	(.L_2233 - .L_2232)
.L_2232:
        /*0040*/ 	.word	0x00000000
        /*0044*/ 	.short	0x0002
        /*0046*/ 	.short	0x01b0
        /*0048*/ 	.byte	0x00, 0xf0, 0x21, 0x00


	//----- nvinfo : EIATTR_KPARAM_INFO
	.align		4
.L_2233:
        /*004c*/ 	.byte	0x04, 0x17
        /*004e*/ 	.short	(.L_2235 - .L_2234)
.L_2234:
        /*0050*/ 	.word	0x00000000
        /*0054*/ 	.short	0x0001
        /*0056*/ 	.short	0x00d8
        /*0058*/ 	.byte	0x00, 0xf0, 0x61, 0x03


	//----- nvinfo : EIATTR_KPARAM_INFO
	.align		4
.L_2235:
        /*005c*/ 	.byte	0x04, 0x17
        /*005e*/ 	.short	(.L_2237 - .L_2236)
.L_2236:
        /*0060*/ 	.word	0x00000000
        /*0064*/ 	.short	0x0000
        /*0066*/ 	.short	0x0000
        /*0068*/ 	.byte	0x00, 0xf0, 0x61, 0x03


	//----- nvinfo : EIATTR_MAXREG_COUNT
	.align		4
.L_2237:
        /*006c*/ 	.byte	0x03, 0x1b
        /*006e*/ 	.short	0x00ff


	//----- nvinfo : EIATTR_MERCURY_ISA_VERSION
	.align		4
        /*0070*/ 	.byte	0x03, 0x5f
        /*0072*/ 	.short	0x0000


	//----- nvinfo : EIATTR_EXIT_INSTR_OFFSETS
	.align		4
        /*0074*/ 	.byte	0x04, 0x1c
        /*0076*/ 	.short	(.L_2239 - .L_2238)


	//   ....[0]....
.L_2238:
        /*0078*/ 	.word	0x00000090


	//   ....[1]....
        /*007c*/ 	.word	0x00000550


	//   ....[2]....
        /*0080*/ 	.word	0x000016b0


	//   ....[3]....
        /*0084*/ 	.word	0x00001760


	//   ....[4]....
        /*0088*/ 	.word	0x00001840


	//   ....[5]....
        /*008c*/ 	.word	0x00001920


	//   ....[6]....
        /*0090*/ 	.word	0x00001970


	//   ....[7]....
        /*0094*/ 	.word	0x000019f0


	//----- nvinfo : EIATTR_MAX_THREADS
	.align		4
.L_2239:
        /*0098*/ 	.byte	0x04, 0x05
        /*009a*/ 	.short	(.L_2241 - .L_2240)
.L_2240:
        /*009c*/ 	.word	0x00000080
        /*00a0*/ 	.word	0x00000001
        /*00a4*/ 	.word	0x00000001


	//----- nvinfo : EIATTR_CRS_STACK_SIZE
	.align		4
.L_2241:
        /*00a8*/ 	.byte	0x04, 0x1e
        /*00aa*/ 	.short	(.L_2243 - .L_2242)
.L_2242:
        /*00ac*/ 	.word	0x00000000
.L_2243:


//--------------------- .nv.info._ZN2at6native16triu_tril_kernelIN3c107complexINS2_4HalfEEElLb0ELi2ELb0EEEvNS_4cuda6detail10TensorInfoIT_T0_EENS8_IKS9_SA_EEllSA_ --------------------------
	.section	.nv.info._ZN2at6native16triu_tril_kernelIN3c107complexINS2_4HalfEEElLb0ELi2ELb0EEEvNS_4cuda6detail10TensorInfoIT_T0_EENS8_IKS9_SA_EEllSA_,"",@"SHT_CUDA_INFO"
	.sectionflags	@""
	.align	4


	//----- nvinfo : EIATTR_CUDA_API_VERSION
	.align		4
        /*0000*/ 	.byte	0x04, 0x37
        /*0002*/ 	.short	(.L_2245 - .L_2244)
.L_2244:
        /*0004*/ 	.word	0x00000082


	//----- nvinfo : EIATTR_SW2861232_WAR
	.align		4
.L_2245:
        /*0008*/ 	.byte	0x01, 0x35
	.zero		2


	//----- nvinfo : EIATTR_PARAM_CBANK
	.align		4
        /*000c*/ 	.byte	0x04, 0x0a
        /*000e*/ 	.short	(.L_2247 - .L_2246)
	.align		4
.L_2246:
        /*0010*/ 	.word	index@(.nv.constant0._ZN2at6native16triu_tril_kernelIN3c107complexINS2_4HalfEEElLb0ELi2ELb0EEEvNS_4cuda6detail10TensorInfoIT_T0_EENS8_IKS9_SA_EEllSA_)
        /*0014*/ 	.short	0x0160
        /*0016*/ 	.short	0x0358


	//----- nvinfo : EIATTR_CBANK_PARAM_SIZE
	.align		4
.L_2247:
        /*0018*/ 	.byte	0x03, 0x19
        /*001a*/ 	.short	0x0358


	//----- nvinfo : EIATTR_KPARAM_INFO
	.align		4
        /*001c*/ 	.byte	0x04, 0x17
        /*001e*/ 	.short	(.L_2249 - .L_2248)
.L_2248:
        /*0020*/ 	.word	0x00000000
        /*0024*/ 	.short	0x0004
        /*0026*/ 	.short	0x0350
        /*0028*/ 	.byte	0x00, 0xf0, 0x21, 0x00


	//----- nvinfo : EIATTR_KPARAM_INFO
	.align		4
.L_2249:
        /*002c*/ 	.byte	0x04, 0x17
        /*002e*/ 	.short	(.L_2251 - .L_2250)
.L_2250:
        /*0030*/ 	.word	0x00000000
        /*0034*/ 	.short	0x0003
        /*0036*/ 	.short	0x0348
        /*0038*/ 	.byte	0x00, 0xf0, 0x21, 0x00


	//----- nvinfo : EIATTR_KPARAM_INFO
	.align		4
.L_2251:
        /*003c*/ 	.byte	0x04, 0x17
        /*003e*/ 	.short	(.L_2253 - .L_2252)
.L_2252:
        /*0040*/ 	.word	0x00000000
        /*0044*/ 	.short	0x0002
        /*0046*/ 	.short	0x0340
        /*0048*/ 	.byte	0x00, 0xf0, 0x21, 0x00


	//----- nvinfo : EIATTR_KPARAM_INFO
	.align		4
.L_2253:
        /*004c*/ 	.byte	0x04, 0x17
        /*004e*/ 	.short	(.L_2255 - .L_2254)
.L_2254:
        /*0050*/ 	.word	0x00000000
        /*0054*/ 	.short	0x0001
        /*0056*/ 	.short	0x01a0
        /*0058*/ 	.byte	0x00, 0xf0, 0x81, 0x06


	//----- nvinfo : EIATTR_KPARAM_INFO
	.align		4
.L_2255:
        /*005c*/ 	.byte	0x04, 0x17
        /*005e*/ 	.short	(.L_2257 - .L_2256)
.L_2256:
        /*0060*/ 	.word	0x00000000
        /*0064*/ 	.short	0x0000
        /*0066*/ 	.short	0x0000
        /*0068*/ 	.byte	0x00, 0xf0, 0x81, 0x06


	//----- nvinfo : EIATTR_MAXREG_COUNT
	.align		4
.L_2257:
        /*006c*/ 	.byte	0x03, 0x1b
        /*006e*/ 	.short	0x00ff


	//----- nvinfo : EIATTR_MERCURY_ISA_VERSION
	.align		4
        /*0070*/ 	.byte	0x03, 0x5f
        /*0072*/ 	.short	0x0000


	//----- nvinfo : EIATTR_EXIT_INSTR_OFFSETS
	.align		4
        /*0074*/ 	.byte	0x04, 0x1c
        /*0076*/ 	.short	(.L_2259 - .L_2258)


	//   ....[0]....
.L_2258:
        /*0078*/ 	.word	0x00000090


	//   ....[1]....
        /*007c*/ 	.word	0x000021a0


	//   ....[2]....
        /*0080*/ 	.word	0x00002220


	//   ....[3]....
        /*0084*/ 	.word	0x00002300


	//----- nvinfo : EIATTR_MAX_THREADS
	.align		4
.L_2259:
        /*0088*/ 	.byte	0x04, 0x05
        /*008a*/ 	.short	(.L_2261 - .L_2260)
.L_2260:
        /*008c*/ 	.word	0x00000080
        /*0090*/ 	.word	0x00000001
        /*0094*/ 	.word	0x00000001


	//----- nvinfo : EIATTR_CRS_STACK_SIZE
	.align		4
.L_2261:
        /*0098*/ 	.byte	0x04, 0x1e
        /*009a*/ 	.short	(.L_2263 - .L_2262)
.L_2262:
        /*009c*/ 	.word	0x00000000
.L_2263:


//--------------------- .nv.info._ZN2at6native16triu_tril_kernelIN3c107complexINS2_4HalfEEElLb0ELi2ELb1EEEvNS_4cuda6detail10TensorInfoIT_T0_EENS8_IKS9_SA_EEllSA_ --------------------------
	.section	.nv.info._ZN2at6native16triu_tril_kernelIN3c107complexINS2_4HalfEEElLb0ELi2ELb1EEEvNS_4cuda6detail10TensorInfoIT_T0_EENS8_IKS9_SA_EEllSA_,"",@"SHT_CUDA_INFO"
	.sectionflags	@""
	.align	4


	//----- nvinfo : EIATTR_CUDA_API_VERSION
	.align		4
        /*0000*/ 	.byte	0x04, 0x37
        /*0002*/ 	.short	(.L_2265 - .L_2264)
.L_2264:
        /*0004*/ 	.word	0x00000082


	//----- nvinfo : EIATTR_SW2861232_WAR
	.align		4
.L_2265:
        /*0008*/ 	.byte	0x01, 0x35
	.zero		2


	//----- nvinfo : EIATTR_PARAM_CBANK
	.align		4
        /*000c*/ 	.byte	0x04, 0x0a
        /*000e*/ 	.short	(.L_2267 - .L_2266)
	.align		4
.L_2266:
        /*0010*/ 	.word	index@(.nv.constant0._ZN2at6native16triu_tril_kernelIN3c107complexINS2_4HalfEEElLb0ELi2ELb1EEEvNS_4cuda6detail10TensorInfoIT_T0_EENS8_IKS9_SA_EEllSA_)
        /*0014*/ 	.short	0x0160
        /*0016*/ 	.short	0x0358


	//----- nvinfo : EIATTR_CBANK_PARAM_SIZE
	.align		4
.L_2267:
        /*0018*/ 	.byte	0x03, 0x19
        /*001a*/ 	.short	0x0358


	//----- nvinfo : EIATTR_KPARAM_INFO
	.align		4
        /*001c*/ 	.byte	0x04, 0x17
        /*001e*/ 	.short	(.L_2269 - .L_2268)
.L_2268:
        /*0020*/ 	.word	0x00000000
        /*0024*/ 	.short	0x0004
        /*0026*/ 	.short	0x0350
        /*0028*/ 	.byte	0x00, 0xf0, 0x21, 0x00


	//----- nvinfo : EIATTR_KPARAM_INFO
	.align		4
.L_2269:
        /*002c*/ 	.byte	0x04, 0x17
        /*002e*/ 	.short	(.L_2271 - .L_2270)
.L_2270:
        /*0030*/ 	.word	0x00000000
        /*0034*/ 	.short	0x0003
        /*0036*/ 	.short	0x0348
        /*0038*/ 	.byte	0x00, 0xf0, 0x21, 0x00


	//----- nvinfo : EIATTR_KPARAM_INFO
	.align		4
.L_2271:
        /*003c*/ 	.byte	0x04, 0x17
        /*003e*/ 	.short	(.L_2273 - .L_2272)
.L_2272:
        /*0040*/ 	.word	0x00000000
        /*0044*/ 	.short	0x0002
        /*0046*/ 	.short	0x0340
        /*0048*/ 	.byte	0x00, 0xf0, 0x21, 0x00


	//----- nvinfo : EIATTR_KPARAM_INFO
	.align		4
.L_2273:
        /*004c*/ 	.byte	0x04, 0x17
        /*004e*/ 	.short	(.L_2275 - .L_2274)
.L_2274:
        /*0050*/ 	.word	0x00000000
        /*0054*/ 	.short	0x0001
        /*0056*/ 	.short	0x01a0
        /*0058*/ 	.byte	0x00, 0xf0, 0x81, 0x06


	//----- nvinfo : EIATTR_KPARAM_INFO
	.align		4
.L_2275:
        /*005c*/ 	.byte	0x04, 0x17
        /*005e*/ 	.short	(.L_2277 - .L_2276)
.L_2276:
        /*0060*/ 	.word	0x00000000
        /*0064*/ 	.short	0x0000
        /*0066*/ 	.short	0x0000
        /*0068*/ 	.byte	0x00, 0xf0, 0x81, 0x06


	//----- nvinfo : EIATTR_MAXREG_COUNT
	.align		4
.L_2277:
        /*006c*/ 	.byte	0x03, 0x1b
        /*006e*/ 	.short	0x00ff


	//----- nvinfo : EIATTR_MERCURY_ISA_VERSION
	.align		4
        /*0070*/ 	.byte	0x03, 0x5f
        /*0072*/ 	.short	0x0000


	//----- nvinfo : EIATTR_EXIT_INSTR_OFFSETS
	.align		4
        /*0074*/ 	.byte	0x04, 0x1c
        /*0076*/ 	.short	(.L_2279 - .L_2278)


	//   ....[0]....
.L_2278:
        /*0078*/ 	.word	0x00000090


	//   ....[1]....
        /*007c*/ 	.word	0x00000580


	//   ....[2]....
        /*0080*/ 	.word	0x00001dd0


	//   ....[3]....
        /*0084*/ 	.word	0x00001ee0


	//   ....[4]....
        /*0088*/ 	.word	0x00001f80


	//----- nvinfo : EIATTR_MAX_THREADS
	.align		4
.L_2279:
        /*008c*/ 	.byte	0x04, 0x05
        /*008e*/ 	.short	(.L_2281 - .L_2280)
.L_2280:
        /*0090*/ 	.word	0x00000080
        /*0094*/ 	.word	0x00000001
        /*0098*/ 	.word	0x00000001


	//----- nvinfo : EIATTR_CRS_STACK_SIZE
	.align		4
.L_2281:
        /*009c*/ 	.byte	0x04, 0x1e
        /*009e*/ 	.short	(.L_2283 - .L_2282)
.L_2282:
        /*00a0*/ 	.word	0x00000000
.L_2283:


//--------------------- .nv.info._ZN2at6native16triu_tril_kernelIN3c107complexINS2_4HalfEEEiLb0ELi2ELb0EEEvNS_4cuda6detail10TensorInfoIT_T0_EENS8_IKS9_SA_EEllSA_ --------------------------
	.section	.nv.info._ZN2at6native16triu_tril_kernelIN3c107complexINS2_4HalfEEEiLb0ELi2ELb0EEEvNS_4cuda6detail10TensorInfoIT_T0_EENS8_IKS9_SA_EEllSA_,"",@"SHT_CUDA_INFO"
	.sectionflags	@""
	.align	4


	//----- nvinfo : EIATTR_CUDA_API_VERSION
	.align		4
        /*0000*/ 	.byte	0x04, 0x37
        /*0002*/ 	.short	(.L_2285 - .L_2284)
.L_2284:
        /*0004*/ 	.word	0x00000082


	//----- nvinfo : EIATTR_SW2861232_WAR
	.align		4
.L_2285:
        /*0008*/ 	.byte	0x01, 0x35
	.zero		2


	//----- nvinfo : EIATTR_PARAM_CBANK
	.align		4
        /*000c*/ 	.byte	0x04, 0x0a
        /*000e*/ 	.short	(.L_2287 - .L_2286)
	.align		4
.L_2286:
        /*0010*/ 	.word	index@(.nv.constant0._ZN2at6native16triu_tril_kernelIN3c107complexINS2_4HalfEEEiLb0ELi2ELb0EEEvNS_4cuda6detail10TensorInfoIT_T0_EENS8_IKS9_SA_EEllSA_)
        /*0014*/ 	.short	0x0160
        /*0016*/ 	.short	0x01c4


	//----- nvinfo : EIATTR_CBANK_PARAM_SIZE
	.align		4
.L_2287:
        /*0018*/ 	.byte	0x03, 0x19
        /*001a*/ 	.short	0x01c4


	//----- nvinfo : EIATTR_KPARAM_INFO
	.align		4
        /*001c*/ 	.byte	0x04, 0x17
        /*001e*/ 	.short	(.L_2289 - .L_2288)
.L_2288:
        /*0020*/ 	.word	0x00000000
        /*0024*/ 	.short	0x0004
        /*0026*/ 	.short	0x01c0
        /*0028*/ 	.byte	0x00, 0xf0, 0x11, 0x00


	//----- nvinfo : EIATTR_KPARAM_INFO
	.align		4
.L_2289:
        /*002c*/ 	.byte	0x04, 0x17
        /*002e*/ 	.short	(.L_2291 - .L_2290)
.L_2290:
        /*0030*/ 	.word	0x00000000
        /*0034*/ 	.short	0x0003
        /*0036*/ 	.short	0x01b8
        /*0038*/ 	.byte	0x00, 0xf0, 0x21, 0x00


	//----- nvinfo : EIATTR_KPARAM_INFO
	.align		4
.L_2291:
        /*003c*/ 	.byte	0x04, 0x17
        /*003e*/ 	.short	(.L_2293 - .L_2292)
.L_2292:
        /*0040*/ 	.word	0x00000000
        /*0044*/ 	.short	0x0002
        /*0046*/ 	.short	0x01b0
        /*0048*/ 	.byte	0x00, 0xf0, 0x21, 0x00


	//----- nvinfo : EIATTR_KPARAM_INFO
	.align		4
.L_2293:
        /*004c*/ 	.byte	0x04, 0x17
        /*004e*/ 	.short	(.L_2295 - .L_2294)
.L_2294:
        /*0050*/ 	.word	0x00000000
        /*0054*/ 	.short	0x0001
        /*0056*/ 	.short	0x00d8
        /*0058*/ 	.byte	0x00, 0xf0, 0x61, 0x03


	//----- nvinfo : EIATTR_KPARAM_INFO
	.align		4
.L_2295:
        /*005c*/ 	.byte	0x04, 0x17
        /*005e*/ 	.short	(.L_2297 - .L_2296)
.L_2296:
        /*0060*/ 	.word	0x00000000
        /*0064*/ 	.short	0x0000
        /*0066*/ 	.short	0x0000
        /*0068*/ 	.byte	0x00, 0xf0, 0x61, 0x03


	//----- nvinfo : EIATTR_MAXREG_COUNT
	.align		4
.L_2297:
        /*006c*/ 	.byte	0x03, 0x1b
        /*006e*/ 	.short	0x00ff


	//----- nvinfo : EIATTR_MERCURY_ISA_VERSION
	.align		4
        /*0070*/ 	.byte	0x03, 0x5f
        /*0072*/ 	.short	0x0000


	//----- nvinfo : EIATTR_EXIT_INSTR_OFFSETS
	.align		4
        /*0074*/ 	.byte	0x04, 0x1c
        /*0076*/ 	.short	(.L_2299 - .L_2298)


	//   ....[0]....
.L_2298:
        /*0078*/ 	.word	0x00000090


	//   ....[1]....
        /*007c*/ 	.word	0x00001910


	//   ....[2]....
        /*0080*/ 	.word	0x00001980


	//   ....[3]....
        /*0084*/ 	.word	0x000019f0


	//----- nvinfo : EIATTR_MAX_THREADS
	.align		4
.L_2299:
        /*0088*/ 	.byte	0x04, 0x05
        /*008a*/ 	.short	(.L_2301 - .L_2300)
.L_2300:
        /*008c*/ 	.word	0x00000080
        /*0090*/ 	.word	0x00000001
        /*0094*/ 	.word	0x00000001


	//----- nvinfo : EIATTR_CRS_STACK_SIZE
	.align		4
.L_2301:
        /*0098*/ 	.byte	0x04, 0x1e
        /*009a*/ 	.short	(.L_2303 - .L_2302)
.L_2302:
        /*009c*/ 	.word	0x00000000
.L_2303:


//--------------------- .nv.info._ZN2at6native16triu_tril_kernelIN3c107complexINS2_4HalfEEEiLb0ELi2ELb1EEEvNS_4cuda6detail10TensorInfoIT_T0_EENS8_IKS9_SA_EEllSA_ --------------------------
	.section	.nv.info._ZN2at6native16triu_tril_kernelIN3c107complexINS2_4HalfEEEiLb0ELi2ELb1EEEvNS_4cuda6detail10TensorInfoIT_T0_EENS8_IKS9_SA_EEllSA_,"",@"SHT_CUDA_INFO"
	.sectionflags	@""
	.align	4


	//----- nvinfo : EIATTR_CUDA_API_VERSION
	.align		4
        /*0000*/ 	.byte	0x04, 0x37
        /*0002*/ 	.short	(.L_2305 - .L_2304)
.L_2304:
        /*0004*/ 	.word	0x00000082


	//----- nvinfo : EIATTR_SW2861232_WAR
	.align		4
.L_2305:
        /*0008*/ 	.byte	0x01, 0x35
	.zero		2


	//----- nvinfo : EIATTR_PARAM_CBANK
	.align		4
        /*000c*/ 	.byte	0x04, 0x0a
        /*000e*/ 	.short	(.L_2307 - .L_2306)
	.align		4
.L_2306:
        /*0010*/ 	.word	index@(.nv.constant0._ZN2at6native16triu_tril_kernelIN3c107complexINS2_4HalfEEEiLb0ELi2ELb1EEEvNS_4cuda6detail10TensorInfoIT_T0_EENS8_IKS9_SA_EEllSA_)
        /*0014*/ 	.short	0x0160
        /*0016*/ 	.short	0x01c4


	//----- nvinfo : EIATTR_CBANK_PARAM_SIZE
	.align		4
.L_2307:
        /*0018*/ 	.byte	0x03, 0x19
        /*001a*/ 	.short	0x01c4


	//----- nvinfo : EIATTR_KPARAM_INFO
	.align		4
        /*001c*/ 	.byte	0x04, 0x17
        /*001e*/ 	.short	(.L_2309 - .L_2308)
.L_2308:
        /*0020*/ 	.word	0x00000000
        /*0024*/ 	.short	0x0004
        /*0026*/ 	.short	0x01c0
        /*0028*/ 	.byte	0x00, 0xf0, 0x11, 0x00


	//----- nvinfo : EIATTR_KPARAM_INFO
	.align		4
.L_2309:
        /*002c*/ 	.byte	0x04, 0x17
        /*002e*/ 	.short	(.L_2311 - .L_2310)
.L_2310:
        /*0030*/ 	.word	0x00000000
        /*0034*/ 	.short	0x0003
        /*0036*/ 	.short	0x01b8
        /*0038*/ 	.byte	0x00, 0xf0, 0x21, 0x00


	//----- nvinfo : EIATTR_KPARAM_INFO
	.align		4
.L_2311:
        /*003c*/ 	.byte	0x04, 0x17
        /*003e*/ 	.short	(.L_2313 - .L_2312)
.L_2312:
        /*0040*/ 	.word	0x00000000
        /*0044*/ 	.short	0x0002
        /*0046*/ 	.short	0x01b0
        /*0048*/ 	.byte	0x00, 0xf0, 0x21, 0x00


	//----- nvinfo : EIATTR_KPARAM_INFO
	.align		4
.L_2313:
        /*004c*/ 	.byte	0x04, 0x17
        /*004e*/ 	.short	(.L_2315 - .L_2314)
.L_2314:
        /*0050*/ 	.word	0x00000000
        /*0054*/ 	.short	0x0001
        /*0056*/ 	.short	0x00d8
        /*0058*/ 	.byte	0x00, 0xf0, 0x61, 0x03


	//----- nvinfo : EIATTR_KPARAM_INFO
	.align		4
.L_2315:
        /*005c*/ 	.byte	0x04, 0x17
        /*005e*/ 	.short	(.L_2317 - .L_2316)
.L_2316:
        /*0060*/ 	.word	0x00000000
        /*0064*/ 	.short	0x0000
        /*0066*/ 	.short	0x0000
        /*0068*/ 	.byte	0x00, 0xf0, 0x61, 0x03


	//----- nvinfo : EIATTR_MAXREG_COUNT
	.align		4
.L_2317:
        /*006c*/ 	.byte	0x03, 0x1b
        /*006e*/ 	.short	0x00ff


	//----- nvinfo : EIATTR_MERCURY_ISA_VERSION
	.align		4
        /*0070*/ 	.byte	0x03, 0x5f
        /*0072*/ 	.short	0x0000


	//----- nvinfo : EIATTR_EXIT_INSTR_OFFSETS
	.align		4
        /*0074*/ 	.byte	0x04, 0x1c
        /*0076*/ 	.short	(.L_2319 - .L_2318)


	//   ....[0]....
.L_2318:
        /*0078*/ 	.word	0x00000090


	//   ....[1]....
        /*007c*/ 	.word	0x00000550


	//   ....[2]....
        /*0080*/ 	.word	0x000016b0


	//   ....[3]....
        /*0084*/ 	.word	0x00001760


	//   ....[4]....
        /*0088*/ 	.word	0x000017b0


	//   ....[5]....
        /*008c*/ 	.word	0x00001820


	//----- nvinfo : EIATTR_MAX_THREADS
	.align		4
.L_2319:
        /*0090*/ 	.byte	0x04, 0x05
        /*0092*/ 	.short	(.L_2321 - .L_2320)
.L_2320:
        /*0094*/ 	.word	0x00000080
        /*0098*/ 	.word	0x00000001
        /*009c*/ 	.word	0x00000001


	//----- nvinfo : EIATTR_CRS_STACK_SIZE
	.align		4
.L_2321:
        /*00a0*/ 	.byte	0x04, 0x1e
        /*00a2*/ 	.short	(.L_2323 - .L_2322)
.L_2322:
        /*00a4*/ 	.word	0x00000000
.L_2323:


//--------------------- .nv.info._ZN2at6native16triu_tril_kernelIN3c107complexIfEElLb0ELi1ELb0EEEvNS_4cuda6detail10TensorInfoIT_T0_EENS7_IKS8_S9_EEllS9_ --------------------------
	.section	.nv.info._ZN2at6native16triu_tril_kernelIN3c107complexIfEElLb0ELi1ELb0EEEvNS_4cuda6detail10TensorInfoIT_T0_EENS7_IKS8_S9_EEllS9_,"",@"SHT_CUDA_INFO"
	.sectionflags	@""
	.align	4


	//----- nvinfo : EIATTR_CUDA_API_VERSION
	.align		4
        /*0000*/ 	.byte	0x04, 0x37
        /*0002*/ 	.short	(.L_2325 - .L_2324)
.L_2324:
        /*0004*/ 	.word	0x00000082


	//----- nvinfo : EIATTR_SW2861232_WAR
	.align		4
.L_2325:
        /*0008*/ 	.byte	0x01, 0x35
	.zero		2


	//----- nvinfo : EIATTR_PARAM_CBANK
	.align		4
        /*000c*/ 	.byte	0x04, 0x0a
        /*000e*/ 	.short	(.L_2327 - .L_2326)
	.align		4
.L_2326:
        /*0010*/ 	.word	index@(.nv.constant0._ZN2at6native16triu_tril_kernelIN3c107complexIfEElLb0ELi1ELb0EEEvNS_4cuda6detail10TensorInfoIT_T0_EENS7_IKS8_S9_EEllS9_)
        /*0014*/ 	.short	0x0160
        /*0016*/ 	.short	0x0358


	//----- nvinfo : EIATTR_CBANK_PARAM_SIZE
	.align		4
.L_2327:
        /*0018*/ 	.byte	0x03, 0x19
        /*001a*/ 	.short	0x0358


	//----- nvinfo : EIATTR_KPARAM_INFO
	.align		4
        /*001c*/ 	.byte	0x04, 0x17
        /*001e*/ 	.short	(.L_2329 - .L_2328)
.L_2328:
        /*0020*/ 	.word	0x00000000
        /*0024*/ 	.short	0x0004
        /*0026*/ 	.short	0x0350
        /*0028*/ 	.byte	0x00, 0xf0, 0x21, 0x00


	//----- nvinfo : EIATTR_KPARAM_INFO
	.align		4
.L_2329:
        /*002c*/ 	.byte	0x04, 0x17
        /*002e*/ 	.short	(.L_2331 - .L_2330)
.L_2330:
        /*0030*/ 	.word	0x00000000
        /*0034*/ 	.short	0x0003
        /*0036*/ 	.short	0x0348
        /*0038*/ 	.byte	0x00, 0xf0, 0x21, 0x00


	//----- nvinfo : EIATTR_KPARAM_INFO
	.align		4
.L_2331:
        /*003c*/ 	.byte	0x04, 0x17
        /*003e*/ 	.short	(.L_2333 - .L_2332)
.L_2332:
        /*0040*/ 	.word	0x00000000
        /*0044*/ 	.short	0x0002
        /*0046*/ 	.short	0x0340
        /*0048*/ 	.byte	0x00, 0xf0, 0x21, 0x00


	//----- nvinfo : EIATTR_KPARAM_INFO
	.align		4
.L_2333:
        /*004c*/ 	.byte	0x04, 0x17
        /*004e*/ 	.short	(.L_2335 - .L_2334)
.L_2334:
        /*0050*/ 	.word	0x00000000
        /*0054*/ 	.short	0x0001
        /*0056*/ 	.short	0x01a0
        /*0058*/ 	.byte	0x00, 0xf0, 0x81, 0x06


	//----- nvinfo : EIATTR_KPARAM_INFO
	.align		4
.L_2335:
        /*005c*/ 	.byte	0x04, 0x17
        /*005e*/ 	.short	(.L_2337 - .L_2336)
.L_2336:
        /*0060*/ 	.word	0x00000000
        /*0064*/ 	.short	0x0000
        /*0066*/ 	.short	0x0000
        /*0068*/ 	.byte	0x00, 0xf0, 0x81, 0x06


	//----- nvinfo : EIATTR_MAXREG_COUNT
	.align		4
.L_2337:
        /*006c*/ 	.byte	0x03, 0x1b
        /*006e*/ 	.short	0x00ff


	//----- nvinfo : EIATTR_MERCURY_ISA_VERSION
	.align		4
        /*0070*/ 	.byte	0x03, 0x5f
        /*0072*/ 	.short	0x0000


	//----- nvinfo : EIATTR_EXIT_INSTR_OFFSETS
	.align		4
        /*0074*/ 	.byte	0x04, 0x1c
        /*0076*/ 	.short	(.L_2339 - .L_2338)


	//   ....[0]....
.L_2338:
        /*0078*/ 	.word	0x00000070


	//   ....[1]....
        /*007c*/ 	.word	0x00001fb0


	//   ....[2]....
        /*0080*/ 	.word	0x00001ff0


	//----- nvinfo : EIATTR_MAX_THREADS
	.align		4
.L_2339:
        /*0084*/ 	.byte	0x04, 0x05
        /*0086*/ 	.short	(.L_2341 - .L_2340)
.L_2340:
        /*0088*/ 	.word	0x00000080
        /*008c*/ 	.word	0x00000001
        /*0090*/ 	.word	0x00000001


	//----- nvinfo : EIATTR_CRS_STACK_SIZE
	.align		4
.L_2341:
        /*0094*/ 	.byte	0x04, 0x1e
        /*0096*/ 	.short	(.L_2343 - .L_2342)
.L_2342:
        /*0098*/ 	.word	0x00000000
.L_2343:


//--------------------- .nv.info._ZN2at6native16triu_tril_kernelIN3c107complexIfEElLb0ELi1ELb1EEEvNS_4cuda6detail10TensorInfoIT_T0_EENS7_IKS8_S9_EEllS9_ --------------------------
	.section	.nv.info._ZN2at6native16triu_tril_kernelIN3c107complexIfEElLb0ELi1ELb1EEEvNS_4cuda6detail10TensorInfoIT_T0_EENS7_IKS8_S9_EEllS9_,"",@"SHT_CUDA_INFO"
	.sectionflags	@""
	.align	4


	//----- nvinfo : EIATTR_CUDA_API_VERSION
	.align		4
        /*0000*/ 	.byte	0x04, 0x37
        /*0002*/ 	.short	(.L_2345 - .L_2344)
.L_2344:
        /*0004*/ 	.word	0x00000082


	//----- nvinfo : EIATTR_SW2861232_WAR
	.align		4
.L_2345:
        /*0008*/ 	.byte	0x01, 0x35
	.zero		2


	//----- nvinfo : EIATTR_PARAM_CBANK
	.align		4
        /*000c*/ 	.byte	0x04, 0x0a
        /*000e*/ 	.short	(.L_2347 - .L_2346)
	.align		4
.L_2346:
        /*0010*/ 	.word	index@(.nv.constant0._ZN2at6native16triu_tril_kernelIN3c107complexIfEElLb0ELi1ELb1EEEvNS_4cuda6detail10TensorInfoIT_T0_EENS7_IKS8_S9_EEllS9_)
        /*0014*/ 	.short	0x0160
        /*0016*/ 	.short	0x0358


	//----- nvinfo : EIATTR_CBANK_PARAM_SIZE
	.align		4
.L_2347:
        /*0018*/ 	.byte	0x03, 0x19
        /*001a*/ 	.short	0x0358


	//----- nvinfo : EIATTR_KPARAM_INFO
	.align		4
        /*001c*/ 	.byte	0x04, 0x17
        /*001e*/ 	.short	(.L_2349 - .L_2348)
.L_2348:
        /*0020*/ 	.word	0x00000000
        /*0024*/ 	.short	0x0004
        /*0026*/ 	.short	0x0350
        /*0028*/ 	.byte	0x00, 0xf0, 0x21, 0x00


	//----- nvinfo : EIATTR_KPARAM_INFO
	.align		4
.L_2349:
        /*002c*/ 	.byte	0x04, 0x17
        /*002e*/ 	.short	(.L_2351 - .L_2350)
.L_2350:
        /*0030*/ 	.word	0x00000000
        /*0034*/ 	.short	0x0003
        /*0036*/ 	.short	0x0348
        /*0038*/ 	.byte	0x00, 0xf0, 0x21, 0x00


	//----- nvinfo : EIATTR_KPARAM_INFO
	.align		4
.L_2351:
        /*003c*/ 	.byte	0x04, 0x17
        /*003e*/ 	.short	(.L_2353 - .L_2352)
.L_2352:
        /*0040*/ 	.word	0x00000000
        /*0044*/ 	.short	0x0002
        /*0046*/ 	.short	0x0340
        /*0048*/ 	.byte	0x00, 0xf0, 0x21, 0x00


	//----- nvinfo : EIATTR_KPARAM_INFO
	.align		4
.L_2353:
        /*004c*/ 	.byte	0x04, 0x17
        /*004e*/ 	.short	(.L_2355 - .L_2354)
.L_2354:
        /*0050*/ 	.word	0x00000000
        /*0054*/ 	.short	0x0001
        /*0056*/ 	.short	0x01a0
        /*0058*/ 	.byte	0x00, 0xf0, 0x81, 0x06


	//----- nvinfo : EIATTR_KPARAM_INFO
	.align		4
.L_2355:
        /*005c*/ 	.byte	0x04, 0x17
        /*005e*/ 	.short	(.L_2357 - .L_2356)
.L_2356:
        /*0060*/ 	.word	0x00000000
        /*0064*/ 	.short	0x0000
        /*0066*/ 	.short	0x0000
        /*0068*/ 	.byte	0x00, 0xf0, 0x81, 0x06


	//----- nvinfo : EIATTR_MAXREG_COUNT
	.align		4
.L_2357:
        /*006c*/ 	.byte	0x03, 0x1b
        /*006e*/ 	.short	0x00ff


	//----- nvinfo : EIATTR_MERCURY_ISA_VERSION
	.align		4
        /*0070*/ 	.byte	0x03, 0x5f
        /*0072*/ 	.short	0x0000


	//----- nvinfo : EIATTR_EXIT_INSTR_OFFSETS
	.align		4
        /*0074*/ 	.byte	0x04, 0x1c
        /*0076*/ 	.short	(.L_2359 - .L_2358)


	//   ....[0]....
.L_2358:
        /*0078*/ 	.word	0x00000070


	//   ....[1]....
        /*007c*/ 	.word	0x00000560


	//   ....[2]....
        /*0080*/ 	.word	0x00001df0


	//   ....[3]....
        /*0084*/ 	.word	0x00001e40


	//----- nvinfo : EIATTR_MAX_THREADS
	.align		4
.L_2359:
        /*0088*/ 	.byte	0x04, 0x05
        /*008a*/ 	.short	(.L_2361 - .L_2360)
.L_2360:
        /*008c*/ 	.word	0x00000080
        /*0090*/ 	.word	0x00000001
        /*0094*/ 	.word	0x00000001


	//----- nvinfo : EIATTR_CRS_STACK_SIZE
	.align		4
.L_2361:
        /*0098*/ 	.byte	0x04, 0x1e
        /*009a*/ 	.short	(.L_2363 - .L_2362)
.L_2362:
        /*009c*/ 	.word	0x00000000
.L_2363:


//--------------------- .nv.info._ZN2at6native16triu_tril_kernelIN3c107complexIfEEiLb0ELi1ELb0EEEvNS_4cuda6detail10TensorInfoIT_T0_EENS7_IKS8_S9_EEllS9_ --------------------------
	.section	.nv.info._ZN2at6native16triu_tril_kernelIN3c107complexIfEEiLb0ELi1ELb0EEEvNS_4cuda6detail10TensorInfoIT_T0_EENS7_IKS8_S9_EEllS9_,"",@"SHT_CUDA_INFO"
	.sectionflags	@""
	.align	4


	//----- nvinfo : EIATTR_CUDA_API_VERSION
	.align		4
        /*0000*/ 	.byte	0x04, 0x37
        /*0002*/ 	.short	(.L_2365 - .L_2364)
.L_2364:
        /*0004*/ 	.word	0x00000082


	//----- nvinfo : EIATTR_SW2861232_WAR
	.align		4
.L_2365:
        /*0008*/ 	.byte	0x01, 0x35
	.zero		2


	//----- nvinfo : EIATTR_PARAM_CBANK
	.align		4
        /*000c*/ 	.byte	0x04, 0x0a
        /*000e*/ 	.short	(.L_2367 - .L_2366)
	.align		4
.L_2366:
        /*0010*/ 	.word	index@(.nv.constant0._ZN2at6native16triu_tril_kernelIN3c107complexIfEEiLb0ELi1ELb0EEEvNS_4cuda6detail10TensorInfoIT_T0_EENS7_IKS8_S9_EEllS9_)
        /*0014*/ 	.short	0x0160
        /*0016*/ 	.short	0x01c4


	//----- nvinfo : EIATTR_CBANK_PARAM_SIZE
	.align		4
.L_2367:
        /*0018*/ 	.byte	0x03, 0x19
        /*001a*/ 	.short	0x01c4


	//----- nvinfo : EIATTR_KPARAM_INFO
	.align		4
        /*001c*/ 	.byte	0x04, 0x17
        /*001e*/ 	.short	(.L_2369 - .L_2368)
.L_2368:
        /*0020*/ 	.word	0x00000000
        /*0024*/ 	.short	0x0004
        /*0026*/ 	.short	0x01c0
        /*0028*/ 	.byte	0x00, 0xf0, 0x11, 0x00


	//----- nvinfo : EIATTR_KPARAM_INFO
	.align		4
.L_2369:
        /*002c*/ 	.byte	0x04, 0x17
        /*002e*/ 	.short	(.L_2371 - .L_2370)
.L_2370:
        /*0030*/ 	.word	0x00000000
        /*0034*/ 	.short	0x0003
        /*0036*/ 	.short	0x01b8
        /*0038*/ 	.byte	0x00, 0xf0, 0x21, 0x00


	//----- nvinfo : EIATTR_KPARAM_INFO
	.align		4
.L_2371:
        /*003c*/ 	.byte	0x04, 0x17
        /*003e*/ 	.short	(.L_2373 - .L_2372)
.L_2372:
        /*0040*/ 	.word	0x00000000
        /*0044*/ 	.short	0x0002
        /*0046*/ 	.short	0x01b0
        /*0048*/ 	.byte	0x00, 0xf0, 0x21, 0x00


	//----- nvinfo : EIATTR_KPARAM_INFO
	.align		4
.L_2373:
        /*004c*/ 	.byte	0x04, 0x17
        /*004e*/ 	.short	(.L_2375 - .L_2374)
.L_2374:
        /*0050*/ 	.word	0x00000000
        /*0054*/ 	.short	0x0001
        /*0056*/ 	.short	0x00d8
        /*0058*/ 	.byte	0x00, 0xf0, 0x61, 0x03


	//----- nvinfo : EIATTR_KPARAM_INFO
	.align		4
.L_2375:
        /*005c*/ 	.byte	0x04, 0x17
        /*005e*/ 	.short	(.L_2377 - .L_2376)
.L_2376:
        /*0060*/ 	.word	0x00000000
        /*0064*/ 	.short	0x0000
        /*0066*/ 	.short	0x0000
        /*0068*/ 	.byte	0x00, 0xf0, 0x61, 0x03


	//----- nvinfo : EIATTR_MAXREG_COUNT
	.align		4
.L_2377:
        /*006c*/ 	.byte	0x03, 0x1b
        /*006e*/ 	.short	0x00ff


	//----- nvinfo : EIATTR_MERCURY_ISA_VERSION
	.align		4
        /*0070*/ 	.byte	0x03, 0x5f
        /*0072*/ 	.short	0x0000


	//----- nvinfo : EIATTR_EXIT_INSTR_OFFSETS
	.align		4
        /*0074*/ 	.byte	0x04, 0x1c
        /*0076*/ 	.short	(.L_2379 - .L_2378)


	//   ....[0]....
.L_2378:
        /*0078*/ 	.word	0x00000070


	//   ....[1]....
        /*007c*/ 	.word	0x000016a0


	//   ....[2]....
        /*0080*/ 	.word	0x000016e0


	//----- nvinfo : EIATTR_MAX_THREADS
	.align		4
.L_2379:
        /*0084*/ 	.byte	0x04, 0x05
        /*0086*/ 	.short	(.L_2381 - .L_2380)
.L_2380:
        /*0088*/ 	.word	0x00000080
        /*008c*/ 	.word	0x00000001
        /*0090*/ 	.word	0x00000001


	//----- nvinfo : EIATTR_CRS_STACK_SIZE
	.align		4
.L_2381:
        /*0094*/ 	.byte	0x04, 0x1e
        /*0096*/ 	.short	(.L_2383 - .L_2382)
.L_2382:
        /*0098*/ 	.word	0x00000000
.L_2383:


//--------------------- .nv.info._ZN2at6native16triu_tril_kernelIN3c107complexIfEEiLb0ELi1ELb1EEEvNS_4cuda6detail10TensorInfoIT_T0_EENS7_IKS8_S9_EEllS9_ --------------------------
	.section	.nv.info._ZN2at6native16triu_tril_kernelIN3c107complexIfEEiLb0ELi1ELb1EEEvNS_4cuda6detail10TensorInfoIT_T0_EENS7_IKS8_S9_EEllS9_,"",@"SHT_CUDA_INFO"
	.sectionflags	@""
	.align	4


	//----- nvinfo : EIATTR_CUDA_API_VERSION
	.align		4
        /*0000*/ 	.byte	0x04, 0x37
        /*0002*/ 	.short	(.L_2385 - .L_2384)
.L_2384:
        /*0004*/ 	.word	0x00000082


	//----- nvinfo : EIATTR_SW2861232_WAR
	.align		4
.L_2385:
        /*0008*/ 	.byte	0x01, 0x35
	.zero		2


	//----- nvinfo : EIATTR_PARAM_CBANK
	.align		4
        /*000c*/ 	.byte	0x04, 0x0a
        /*000e*/ 	.short	(.L_2387 - .L_2386)
	.align		4
.L_2386:
        /*0010*/ 	.word	index@(.nv.constant0._ZN2at6native16triu_tril_kernelIN3c107complexIfEEiLb0ELi1ELb1EEEvNS_4cuda6detail10TensorInfoIT_T0_EENS7_IKS8_S9_EEllS9_)
        /*0014*/ 	.short	0x0160
        /*0016*/ 	.short	0x01c4


	//----- nvinfo : EIATTR_CBANK_PARAM_SIZE
	.align		4
.L_2387:
        /*0018*/ 	.byte	0x03, 0x19
        /*001a*/ 	.short	0x01c4


	//----- nvinfo : EIATTR_KPARAM_INFO
	.align		4
        /*001c*/ 	.byte	0x04, 0x17
        /*001e*/ 	.short	(.L_2389 - .L_2388)
.L_2388:
        /*0020*/ 	.word	0x00000000
        /*0024*/ 	.short	0x0004
        /*0026*/ 	.short	0x01c0
        /*0028*/ 	.byte	0x00, 0xf0, 0x11, 0x00


	//----- nvinfo : EIATTR_KPARAM_INFO
	.align		4
.L_2389:
        /*002c*/ 	.byte	0x04, 0x17
        /*002e*/ 	.short	(.L_2391 - .L_2390)
.L_2390:
        /*0030*/ 	.word	0x00000000
        /*0034*/ 	.short	0x0003
        /*0036*/ 	.short	0x01b8
        /*0038*/ 	.byte	0x00, 0xf0, 0x21, 0x00


	//----- nvinfo : EIATTR_KPARAM_INFO
	.align		4
.L_2391:
        /*003c*/ 	.byte	0x04, 0x17
        /*003e*/ 	.short	(.L_2393 - .L_2392)
.L_2392:
        /*0040*/ 	.word	0x00000000
        /*0044*/ 	.short	0x0002
        /*0046*/ 	.short	0x01b0
        /*0048*/ 	.byte	0x00, 0xf0, 0x21, 0x00


	//----- nvinfo : EIATTR_KPARAM_INFO
	.align		4
.L_2393:
        /*004c*/ 	.byte	0x04, 0x17
        /*004e*/ 	.short	(.L_2395 - .L_2394)
.L_2394:
        /*0050*/ 	.word	0x00000000
        /*0054*/ 	.short	0x0001
        /*0056*/ 	.short	0x00d8
        /*0058*/ 	.byte	0x00, 0xf0, 0x61, 0x03


	//----- nvinfo : EIATTR_KPARAM_INFO
	.align		4
.L_2395:
        /*005c*/ 	.byte	0x04, 0x17
        /*005e*/ 	.short	(.L_2397 - .L_2396)
.L_2396:
        /*0060*/ 	.word	0x00000000
        /*0064*/ 	.short	0x0000
        /*0066*/ 	.short	0x0000
        /*0068*/ 	.byte	0x00, 0xf0, 0x61, 0x03


	//----- nvinfo : EIATTR_MAXREG_COUNT
	.align		4
.L_2397:
        /*006c*/ 	.byte	0x03, 0x1b
        /*006e*/ 	.short	0x00ff


	//----- nvinfo : EIATTR_MERCURY_ISA_VERSION
	.align		4
        /*0070*/ 	.byte	0x03, 0x5f
        /*0072*/ 	.short	0x0000


	//----- nvinfo : EIATTR_EXIT_INSTR_OFFSETS
	.align		4
        /*0074*/ 	.byte	0x04, 0x1c
        /*0076*/ 	.short	(.L_2399 - .L_2398)


	//   ....[0]....
.L_2398:
        /*0078*/ 	.word	0x00000070


	//   ....[1]....
        /*007c*/ 	.word	0x00000540


	//   ....[2]....
        /*0080*/ 	.word	0x00001690


	//   ....[3]....
        /*0084*/ 	.word	0x000016e0


	//   ....[4]....
        /*0088*/ 	.word	0x00001730


	//----- nvinfo : EIATTR_MAX_THREADS
	.align		4
.L_2399:
        /*008c*/ 	.byte	0x04, 0x05
        /*008e*/ 	.short	(.L_2401 - .L_2400)
.L_2400:
        /*0090*/ 	.word	0x00000080
        /*0094*/ 	.word	0x00000001
        /*0098*/ 	.word	0x00000001


	//----- nvinfo : EIATTR_CRS_STACK_SIZE
	.align		4
.L_2401:
        /*009c*/ 	.byte	0x04, 0x1e
        /*009e*/ 	.short	(.L_2403 - .L_2402)
.L_2402:
        /*00a0*/ 	.word	0x00000000
.L_2403:


//--------------------- .nv.info._ZN2at6native16triu_tril_kernelIN3c107complexIdEElLb0ELi1ELb0EEEvNS_4cuda6detail10TensorInfoIT_T0_EENS7_IKS8_S9_EEllS9_ --------------------------
	.section	.nv.info._ZN2at6native16triu_tril_kernelIN3c107complexIdEElLb0ELi1ELb0EEEvNS_4cuda6detail10TensorInfoIT_T0_EENS7_IKS8_S9_EEllS9_,"",@"SHT_CUDA_INFO"
	.sectionflags	@""
	.align	4


	//----- nvinfo : EIATTR_CUDA_API_VERSION
	.align		4
        /*0000*/ 	.byte	0x04, 0x37
        /*0002*/ 	.short	(.L_2405 - .L_2404)
.L_2404:
        /*0004*/ 	.word	0x00000082


	//----- nvinfo : EIATTR_SW2861232_WAR
	.align		4
.L_2405:
        /*0008*/ 	.byte	0x01, 0x35
	.zero		2


	//----- nvinfo : EIATTR_PARAM_CBANK
	.align		4
        /*000c*/ 	.byte	0x04, 0x0a
        /*000e*/ 	.short	(.L_2407 - .L_2406)
	.align		4
.L_2406:
        /*0010*/ 	.word	index@(.nv.constant0._ZN2at6native16triu_tril_kernelIN3c107complexIdEElLb0ELi1ELb0EEEvNS_4cuda6detail10TensorInfoIT_T0_EENS7_IKS8_S9_EEllS9_)
        /*0014*/ 	.short	0x0160
        /*0016*/ 	.short	0x0358


	//----- nvinfo : EIATTR_CBANK_PARAM_SIZE
	.align		4
.L_2407:
        /*0018*/ 	.byte	0x03, 0x19
        /*001a*/ 	.short	0x0358


	//----- nvinfo : EIATTR_KPARAM_INFO
	.align		4
        /*001c*/ 	.byte	0x04, 0x17
        /*001e*/ 	.short	(.L_2409 - .L_2408)
.L_2408:
        /*0020*/ 	.word	0x00000000
        /*0024*/ 	.short	0x0004
        /*0026*/ 	.short	0x0350
        /*0028*/ 	.byte	0x00, 0xf0, 0x21, 0x00


	//----- nvinfo : EIATTR_KPARAM_INFO
	.align		4
.L_2409:
        /*002c*/ 	.byte	0x04, 0x17
        /*002e*/ 	.short	(.L_2411 - .L_2410)
.L_2410:
        /*0030*/ 	.word	0x00000000
        /*0034*/ 	.short	0x0003
        /*0036*/ 	.short	0x0348
        /*0038*/ 	.byte	0x00, 0xf0, 0x21, 0x00


	//----- nvinfo : EIATTR_KPARAM_INFO
	.align		4
.L_2411:
        /*003c*/ 	.byte	0x04, 0x17
        /*003e*/ 	.short	(.L_2413 - .L_2412)
.L_2412:
        /*0040*/ 	.word	0x00000000
        /*0044*/ 	.short	0x0002
        /*0046*/ 	.short	0x0340
        /*0048*/ 	.byte	0x00, 0xf0, 0x21, 0x00


	//----- nvinfo : EIATTR_KPARAM_INFO
	.align		4
.L_2413:
        /*004c*/ 	.byte	0x04, 0x17
        /*004e*/ 	.short	(.L_2415 - .L_2414)
.L_2414:
        /*0050*/ 	.word	0x00000000
        /*0054*/ 	.short	0x0001
        /*0056*/ 	.short	0x01a0
        /*0058*/ 	.byte	0x00, 0xf0, 0x81, 0x06


	//----- nvinfo : EIATTR_KPARAM_INFO
	.align		4
.L_2415:
        /*005c*/ 	.byte	0x04, 0x17
        /*005e*/ 	.short	(.L_2417 - .L_2416)
.L_2416:
        /*0060*/ 	.word	0x00000000
        /*0064*/ 	.short	0x0000
        /*0066*/ 	.short	0x0000
        /*0068*/ 	.byte	0x00, 0xf0, 0x81, 0x06


	//----- nvinfo : EIATTR_MAXREG_COUNT
	.align		4
.L_2417:
        /*006c*/ 	.byte	0x03, 0x1b
        /*006e*/ 	.short	0x00ff


	//----- nvinfo : EIATTR_MERCURY_ISA_VERSION
	.align		4
        /*0070*/ 	.byte	0x03, 0x5f
        /*0072*/ 	.short	0x0000


	//----- nvinfo : EIATTR_EXIT_INSTR_OFFSETS
	.align		4
        /*0074*/ 	.byte	0x04, 0x1c
        /*0076*/ 	.short	(.L_2419 - .L_2418)


	//   ....[0]....
.L_2418:
        /*0078*/ 	.word	0x00000070


	//   ....[1]....
        /*007c*/ 	.word	0x00001fc0


	//   ....[2]....
        /*0080*/ 	.word	0x00002000


	//----- nvinfo : EIATTR_MAX_THREADS
	.align		4
.L_2419:
        /*0084*/ 	.byte	0x04, 0x05
        /*0086*/ 	.short	(.L_2421 - .L_2420)
.L_2420:
        /*0088*/ 	.word	0x00000080
        /*008c*/ 	.word	0x00000001
        /*0090*/ 	.word	0x00000001


	//----- nvinfo : EIATTR_CRS_STACK_SIZE
	.align		4
.L_2421:
        /*0094*/ 	.byte	0x04, 0x1e
        /*0096*/ 	.short	(.L_2423 - .L_2422)
.L_2422:
        /*0098*/ 	.word	0x00000000
.L_2423:


//--------------------- .nv.info._ZN2at6native16triu_tril_kernelIN3c107complexIdEElLb0ELi1ELb1EEEvNS_4cuda6detail10TensorInfoIT_T0_EENS7_IKS8_S9_EEllS9_ --------------------------
	.section	.nv.info._ZN2at6native16triu_tril_kernelIN3c107complexIdEElLb0ELi1ELb1EEEvNS_4cuda6detail10TensorInfoIT_T0_EENS7_IKS8_S9_EEllS9_,"",@"SHT_CUDA_INFO"
	.sectionflags	@""
	.align	4


	//----- nvinfo : EIATTR_CUDA_API_VERSION
	.align		4
        /*0000*/ 	.byte	0x04, 0x37
        /*0002*/ 	.short	(.L_2425 - .L_2424)
.L_2424:
        /*0004*/ 	.word	0x00000082


	//----- nvinfo : EIATTR_SW2861232_WAR
	.align		4
.L_2425:
        /*0008*/ 	.byte	0x01, 0x35
	.zero		2


	//----- nvinfo : EIATTR_PARAM_CBANK
	.align		4
        /*000c*/ 	.byte	0x04, 0x0a
        /*000e*/ 	.short	(.L_2427 - .L_2426)
	.align		4
.L_2426:
        /*0010*/ 	.word	index@(.nv.constant0._ZN2at6native16triu_tril_kernelIN3c107complexIdEElLb0ELi1ELb1EEEvNS_4cuda6detail10TensorInfoIT_T0_EENS7_IKS8_S9_EEllS9_)
        /*0014*/ 	.short	0x0160
        /*0016*/ 	.short	0x0358


	//----- nvinfo : EIATTR_CBANK_PARAM_SIZE
	.align		4
.L_2427:
        /*0018*/ 	.byte	0x03, 0x19
        /*001a*/ 	.short	0x0358


	//----- nvinfo : EIATTR_KPARAM_INFO
	.align		4
        /*001c*/ 	.byte	0x04, 0x17
        /*001e*/ 	.short	(.L_2429 - .L_2428)
.L_2428:
        /*0020*/ 	.word	0x00000000
        /*0024*/ 	.short	0x0004
        /*0026*/ 	.short	0x0350
        /*0028*/ 	.byte	0x00, 0xf0, 0x21, 0x00


	//----- nvinfo : EIATTR_KPARAM_INFO
	.align		4
.L_2429:
        /*002c*/ 	.byte	0x04, 0x17
        /*002e*/ 	.short	(.L_2431 - .L_2430)
.L_2430:
        /*0030*/ 	.word	0x00000000
        /*0034*/ 	.short	0x0003
        /*0036*/ 	.short	0x0348
        /*0038*/ 	.byte	0x00, 0xf0, 0x21, 0x00


	//----- nvinfo : EIATTR_KPARAM_INFO
	.align		4
.L_2431:
        /*003c*/ 	.byte	0x04, 0x17
        /*003e*/ 	.short	(.L_2433 - .L_2432)
.L_2432:
        /*0040*/ 	.word	0x00000000
        /*0044*/ 	.short	0x0002
        /*0046*/ 	.short	0x0340
        /*0048*/ 	.byte	0x00, 0xf0, 0x21, 0x00


	//----- nvinfo : EIATTR_KPARAM_INFO
	.align		4
.L_2433:
        /*004c*/ 	.byte	0x04, 0x17
        /*004e*/ 	.short	(.L_2435 - .L_2434)
.L_2434:
        /*0050*/ 	.word	0x00000000
        /*0054*/ 	.short	0x0001
        /*0056*/ 	.short	0x01a0
        /*0058*/ 	.byte	0x00, 0xf0, 0x81, 0x06


	//----- nvinfo : EIATTR_KPARAM_INFO
	.align		4
.L_2435:
        /*005c*/ 	.byte	0x04, 0x17
        /*005e*/ 	.short	(.L_2437 - .L_2436)
.L_2436:
        /*0060*/ 	.word	0x00000000
        /*0064*/ 	.short	0x0000
        /*0066*/ 	.short	0x0000
        /*0068*/ 	.byte	0x00, 0xf0, 0x81, 0x06


	//----- nvinfo : EIATTR_MAXREG_COUNT
	.align		4
.L_2437:
        /*006c*/ 	.byte	0x03, 0x1b
        /*006e*/ 	.short	0x00ff


	//----- nvinfo : EIATTR_MERCURY_ISA_VERSION
	.align		4
        /*0070*/ 	.byte	0x03, 0x5f
        /*0072*/ 	.short	0x0000


	//----- nvinfo : EIATTR_EXIT_INSTR_OFFSETS
	.align		4
        /*0074*/ 	.byte	0x04, 0x1c
        /*0076*/ 	.short	(.L_2439 - .L_2438)


	//   ....[0]....
.L_2438:
        /*0078*/ 	.word	0x00000070


	//   ....[1]....
        /*007c*/ 	.word	0x00000560


	//   ....[2]....
        /*0080*/ 	.word	0x00001df0


	//   ....[3]....
        /*0084*/ 	.word	0x00001e40


	//----- nvinfo : EIATTR_MAX_THREADS
	.align		4
.L_2439:
        /*0088*/ 	.byte	0x04, 0x05
        /*008a*/ 	.short	(.L_2441 - .L_2440)
.L_2440:
        /*008c*/ 	.word	0x00000080
        /*0090*/ 	.word	0x00000001
        /*0094*/ 	.word	0x00000001


	//----- nvinfo : EIATTR_CRS_STACK_SIZE
	.align		4
.L_2441:
        /*0098*/ 	.byte	0x04, 0x1e
        /*009a*/ 	.short	(.L_2443 - .L_2442)
.L_2442:
        /*009c*/ 	.word	0x00000000
.L_2443:


//--------------------- .nv.info._ZN2at6native16triu_tril_kernelIN3c107complexIdEEiLb0ELi1ELb0EEEvNS_4cuda6detail10TensorInfoIT_T0_EENS7_IKS8_S9_EEllS9_ --------------------------
	.section	.nv.info._ZN2at6native16triu_tril_kernelIN3c107complexIdEEiLb0ELi1ELb0EEEvNS_4cuda6detail10TensorInfoIT_T0_EENS7_IKS8_S9_EEllS9_,"",@"SHT_CUDA_INFO"
	.sectionflags	@""
	.align	4


	//----- nvinfo : EIATTR_CUDA_API_VERSION
	.align		4
        /*0000*/ 	.byte	0x04, 0x37
        /*0002*/ 	.short	(.L_2445 - .L_2444)
.L_2444:
        /*0004*/ 	.word	0x00000082


	//----- nvinfo : EIATTR_SW2861232_WAR
	.align		4
.L_2445:
        /*0008*/ 	.byte	0x01, 0x35
	.zero		2


	//----- nvinfo : EIATTR_PARAM_CBANK
	.align		4
        /*000c*/ 	.byte	0x04, 0x0a
        /*000e*/ 	.short	(.L_2447 - .L_2446)
	.align		4
.L_2446:
        /*0010*/ 	.word	index@(.nv.constant0._ZN2at6native16triu_tril_kernelIN3c107complexIdEEiLb0ELi1ELb0EEEvNS_4cuda6detail10TensorInfoIT_T0_EENS7_IKS8_S9_EEllS9_)
        /*0014*/ 	.short	0x0160
        /*0016*/ 	.short	0x01c4


	//----- nvinfo : EIATTR_CBANK_PARAM_SIZE
	.align		4
.L_2447:
        /*0018*/ 	.byte	0x03, 0x19
        /*001a*/ 	.short	0x01c4


	//----- nvinfo : EIATTR_KPARAM_INFO
	.align		4
        /*001c*/ 	.byte	0x04, 0x17
        /*001e*/ 	.short	(.L_2449 - .L_2448)
.L_2448:
        /*0020*/ 	.word	0x00000000
        /*0024*/ 	.short	0x0004
        /*0026*/ 	.short	0x01c0
        /*0028*/ 	.byte	0x00, 0xf0, 0x11, 0x00


	//----- nvinfo : EIATTR_KPARAM_INFO
	.align		4
.L_2449:
        /*002c*/ 	.byte	0x04, 0x17
        /*002e*/ 	.short	(.L_2451 - .L_2450)
.L_2450:
        /*0030*/ 	.word	0x00000000
        /*0034*/ 	.short	0x0003
        /*0036*/ 	.short	0x01b8
        /*0038*/ 	.byte	0x00, 0xf0, 0x21, 0x00


	//----- nvinfo : EIATTR_KPARAM_INFO
	.align		4
.L_2451:
        /*003c*/ 	.byte	0x04, 0x17
        /*003e*/ 	.short	(.L_2453 - .L_2452)
.L_2452:
        /*0040*/ 	.word	0x00000000
        /*0044*/ 	.short	0x0002
        /*0046*/ 	.short	0x01b0
        /*0048*/ 	.byte	0x00, 0xf0, 0x21, 0x00


	//----- nvinfo : EIATTR_KPARAM_INFO
	.align		4
.L_2453:
        /*004c*/ 	.byte	0x04, 0x17
        /*004e*/ 	.short	(.L_2455 - .L_2454)
.L_2454:
        /*0050*/ 	.word	0x00000000
        /*0054*/ 	.short	0x0001
        /*0056*/ 	.short	0x00d8
        /*0058*/ 	.byte	0x00, 0xf0, 0x61, 0x03


	//----- nvinfo : EIATTR_KPARAM_INFO
	.align		4
.L_2455:
        /*005c*/ 	.byte	0x04, 0x17
        /*005e*/ 	.short	(.L_2457 - .L_2456)
.L_2456:
        /*0060*/ 	.word	0x00000000
        /*0064*/ 	.short	0x0000
        /*0066*/ 	.short	0x0000
        /*0068*/ 	.byte	0x00, 0xf0, 0x61, 0x03


	//----- nvinfo : EIATTR_MAXREG_COUNT
	.align		4
.L_2457:
        /*006c*/ 	.byte	0x03, 0x1b
        /*006e*/ 	.short	0x00ff


	//----- nvinfo : EIATTR_MERCURY_ISA_VERSION
	.align		4
        /*0070*/ 	.byte	0x03, 0x5f
        /*0072*/ 	.short	0x0000


	//----- nvinfo : EIATTR_EXIT_INSTR_OFFSETS
	.align		4
        /*0074*/ 	.byte	0x04, 0x1c
        /*0076*/ 	.short	(.L_2459 - .L_2458)


	//   ....[0]....
.L_2458:
        /*0078*/ 	.word	0x00000070


	//   ....[1]....
        /*007c*/ 	.word	0x000016b0


	//   ....[2]....
        /*0080*/ 	.word	0x000016f0


	//----- nvinfo : EIATTR_MAX_THREADS
	.align		4
.L_2459:
        /*0084*/ 	.byte	0x04, 0x05
        /*0086*/ 	.short	(.L_2461 - .L_2460)
.L_2460:
        /*0088*/ 	.word	0x00000080
        /*008c*/ 	.word	0x00000001
        /*0090*/ 	.word	0x00000001


	//----- nvinfo : EIATTR_CRS_STACK_SIZE
	.align		4
.L_2461:
        /*0094*/ 	.byte	0x04, 0x1e
        /*0096*/ 	.short	(.L_2463 - .L_2462)
.L_2462:
        /*0098*/ 	.word	0x00000000
.L_2463:


//--------------------- .nv.info._ZN2at6native16triu_tril_kernelIN3c107complexIdEEiLb0ELi1ELb1EEEvNS_4cuda6detail10TensorInfoIT_T0_EENS7_IKS8_S9_EEllS9_ --------------------------
	.section	.nv.info._ZN2at6native16triu_tril_kernelIN3c107complexIdEEiLb0ELi1ELb1EEEvNS_4cuda6detail10TensorInfoIT_T0_EENS7_IKS8_S9_EEllS9_,"",@"SHT_CUDA_INFO"
	.sectionflags	@""
	.align	4


	//----- nvinfo : EIATTR_CUDA_API_VERSION
	.align		4
        /*0000*/ 	.byte	0x04, 0x37
        /*0002*/ 	.short	(.L_2465 - .L_2464)
.L_2464:
        /*0004*/ 	.word	0x00000082


	//----- nvinfo : EIATTR_SW2861232_WAR
	.align		4
.L_2465:
        /*0008*/ 	.byte	0x01, 0x35
	.zero		2


	//----- nvinfo : EIATTR_PARAM_CBANK
	.align		4
        /*000c*/ 	.byte	0x04, 0x0a
        /*000e*/ 	.short	(.L_2467 - .L_2466)
	.align		4
.L_2466:
        /*0010*/ 	.word	index@(.nv.constant0._ZN2at6native16triu_tril_kernelIN3c107complexIdEEiLb0ELi1ELb1EEEvNS_4cuda6detail10TensorInfoIT_T0_EENS7_IKS8_S9_EEllS9_)
        /*0014*/ 	.short	0x0160
        /*0016*/ 	.short	0x01c4


	//----- nvinfo : EIATTR_CBANK_PARAM_SIZE
	.align		4
.L_2467:
        /*0018*/ 	.byte	0x03, 0x19
        /*001a*/ 	.short	0x01c4


	//----- nvinfo : EIATTR_KPARAM_INFO
	.align		4
        /*001c*/ 	.byte	0x04, 0x17
        /*001e*/ 	.short	(.L_2469 - .L_2468)
.L_2468:
        /*0020*/ 	.word	0x00000000
        /*0024*/ 	.short	0x0004
        /*0026*/ 	.short	0x01c0
        /*0028*/ 	.byte	0x00, 0xf0, 0x11, 0x00


	//----- nvinfo : EIATTR_KPARAM_INFO
	.align		4
.L_2469:
        /*002c*/ 	.byte	0x04, 0x17
        /*002e*/ 	.short	(.L_2471 - .L_2470)
.L_2470:
        /*0030*/ 	.word	0x00000000
        /*0034*/ 	.short	0x0003
        /*0036*/ 	.short	0x01b8
        /*0038*/ 	.byte	0x00, 0xf0, 0x21, 0x00


	//----- nvinfo : EIATTR_KPARAM_INFO
	.align		4
.L_2471:
        /*003c*/ 	.byte	0x04, 0x17
        /*003e*/ 	.short	(.L_2473 - .L_2472)
.L_2472:
        /*0040*/ 	.word	0x00000000
        /*0044*/ 	.short	0x0002
        /*0046*/ 	.short	0x01b0
        /*0048*/ 	.byte	0x00, 0xf0, 0x21, 0x00


	//----- nvinfo : EIATTR_KPARAM_INFO
	.align		4
.L_2473:
        /*004c*/ 	.byte	0x04, 0x17
        /*004e*/ 	.short	(.L_2475 - .L_2474)
.L_2474:
        /*0050*/ 	.word	0x00000000
        /*0054*/ 	.short	0x0001
        /*0056*/ 	.short	0x00d8
        /*0058*/ 	.byte	0x00, 0xf0, 0x61, 0x03


	//----- nvinfo : EIATTR_KPARAM_INFO
	.align		4
.L_2475:
        /*005c*/ 	.byte	0x04, 0x17
        /*005e*/ 	.short	(.L_2477 - .L_2476)
.L_2476:
        /*0060*/ 	.word	0x00000000
        /*0064*/ 	.short	0x0000
        /*0066*/ 	.short	0x0000
        /*0068*/ 	.byte	0x00, 0xf0, 0x61, 0x03


	//----- nvinfo : EIATTR_MAXREG_COUNT
	.align		4
.L_2477:
        /*006c*/ 	.byte	0x03, 0x1b
        /*006e*/ 	.short	0x00ff


	//----- nvinfo : EIATTR_MERCURY_ISA_VERSION
	.align		4
        /*0070*/ 	.byte	0x03, 0x5f
        /*0072*/ 	.short	0x0000


	//----- nvinfo : EIATTR_EXIT_INSTR_OFFSETS
	.align		4
        /*0074*/ 	.byte	0x04, 0x1c
        /*0076*/ 	.short	(.L_2479 - .L_2478)


	//   ....[0]....
.L_2478:
        /*0078*/ 	.word	0x00000070


	//   ....[1]....
        /*007c*/ 	.word	0x00000540


	//   ....[2]....
        /*0080*/ 	.word	0x00001690


	//   ....[3]....
        /*0084*/ 	.word	0x000016e0


	//   ....[4]....
        /*0088*/ 	.word	0x00001730


	//----- nvinfo : EIATTR_MAX_THREADS
	.align		4
.L_2479:
        /*008c*/ 	.byte	0x04, 0x05
        /*008e*/ 	.short	(.L_2481 - .L_2480)
.L_2480:
        /*0090*/ 	.word	0x00000080
        /*0094*/ 	.word	0x00000001
        /*0098*/ 	.word	0x00000001


	//----- nvinfo : EIATTR_CRS_STACK_SIZE
	.align		4
.L_2481:
        /*009c*/ 	.byte	0x04, 0x1e
        /*009e*/ 	.short	(.L_2483 - .L_2482)
.L_2482:
        /*00a0*/ 	.word	0x00000000
.L_2483:


//--------------------- .nv.info._ZN2at6native16triu_tril_kernelIflLb0ELi2ELb0EEEvNS_4cuda6detail10TensorInfoIT_T0_EENS4_IKS5_S6_EEllS6_ --------------------------
	.section	.nv.info._ZN2at6native16triu_tril_kernelIflLb0ELi2ELb0EEEvNS_4cuda6detail10TensorInfoIT_T0_EENS4_IKS5_S6_EEllS6_,"",@"SHT_CUDA_INFO"
	.sectionflags	@""
	.align	4


	//----- nvinfo : EIATTR_CUDA_API_VERSION
	.align		4
        /*0000*/ 	.byte	0x04, 0x37
        /*0002*/ 	.short	(.L_2485 - .L_2484)
.L_2484:
        /*0004*/ 	.word	0x00000082


	//----- nvinfo : EIATTR_SW2861232_WAR
	.align		4
.L_2485:
        /*0008*/ 	.byte	0x01, 0x35
	.zero		2


	//----- nvinfo : EIATTR_PARAM_CBANK
	.align		4
        /*000c*/ 	.byte	0x04, 0x0a
        /*000e*/ 	.short	(.L_2487 - .L_2486)
	.align		4
.L_2486:
        /*0010*/ 	.word	index@(.nv.constant0._ZN2at6native16triu_tril_kernelIflLb0ELi2ELb0EEEvNS_4cuda6detail10TensorInfoIT_T0_EENS4_IKS5_S6_EEllS6_)
        /*0014*/ 	.short	0x0160
        /*0016*/ 	.short	0x0358


	//----- nvinfo : EIATTR_CBANK_PARAM_SIZE
	.align		4
.L_2487:
        /*0018*/ 	.byte	0x03, 0x19
        /*001a*/ 	.short	0x0358


	//----- nvinfo : EIATTR_KPARAM_INFO
	.align		4
        /*001c*/ 	.byte	0x04, 0x17
        /*001e*/ 	.short	(.L_2489 - .L_2488)
.L_2488:
        /*0020*/ 	.word	0x00000000
        /*0024*/ 	.short	0x0004
        /*0026*/ 	.short	0x0350
        /*0028*/ 	.byte	0x00, 0xf0, 0x21, 0x00


	//----- nvinfo : EIATTR_KPARAM_INFO
	.align		4
.L_2489:
        /*002c*/ 	.byte	0x04, 0x17
        /*002e*/ 	.short	(.L_2491 - .L_2490)
.L_2490:
        /*0030*/ 	.word	0x00000000
        /*0034*/ 	.short	0x0003
        /*0036*/ 	.short	0x0348
        /*0038*/ 	.byte	0x00, 0xf0, 0x21, 0x00


	//----- nvinfo : EIATTR_KPARAM_INFO
	.align		4
.L_2491:
        /*003c*/ 	.byte	0x04, 0x17
        /*003e*/ 	.short	(.L_2493 - .L_2492)
.L_2492:
        /*0040*/ 	.word	0x00000000
        /*0044*/ 	.short	0x0002
        /*0046*/ 	.short	0x0340
        /*0048*/ 	.byte	0x00, 0xf0, 0x21, 0x00


	//----- nvinfo : EIATTR_KPARAM_INFO
	.align		4
.L_2493:
        /*004c*/ 	.byte	0x04, 0x17
        /*004e*/ 	.short	(.L_2495 - .L_2494)
.L_2494:
        /*0050*/ 	.word	0x00000000
        /*0054*/ 	.short	0x0001
        /*0056*/ 	.short	0x01a0
        /*0058*/ 	.byte	0x00, 0xf0, 0x81, 0x06


	//----- nvinfo : EIATTR_KPARAM_INFO
	.align		4
.L_2495:
        /*005c*/ 	.byte	0x04, 0x17
        /*005e*/ 	.short	(.L_2497 - .L_2496)
.L_2496:
        /*0060*/ 	.word	0x00000000
        /*0064*/ 	.short	0x0000
        /*0066*/ 	.short	0x0000
        /*0068*/ 	.byte	0x00, 0xf0, 0x81, 0x06


	//----- nvinfo : EIATTR_MAXREG_COUNT
	.align		4
.L_2497:
        /*006c*/ 	.byte	0x03, 0x1b
        /*006e*/ 	.short	0x00ff


	//----- nvinfo : EIATTR_MERCURY_ISA_VERSION
	.align		4
        /*0070*/ 	.byte	0x03, 0x5f
        /*0072*/ 	.short	0x0000


	//----- nvinfo : EIATTR_EXIT_INSTR_OFFSETS
	.align		4
        /*0074*/ 	.byte	0x04, 0x1c
        /*0076*/ 	.short	(.L_2499 - .L_2498)


	//   ....[0]....
.L_2498:
        /*0078*/ 	.word	0x00000090


	//   ....[1]....
        /*007c*/ 	.word	0x000021b0


	//   ....[2]....
        /*0080*/ 	.word	0x00002230


	//   ....[3]....
        /*0084*/ 	.word	0x000022a0


	//----- nvinfo : EIATTR_MAX_THREADS
	.align		4
.L_2499:
        /*0088*/ 	.byte	0x04, 0x05
        /*008a*/ 	.short	(.L_2501 - .L_2500)
.L_2500:
        /*008c*/ 	.word	0x00000080
        /*0090*/ 	.word	0x00000001
        /*0094*/ 	.word	0x00000001


	//----- nvinfo : EIATTR_CRS_STACK_SIZE
	.align		4
.L_2501:
        /*0098*/ 	.byte	0x04, 0x1e
        /*009a*/ 	.short	(.L_2503 - .L_2502)
.L_2502:
        /*009c*/ 	.word	0x00000000
.L_2503:


//--------------------- .nv.info._ZN2at6native16triu_tril_kernelIflLb0ELi2ELb1EEEvNS_4cuda6detail10TensorInfoIT_T0_EENS4_IKS5_S6_EEllS6_ --------------------------
	.section	.nv.info._ZN2at6native16triu_tril_kernelIflLb0ELi2ELb1EEEvNS_4cuda6detail10TensorInfoIT_T0_EENS4_IKS5_S6_EEllS6_,"",@"SHT_CUDA_INFO"
	.sectionflags	@""
	.align	4


	//----- nvinfo : EIATTR_CUDA_API_VERSION
	.align		4
        /*0000*/ 	.byte	0x04, 0x37
        /*0002*/ 	.short	(.L_2505 - .L_2504)
.L_2504:
        /*0004*/ 	.word	0x00000082


	//----- nvinfo : EIATTR_SW2861232_WAR
	.align		4
.L_2505:
        /*0008*/ 	.byte	0x01, 0x35
	.zero		2


	//----- nvinfo : EIATTR_PARAM_CBANK
	.align		4
        /*000c*/ 	.byte	0x04, 0x0a
        /*000e*/ 	.short	(.L_2507 - .L_2506)
	.align		4
.L_2506:
        /*0010*/ 	.word	index@(.nv.constant0._ZN2at6native16triu_tril_kernelIflLb0ELi2ELb1EEEvNS_4cuda6detail10TensorInfoIT_T0_EENS4_IKS5_S6_EEllS6_)
        /*0014*/ 	.short	0x0160
        /*0016*/ 	.short	0x0358


	//----- nvinfo : EIATTR_CBANK_PARAM_SIZE
	.align		4
.L_2507:
        /*0018*/ 	.byte	0x03, 0x19
        /*001a*/ 	.short	0x0358


	//----- nvinfo : EIATTR_KPARAM_INFO
	.align		4
        /*001c*/ 	.byte	0x04, 0x17
        /*001e*/ 	.short	(.L_2509 - .L_2508)
.L_2508:
        /*0020*/ 	.word	0x00000000
        /*0024*/ 	.short	0x0004
        /*0026*/ 	.short	0x0350
        /*0028*/ 	.byte	0x00, 0xf0, 0x21, 0x00


	//----- nvinfo : EIATTR_KPARAM_INFO
	.align		4
.L_2509:
        /*002c*/ 	.byte	0x04, 0x17
        /*002e*/ 	.short	(.L_2511 - .L_2510)
.L_2510:
        /*0030*/ 	.word	0x00000000
        /*0034*/ 	.short	0x0003
        /*0036*/ 	.short	0x0348
        /*0038*/ 	.byte	0x00, 0xf0, 0x21, 0x00


	//----- nvinfo : EIATTR_KPARAM_INFO
	.align		4
.L_2511:
        /*003c*/ 	.byte	0x04, 0x17
        /*003e*/ 	.short	(.L_2513 - .L_2512)
.L_2512:
        /*0040*/ 	.word	0x00000000
        /*0044*/ 	.short	0x0002
        /*0046*/ 	.short	0x0340
        /*0048*/ 	.byte	0x00, 0xf0, 0x21, 0x00


	//----- nvinfo : EIATTR_KPARAM_INFO
	.align		4
.L_2513:
        /*004c*/ 	.byte	0x04, 0x17
        /*004e*/ 	.short	(.L_2515 - .L_2514)
.L_2514:
        /*0050*/ 	.word	0x00000000
        /*0054*/ 	.short	0x0001
        /*0056*/ 	.short	0x01a0
        /*0058*/ 	.byte	0x00, 0xf0, 0x81, 0x06


	//----- nvinfo : EIATTR_KPARAM_INFO
	.align		4
.L_2515:
        /*005c*/ 	.byte	0x04, 0x17
        /*005e*/ 	.short	(.L_2517 - .L_2516)
.L_2516:
        /*0060*/ 	.word	0x00000000
        /*0064*/ 	.short	0x0000
        /*0066*/ 	.short	0x0000
        /*0068*/ 	.byte	0x00, 0xf0, 0x81, 0x06


	//----- nvinfo : EIATTR_MAXREG_COUNT
	.align		4
.L_2517:
        /*006c*/ 	.byte	0x03, 0x1b
        /*006e*/ 	.short	0x00ff


	//----- nvinfo : EIATTR_MERCURY_ISA_VERSION
	.align		4
        /*0070*/ 	.byte	0x03, 0x5f
        /*0072*/ 	.short	0x0000


	//----- nvinfo : EIATTR_EXIT_INSTR_OFFSETS
	.align		4
        /*0074*/ 	.byte	0x04, 0x1c
        /*0076*/ 	.short	(.L_2519 - .L_2518)


	//   ....[0]....
.L_2518:
        /*0078*/ 	.word	0x00000090


	//   ....[1]....
        /*007c*/ 	.word	0x00000580


	//   ....[2]....
        /*0080*/ 	.word	0x00001dd0


	//   ....[3]....
        /*0084*/ 	.word	0x00001ee0


	//   ....[4]....
        /*0088*/ 	.word	0x00001f80


	//----- nvinfo : EIATTR_MAX_THREADS
	.align		4
.L_2519:
        /*008c*/ 	.byte	0x04, 0x05
        /*008e*/ 	.short	(.L_2521 - .L_2520)
.L_2520:
        /*0090*/ 	.word	0x00000080
        /*0094*/ 	.word	0x00000001
        /*0098*/ 	.word	0x00000001


	//----- nvinfo : EIATTR_CRS_STACK_SIZE
	.align		4
.L_2521:
        /*009c*/ 	.byte	0x04, 0x1e
        /*009e*/ 	.short	(.L_2523 - .L_2522)
.L_2522:
        /*00a0*/ 	.word	0x00000000
.L_2523:


//--------------------- .nv.info._ZN2at6native16triu_tril_kernelIfiLb0ELi2ELb0EEEvNS_4cuda6detail10TensorInfoIT_T0_EENS4_IKS5_S6_EEllS6_ --------------------------
	.section	.nv.info._ZN2at6native16triu_tril_kernelIfiLb0ELi2ELb0EEEvNS_4cuda6detail10TensorInfoIT_T0_EENS4_IKS5_S6_EEllS6_,"",@"SHT_CUDA_INFO"
	.sectionflags	@""
	.align	4


	//----- nvinfo : EIATTR_CUDA_API_VERSION
	.align		4
        /*0000*/ 	.byte	0x04, 0x37
        /*0002*/ 	.short	(.L_2525 - .L_2524)
.L_2524:
        /*0004*/ 	.word	0x00000082


	//----- nvinfo : EIATTR_SW2861232_WAR
	.align		4
.L_2525:
        /*0008*/ 	.byte	0x01, 0x35
	.zero		2


	//----- nvinfo : EIATTR_PARAM_CBANK
	.align		4
        /*000c*/ 	.byte	0x04, 0x0a
        /*000e*/ 	.short	(.L_2527 - .L_2526)
	.align		4
.L_2526:
        /*0010*/ 	.word	index@(.nv.constant0._ZN2at6native16triu_tril_kernelIfiLb0ELi2ELb0EEEvNS_4cuda6detail10TensorInfoIT_T0_EENS4_IKS5_S6_EEllS6_)
        /*0014*/ 	.short	0x0160
        /*0016*/ 	.short	0x01c4


	//----- nvinfo : EIATTR_CBANK_PARAM_SIZE
	.align		4
.L_2527:
        /*0018*/ 	.byte	0x03, 0x19
        /*001a*/ 	.short	0x01c4


	//----- nvinfo : EIATTR_KPARAM_INFO
	.align		4
        /*001c*/ 	.byte	0x04, 0x17
        /*001e*/ 	.short	(.L_2529 - .L_2528)
.L_2528:
        /*0020*/ 	.word	0x00000000
        /*0024*/ 	.short	0x0004
        /*0026*/ 	.short	0x01c0
        /*0028*/ 	.byte	0x00, 0xf0, 0x11, 0x00


	//----- nvinfo : EIATTR_KPARAM_INFO
	.align		4
.L_2529:
        /*002c*/ 	.byte	0x04, 0x17
        /*002e*/ 	.short	(.L_2531 - .L_2530)
.L_2530:
        /*0030*/ 	.word	0x00000000
        /*0034*/ 	.short	0x0003
        /*0036*/ 	.short	0x01b8
        /*0038*/ 	.byte	0x00, 0xf0, 0x21, 0x00


	//----- nvinfo : EIATTR_KPARAM_INFO
	.align		4
.L_2531:
        /*003c*/ 	.byte	0x04, 0x17
        /*003e*/ 	.short	(.L_2533 - .L_2532)
.L_2532:
        /*0040*/ 	.word	0x00000000
        /*0044*/ 	.short	0x0002
        /*0046*/ 	.short	0x01b0
        /*0048*/ 	.byte	0x00, 0xf0, 0x21, 0x00


	//----- nvinfo : EIATTR_KPARAM_INFO
	.align		4
.L_2533:
        /*004c*/ 	.byte	0x04, 0x17
        /*004e*/ 	.short	(.L_2535 - .L_2534)
.L_2534:
        /*0050*/ 	.word	0x00000000
        /*0054*/ 	.short	0x0001
        /*0056*/ 	.short	0x00d8
        /*0058*/ 	.byte	0x00, 0xf0, 0x61, 0x03


	//----- nvinfo : EIATTR_KPARAM_INFO
	.align		4
.L_2535:
        /*005c*/ 	.byte	0x04, 0x17
        /*005e*/ 	.short	(.L_2537 - .L_2536)
.L_2536:
        /*0060*/ 	.word	0x00000000
        /*0064*/ 	.short	0x0000
        /*0066*/ 	.short	0x0000
        /*0068*/ 	.byte	0x00, 0xf0, 0x61, 0x03


	//----- nvinfo : EIATTR_MAXREG_COUNT
	.align		4
.L_2537:
        /*006c*/ 	.byte	0x03, 0x1b
        /*006e*/ 	.short	0x00ff


	//----- nvinfo : EIATTR_MERCURY_ISA_VERSION
	.align		4
        /*0070*/ 	.byte	0x03, 0x5f
        /*0072*/ 	.short	0x0000


	//----- nvinfo : EIATTR_EXIT_INSTR_OFFSETS
	.align		4
        /*0074*/ 	.byte	0x04, 0x1c
        /*0076*/ 	.short	(.L_2539 - .L_2538)


	//   ....[0]....
.L_2538:
        /*0078*/ 	.word	0x00000090


	//   ....[1]....
        /*007c*/ 	.word	0x000018c0


	//   ....[2]....
        /*0080*/ 	.word	0x00001930


	//   ....[3]....
        /*0084*/ 	.word	0x000019a0


	//----- nvinfo : EIATTR_MAX_THREADS
	.align		4
.L_2539:
        /*0088*/ 	.byte	0x04, 0x05
        /*008a*/ 	.short	(.L_2541 - .L_2540)
.L_2540:
        /*008c*/ 	.word	0x00000080
        /*0090*/ 	.word	0x00000001
        /*0094*/ 	.word	0x00000001


	//----- nvinfo : EIATTR_CRS_STACK_SIZE
	.align		4
.L_2541:
        /*0098*/ 	.byte	0x04, 0x1e
        /*009a*/ 	.short	(.L_2543 - .L_2542)
.L_2542:
        /*009c*/ 	.word	0x00000000
.L_2543:


//--------------------- .nv.info._ZN2at6native16triu_tril_kernelIfiLb0ELi2ELb1EEEvNS_4cuda6detail10TensorInfoIT_T0_EENS4_IKS5_S6_EEllS6_ --------------------------
	.section	.nv.info._ZN2at6native16triu_tril_kernelIfiLb0ELi2ELb1EEEvNS_4cuda6detail10TensorInfoIT_T0_EENS4_IKS5_S6_EEllS6_,"",@"SHT_CUDA_INFO"
	.sectionflags	@""
	.align	4


	//----- nvinfo : EIATTR_CUDA_API_VERSION
	.align		4
        /*0000*/ 	.byte	0x04, 0x37
        /*0002*/ 	.short	(.L_2545 - .L_2544)
.L_2544:
        /*0004*/ 	.word	0x00000082


	//----- nvinfo : EIATTR_SW2861232_WAR
	.align		4
.L_2545:
        /*0008*/ 	.byte	0x01, 0x35
	.zero		2


	//----- nvinfo : EIATTR_PARAM_CBANK
	.align		4
        /*000c*/ 	.byte	0x04, 0x0a
        /*000e*/ 	.short	(.L_2547 - .L_2546)
	.align		4
.L_2546:
        /*0010*/ 	.word	index@(.nv.constant0._ZN2at6native16triu_tril_kernelIfiLb0ELi2ELb1EEEvNS_4cuda6detail10TensorInfoIT_T0_EENS4_IKS5_S6_EEllS6_)
        /*0014*/ 	.short	0x0160
        /*0016*/ 	.short	0x01c4


	//----- nvinfo : EIATTR_CBANK_PARAM_SIZE
	.align		4
.L_2547:
        /*0018*/ 	.byte	0x03, 0x19
        /*001a*/ 	.short	0x01c4


	//----- nvinfo : EIATTR_KPARAM_INFO
	.align		4
        /*001c*/ 	.byte	0x04, 0x17
        /*001e*/ 	.short	(.L_2549 - .L_2548)
.L_2548:
        /*0020*/ 	.word	0x00000000
        /*0024*/ 	.short	0x0004
        /*0026*/ 	.short	0x01c0
        /*0028*/ 	.byte	0x00, 0xf0, 0x11, 0x00


	//----- nvinfo : EIATTR_KPARAM_INFO
	.align		4
.L_2549:
        /*002c*/ 	.byte	0x04, 0x17
        /*002e*/ 	.short	(.L_2551 - .L_2550)
.L_2550:
        /*0030*/ 	.word	0x00000000
        /*0034*/ 	.short	0x0003
        /*0036*/ 	.short	0x01b8
        /*0038*/ 	.byte	0x00, 0xf0, 0x21, 0x00


	//----- nvinfo : EIATTR_KPARAM_INFO
	.align		4
.L_2551:
        /*003c*/ 	.byte	0x04, 0x17
        /*003e*/ 	.short	(.L_2553 - .L_2552)
.L_2552:
        /*0040*/ 	.word	0x00000000
        /*0044*/ 	.short	0x0002
        /*0046*/ 	.short	0x01b0
        /*0048*/ 	.byte	0x00, 0xf0, 0x21, 0x00


	//----- nvinfo : EIATTR_KPARAM_INFO
	.align		4
.L_2553:
        /*004c*/ 	.byte	0x04, 0x17
        /*004e*/ 	.short	(.L_2555 - .L_2554)
.L_2554:
        /*0050*/ 	.word	0x00000000
        /*0054*/ 	.short	0x0001
        /*0056*/ 	.short	0x00d8
        /*0058*/ 	.byte	0x00, 0xf0, 0x61, 0x03


	//----- nvinfo : EIATTR_KPARAM_INFO
	.align		4
.L_2555:
        /*005c*/ 	.byte	0x04, 0x17
        /*005e*/ 	.short	(.L_2557 - .L_2556)
.L_2556:
        /*0060*/ 	.word	0x00000000
        /*0064*/ 	.short	0x0000
        /*0066*/ 	.short	0x0000
        /*0068*/ 	.byte	0x00, 0xf0, 0x61, 0x03


	//----- nvinfo : EIATTR_MAXREG_COUNT
	.align		4
.L_2557:
        /*006c*/ 	.byte	0x03, 0x1b
        /*006e*/ 	.short	0x00ff


	//----- nvinfo : EIATTR_MERCURY_ISA_VERSION
	.align		4
        /*0070*/ 	.byte	0x03, 0x5f
        /*0072*/ 	.short	0x0000


	//----- nvinfo : EIATTR_EXIT_INSTR_OFFSETS
	.align		4
        /*0074*/ 	.byte	0x04, 0x1c
        /*0076*/ 	.short	(.L_2559 - .L_2558)


	//   ....[0]....
.L_2558:
        /*0078*/ 	.word	0x00000090


	//   ....[1]....
        /*007c*/ 	.word	0x00000550


	//   ....[2]....
        /*0080*/ 	.word	0x000016b0


	//   ....[3]....
        /*0084*/ 	.word	0x00001760


	//   ....[4]....
        /*0088*/ 	.word	0x000017b0


	//   ....[5]....
        /*008c*/ 	.word	0x00001820


	//----- nvinfo : EIATTR_MAX_THREADS
	.align		4
.L_2559:
        /*0090*/ 	.byte	0x04, 0x05
        /*0092*/ 	.short	(.L_2561 - .L_2560)
.L_2560:
        /*0094*/ 	.word	0x00000080
        /*0098*/ 	.word	0x00000001
        /*009c*/ 	.word	0x00000001


	//----- nvinfo : EIATTR_CRS_STACK_SIZE
	.align		4
.L_2561:
        /*00a0*/ 	.byte	0x04, 0x1e
        /*00a2*/ 	.short	(.L_2563 - .L_2562)
.L_2562:
        /*00a4*/ 	.word	0x00000000
.L_2563:


//--------------------- .nv.info._ZN2at6native16triu_tril_kernelIdlLb0ELi1ELb0EEEvNS_4cuda6detail10TensorInfoIT_T0_EENS4_IKS5_S6_EEllS6_ --------------------------
	.section	.nv.info._ZN2at6native16triu_tril_kernelIdlLb0ELi1ELb0EEEvNS_4cuda6detail10TensorInfoIT_T0_EENS4_IKS5_S6_EEllS6_,"",@"SHT_CUDA_INFO"
	.sectionflags	@""
	.align	4


	//----- nvinfo : EIATTR_CUDA_API_VERSION
	.align		4
        /*0000*/ 	.byte	0x04, 0x37
        /*0002*/ 	.short	(.L_2565 - .L_2564)
.L_2564:
        /*0004*/ 	.word	0x00000082


	//----- nvinfo : EIATTR_SW2861232_WAR
	.align		4
.L_2565:
        /*0008*/ 	.byte	0x01, 0x35
	.zero		2


	//----- nvinfo : EIATTR_PARAM_CBANK
	.align		4
        /*000c*/ 	.byte	0x04, 0x0a
        /*000e*/ 	.short	(.L_2567 - .L_2566)
	.align		4
.L_2566:
        /*0010*/ 	.word	index@(.nv.constant0._ZN2at6native16triu_tril_kernelIdlLb0ELi1ELb0EEEvNS_4cuda6detail10TensorInfoIT_T0_EENS4_IKS5_S6_EEllS6_)
        /*0014*/ 	.short	0x0160
        /*0016*/ 	.short	0x0358


	//----- nvinfo : EIATTR_CBANK_PARAM_SIZE
	.align		4
.L_2567:
        /*0018*/ 	.byte	0x03, 0x19
        /*001a*/ 	.short	0x0358


	//----- nvinfo : EIATTR_KPARAM_INFO
	.align		4
        /*001c*/ 	.byte	0x04, 0x17
        /*001e*/ 	.short	(.L_2569 - .L_2568)
.L_2568:
        /*0020*/ 	.word	0x00000000
        /*0024*/ 	.short	0x0004
        /*0026*/ 	.short	0x0350
        /*0028*/ 	.byte	0x00, 0xf0, 0x21, 0x00


	//----- nvinfo : EIATTR_KPARAM_INFO
	.align		4
.L_2569:
        /*002c*/ 	.byte	0x04, 0x17
        /*002e*/ 	.short	(.L_2571 - .L_2570)
.L_2570:
        /*0030*/ 	.word	0x00000000
        /*0034*/ 	.short	0x0003
        /*0036*/ 	.short	0x0348
        /*0038*/ 	.byte	0x00, 0xf0, 0x21, 0x00


	//----- nvinfo : EIATTR_KPARAM_INFO
	.align		4
.L_2571:
        /*003c*/ 	.byte	0x04, 0x17
        /*003e*/ 	.short	(.L_2573 - .L_2572)
.L_2572:
        /*0040*/ 	.word	0x00000000
        /*0044*/ 	.short	0x0002
        /*0046*/ 	.short	0x0340
        /*0048*/ 	.byte	0x00, 0xf0, 0x21, 0x00


	//----- nvinfo : EIATTR_KPARAM_INFO
	.align		4
.L_2573:
        /*004c*/ 	.byte	0x04, 0x17
        /*004e*/ 	.short	(.L_2575 - .L_2574)
.L_2574:
        /*0050*/ 	.word	0x00000000
        /*0054*/ 	.short	0x0001
        /*0056*/ 	.short	0x01a0
        /*0058*/ 	.byte	0x00, 0xf0, 0x81, 0x06


	//----- nvinfo : EIATTR_KPARAM_INFO
	.align		4
.L_2575:
        /*005c*/ 	.byte	0x04, 0x17
        /*005e*/ 	.short	(.L_2577 - .L_2576)
.L_2576:
        /*0060*/ 	.word	0x00000000
        /*0064*/ 	.short	0x0000
        /*0066*/ 	.short	0x0000
        /*0068*/ 	.byte	0x00, 0xf0, 0x81, 0x06


	//----- nvinfo : EIATTR_MAXREG_COUNT
	.align		4
.L_2577:
        /*006c*/ 	.byte	0x03, 0x1b
        /*006e*/ 	.short	0x00ff


	//----- nvinfo : EIATTR_MERCURY_ISA_VERSION
	.align		4
        /*0070*/ 	.byte	0x03, 0x5f
        /*0072*/ 	.short	0x0000


	//----- nvinfo : EIATTR_EXIT_INSTR_OFFSETS
	.align		4
        /*0074*/ 	.byte	0x04, 0x1c
        /*0076*/ 	.short	(.L_2579 - .L_2578)


	//   ....[0]....
.L_2578:
        /*0078*/ 	.word	0x00000070


	//   ....[1]....
        /*007c*/ 	.word	0x00001fb0


	//   ....[2]....
        /*0080*/ 	.word	0x00001ff0


	//----- nvinfo : EIATTR_MAX_THREADS
	.align		4
.L_2579:
        /*0084*/ 	.byte	0x04, 0x05
        /*0086*/ 	.short	(.L_2581 - .L_2580)
.L_2580:
        /*0088*/ 	.word	0x00000080
        /*008c*/ 	.word	0x00000001
        /*0090*/ 	.word	0x00000001


	//----- nvinfo : EIATTR_CRS_STACK_SIZE
	.align		4
.L_2581:
        /*0094*/ 	.byte	0x04, 0x1e
        /*0096*/ 	.short	(.L_2583 - .L_2582)
.L_2582:
        /*0098*/ 	.word	0x00000000
.L_2583:


//--------------------- .nv.info._ZN2at6native16triu_tril_kernelIdlLb0ELi1ELb1EEEvNS_4cuda6detail10TensorInfoIT_T0_EENS4_IKS5_S6_EEllS6_ --------------------------
	.section	.nv.info._ZN2at6native16triu_tril_kernelIdlLb0ELi1ELb1EEEvNS_4cuda6detail10TensorInfoIT_T0_EENS4_IKS5_S6_EEllS6_,"",@"SHT_CUDA_INFO"
	.sectionflags	@""
	.align	4


	//----- nvinfo : EIATTR_CUDA_API_VERSION
	.align		4
        /*0000*/ 	.byte	0x04, 0x37
        /*0002*/ 	.short	(.L_2585 - .L_2584)
.L_2584:
        /*0004*/ 	.word	0x00000082


	//----- nvinfo : EIATTR_SW2861232_WAR
	.align		4
.L_2585:
        /*0008*/ 	.byte	0x01, 0x35
	.zero		2


	//----- nvinfo : EIATTR_PARAM_CBANK
	.align		4
        /*000c*/ 	.byte	0x04, 0x0a
        /*000e*/ 	.short	(.L_2587 - .L_2586)
	.align		4
.L_2586:
        /*0010*/ 	.word	index@(.nv.constant0._ZN2at6native16triu_tril_kernelIdlLb0ELi1ELb1EEEvNS_4cuda6detail10TensorInfoIT_T0_EENS4_IKS5_S6_EEllS6_)
        /*0014*/ 	.short	0x0160
        /*0016*/ 	.short	0x0358


	//----- nvinfo : EIATTR_CBANK_PARAM_SIZE
	.align		4
.L_2587:
        /*0018*/ 	.byte	0x03, 0x19
        /*001a*/ 	.short	0x0358


	//----- nvinfo : EIATTR_KPARAM_INFO
	.align		4
        /*001c*/ 	.byte	0x04, 0x17
        /*001e*/ 	.short	(.L_2589 - .L_2588)
.L_2588:
        /*0020*/ 	.word	0x00000000
        /*0024*/ 	.short	0x0004
        /*0026*/ 	.short	0x0350
        /*0028*/ 	.byte	0x00, 0xf0, 0x21, 0x00


	//----- nvinfo : EIATTR_KPARAM_INFO
	.align		4
.L_2589:
        /*002c*/ 	.byte	0x04, 0x17
        /*002e*/ 	.short	(.L_2591 - .L_2590)
.L_2590:
        /*0030*/ 	.word	0x00000000
        /*0034*/ 	.short	0x0003
        /*0036*/ 	.short	0x0348
        /*0038*/ 	.byte	0x00, 0xf0, 0x21, 0x00


	//----- nvinfo : EIATTR_KPARAM_INFO
	.align		4
.L_2591:
        /*003c*/ 	.byte	0x04, 0x17
        /*003e*/ 	.short	(.L_2593 - .L_2592)
.L_2592:
        /*0040*/ 	.word	0x00000000
        /*0044*/ 	.short	0x0002
        /*0046*/ 	.short	0x0340
        /*0048*/ 	.byte	0x00, 0xf0, 0x21, 0x00


	//----- nvinfo : EIATTR_KPARAM_INFO
	.align		4
.L_2593:
        /*004c*/ 	.byte	0x04, 0x17
        /*004e*/ 	.short	(.L_2595 - .L_2594)
.L_2594:
        /*0050*/ 	.word	0x00000000
        /*0054*/ 	.short	0x0001
        /*0056*/ 	.short	0x01a0
        /*0058*/ 	.byte	0x00, 0xf0, 0x81, 0x06


	//----- nvinfo : EIATTR_KPARAM_INFO
	.align		4
.L_2595:
        /*005c*/ 	.byte	0x04, 0x17
        /*005e*/ 	.short	(.L_2597 - .L_2596)
.L_2596:
        /*0060*/ 	.word	0x00000000
        /*0064*/ 	.short	0x0000
        /*0066*/ 	.short	0x0000
        /*0068*/ 	.byte	0x00, 0xf0, 0x81, 0x06


	//----- nvinfo : EIATTR_MAXREG_COUNT
	.align		4
.L_2597:
        /*006c*/ 	.byte	0x03, 0x1b
        /*006e*/ 	.short	0x00ff


	//----- nvinfo : EIATTR_MERCURY_ISA_VERSION
	.align		4
        /*0070*/ 	.byte	0x03, 0x5f
        /*0072*/ 	.short	0x0000


	//----- nvinfo : EIATTR_EXIT_INSTR_OFFSETS
	.align		4
        /*0074*/ 	.byte	0x04, 0x1c
        /*0076*/ 	.short	(.L_2599 - .L_2598)


	//   ....[0]....
.L_2598:
        /*0078*/ 	.word	0x00000070


	//   ....[1]....
        /*007c*/ 	.word	0x00000560


	//   ....[2]....
        /*0080*/ 	.word	0x00001df0


	//   ....[3]....
        /*0084*/ 	.word	0x00001e40


	//----- nvinfo : EIATTR_MAX_THREADS
	.align		4
.L_2599:
        /*0088*/ 	.byte	0x04, 0x05
        /*008a*/ 	.short	(.L_2601 - .L_2600)
.L_2600:
        /*008c*/ 	.word	0x00000080
        /*0090*/ 	.word	0x00000001
        /*0094*/ 	.word	0x00000001


	//----- nvinfo : EIATTR_CRS_STACK_SIZE
	.align		4
.L_2601:
        /*0098*/ 	.byte	0x04, 0x1e
        /*009a*/ 	.short	(.L_2603 - .L_2602)
.L_2602:
        /*009c*/ 	.word	0x00000000
.L_2603:


//--------------------- .nv.info._ZN2at6native16triu_tril_kernelIdiLb0ELi1ELb0EEEvNS_4cuda6detail10TensorInfoIT_T0_EENS4_IKS5_S6_EEllS6_ --------------------------
	.section	.nv.info._ZN2at6native16triu_tril_kernelIdiLb0ELi1ELb0EEEvNS_4cuda6detail10TensorInfoIT_T0_EENS4_IKS5_S6_EEllS6_,"",@"SHT_CUDA_INFO"
	.sectionflags	@""
	.align	4


	//----- nvinfo : EIATTR_CUDA_API_VERSION
	.align		4
        /*0000*/ 	.byte	0x04, 0x37
        /*0002*/ 	.short	(.L_2605 - .L_2604)
.L_2604:
        /*0004*/ 	.word	0x00000082


	//----- nvinfo : EIATTR_SW2861232_WAR
	.align		4
.L_2605:
        /*0008*/ 	.byte	0x01, 0x35
	.zero		2


	//----- nvinfo : EIATTR_PARAM_CBANK
	.align		4
        /*000c*/ 	.byte	0x04, 0x0a
        /*000e*/ 	.short	(.L_2607 - .L_2606)
	.align		4
.L_2606:
        /*0010*/ 	.word	index@(.nv.constant0._ZN2at6native16triu_tril_kernelIdiLb0ELi1ELb0EEEvNS_4cuda6detail10TensorInfoIT_T0_EENS4_IKS5_S6_EEllS6_)
        /*0014*/ 	.short	0x0160
        /*0016*/ 	.short	0x01c4


	//----- nvinfo : EIATTR_CBANK_PARAM_SIZE
	.align		4
.L_2607:
        /*0018*/ 	.byte	0x03, 0x19
        /*001a*/ 	.short	0x01c4


	//----- nvinfo : EIATTR_KPARAM_INFO
	.align		4
        /*001c*/ 	.byte	0x04, 0x17
        /*001e*/ 	.short	(.L_2609 - .L_2608)
.L_2608:
        /*0020*/ 	.word	0x00000000
        /*0024*/ 	.short	0x0004
        /*0026*/ 	.short	0x01c0
        /*0028*/ 	.byte	0x00, 0xf0, 0x11, 0x00


	//----- nvinfo : EIATTR_KPARAM_INFO
	.align		4
.L_2609:
        /*002c*/ 	.byte	0x04, 0x17
        /*002e*/ 	.short	(.L_2611 - .L_2610)
.L_2610:
        /*0030*/ 	.word	0x00000000
        /*0034*/ 	.short	0x0003
        /*0036*/ 	.short	0x01b8
        /*0038*/ 	.byte	0x00, 0xf0, 0x21, 0x00


	//----- nvinfo : EIATTR_KPARAM_INFO
	.align		4
.L_2611:
        /*003c*/ 	.byte	0x04, 0x17
        /*003e*/ 	.short	(.L_2613 - .L_2612)
.L_2612:
        /*0040*/ 	.word	0x00000000
        /*0044*/ 	.short	0x0002
        /*0046*/ 	.short	0x01b0
        /*0048*/ 	.byte	0x00, 0xf0, 0x21, 0x00


	//----- nvinfo : EIATTR_KPARAM_INFO
	.align		4
.L_2613:
        /*004c*/ 	.byte	0x04, 0x17
        /*004e*/ 	.short	(.L_2615 - .L_2614)
.L_2614:
        /*0050*/ 	.word	0x00000000
        /*0054*/ 	.short	0x0001
        /*0056*/ 	.short	0x00d8
        /*0058*/ 	.byte	0x00, 0xf0, 0x61, 0x03


	//----- nvinfo : EIATTR_KPARAM_INFO
	.align		4
.L_2615:
        /*005c*/ 	.byte	0x04, 0x17
        /*005e*/ 	.short	(.L_2617 - .L_2616)
.L_2616:
        /*0060*/ 	.word	0x00000000
        /*0064*/ 	.short	0x0000
        /*0066*/ 	.short	0x0000
        /*0068*/ 	.byte	0x00, 0xf0, 0x61, 0x03


	//----- nvinfo : EIATTR_MAXREG_COUNT
	.align		4
.L_2617:
        /*006c*/ 	.byte	0x03, 0x1b
        /*006e*/ 	.short	0x00ff


	//----- nvinfo : EIATTR_MERCURY_ISA_VERSION
	.align		4
        /*0070*/ 	.byte	0x03, 0x5f
        /*0072*/ 	.short	0x0000


	//----- nvinfo : EIATTR_EXIT_INSTR_OFFSETS
	.align		4
        /*0074*/ 	.byte	0x04, 0x1c
        /*0076*/ 	.short	(.L_2619 - .L_2618)


	//   ....[0]....
.L_2618:
        /*0078*/ 	.word	0x00000070


	//   ....[1]....
        /*007c*/ 	.word	0x000016a0


	//   ....[2]....
        /*0080*/ 	.word	0x000016e0


	//----- nvinfo : EIATTR_MAX_THREADS
	.align		4
.L_2619:
        /*0084*/ 	.byte	0x04, 0x05
        /*0086*/ 	.short	(.L_2621 - .L_2620)
.L_2620:
        /*0088*/ 	.word	0x00000080
        /*008c*/ 	.word	0x00000001
        /*0090*/ 	.word	0x00000001


	//----- nvinfo : EIATTR_CRS_STACK_SIZE
	.align		4
.L_2621:
        /*0094*/ 	.byte	0x04, 0x1e
        /*0096*/ 	.short	(.L_2623 - .L_2622)
.L_2622:
        /*0098*/ 	.word	0x00000000
.L_2623:


//--------------------- .nv.info._ZN2at6native16triu_tril_kernelIdiLb0ELi1ELb1EEEvNS_4cuda6detail10TensorInfoIT_T0_EENS4_IKS5_S6_EEllS6_ --------------------------
	.section	.nv.info._ZN2at6native16triu_tril_kernelIdiLb0ELi1ELb1EEEvNS_4cuda6detail10TensorInfoIT_T0_EENS4_IKS5_S6_EEllS6_,"",@"SHT_CUDA_INFO"
	.sectionflags	@""
	.align	4


	//----- nvinfo : EIATTR_CUDA_API_VERSION
	.align		4
        /*0000*/ 	.byte	0x04, 0x37
        /*0002*/ 	.short	(.L_2625 - .L_2624)
.L_2624:
        /*0004*/ 	.word	0x00000082


	//----- nvinfo : EIATTR_SW2861232_WAR
	.align		4
.L_2625:
        /*0008*/ 	.byte	0x01, 0x35
	.zero		2


	//----- nvinfo : EIATTR_PARAM_CBANK
	.align		4
        /*000c*/ 	.byte	0x04, 0x0a
        /*000e*/ 	.short	(.L_2627 - .L_2626)
	.align		4
.L_2626:
        /*0010*/ 	.word	index@(.nv.constant0._ZN2at6native16triu_tril_kernelIdiLb0ELi1ELb1EEEvNS_4cuda6detail10TensorInfoIT_T0_EENS4_IKS5_S6_EEllS6_)
        /*0014*/ 	.short	0x0160
        /*0016*/ 	.short	0x01c4


	//----- nvinfo : EIATTR_CBANK_PARAM_SIZE
	.align		4
.L_2627:
        /*0018*/ 	.byte	0x03, 0x19
        /*001a*/ 	.short	0x01c4


	//----- nvinfo : EIATTR_KPARAM_INFO
	.align		4
        /*001c*/ 	.byte	0x04, 0x17
        /*001e*/ 	.short	(.L_2629 - .L_2628)
.L_2628:
        /*0020*/ 	.word	0x00000000
        /*0024*/ 	.short	0x0004
        /*0026*/ 	.short	0x01c0
        /*0028*/ 	.byte	0x00, 0xf0, 0x11, 0x00


	//----- nvinfo : EIATTR_KPARAM_INFO
	.align		4
.L_2629:
        /*002c*/ 	.byte	0x04, 0x17
        /*002e*/ 	.short	(.L_2631 - .L_2630)
.L_2630:
        /*0030*/ 	.word	0x00000000
        /*0034*/ 	.short	0x0003
        /*0036*/ 	.short	0x01b8
        /*0038*/ 	.byte	0x00, 0xf0, 0x21, 0x00


	//----- nvinfo : EIATTR_KPARAM_INFO
	.align		4
.L_2631:
        /*003c*/ 	.byte	0x04, 0x17
        /*003e*/ 	.short	(.L_2633 - .L_2632)
.L_2632:
        /*0040*/ 	.word	0x00000000
        /*0044*/ 	.short	0x0002
        /*0046*/ 	.short	0x01b0
        /*0048*/ 	.byte	0x00, 0xf0, 0x21, 0x00


	//----- nvinfo : EIATTR_KPARAM_INFO
	.align		4
.L_2633:
        /*004c*/ 	.byte	0x04, 0x17
        /*004e*/ 	.short	(.L_2635 - .L_2634)
.L_2634:
        /*0050*/ 	.word	0x00000000
        /*0054*/ 	.short	0x0001
        /*0056*/ 	.short	0x00d8
        /*0058*/ 	.byte	0x00, 0xf0, 0x61, 0x03


	//----- nvinfo : EIATTR_KPARAM_INFO
	.align		4
.L_2635:
        /*005c*/ 	.byte	0x04, 0x17
        /*005e*/ 	.short	(.L_2637 - .L_2636)
.L_2636:
        /*0060*/ 	.word	0x00000000
        /*0064*/ 	.short	0x0000
        /*0066*/ 	.short	0x0000
        /*0068*/ 	.byte	0x00, 0xf0, 0x61, 0x03


	//----- nvinfo : EIATTR_MAXREG_COUNT
	.align		4
.L_2637:
        /*006c*/ 	.byte	0x03, 0x1b
        /*006e*/ 	.short	0x00ff


	//----- nvinfo : EIATTR_MERCURY_ISA_VERSION
	.align		4
        /*0070*/ 	.byte	0x03, 0x5f
        /*0072*/ 	.short	0x0000


	//----- nvinfo : EIATTR_EXIT_INSTR_OFFSETS
	.align		4
        /*0074*/ 	.byte	0x04, 0x1c
        /*0076*/ 	.short	(.L_2639 - .L_2638)


	//   ....[0]....
.L_2638:
        /*0078*/ 	.word	0x00000070


	//   ....[1]....
        /*007c*/ 	.word	0x00000540


	//   ....[2]....
        /*0080*/ 	.word	0x00001690


	//   ....[3]....
        /*0084*/ 	.word	0x000016e0


	//   ....[4]....
        /*0088*/ 	.word	0x00001730


	//----- nvinfo : EIATTR_MAX_THREADS
	.align		4
.L_2639:
        /*008c*/ 	.byte	0x04, 0x05
        /*008e*/ 	.short	(.L_2641 - .L_2640)
.L_2640:
        /*0090*/ 	.word	0x00000080
        /*0094*/ 	.word	0x00000001
        /*0098*/ 	.word	0x00000001


	//----- nvinfo : EIATTR_CRS_STACK_SIZE
	.align		4
.L_2641:
        /*009c*/ 	.byte	0x04, 0x1e
        /*009e*/ 	.short	(.L_2643 - .L_2642)
.L_2642:
        /*00a0*/ 	.word	0x00000000
.L_2643:


//--------------------- .nv.info._ZN2at6native16triu_tril_kernelIslLb0ELi4ELb0EEEvNS_4cuda6detail10TensorInfoIT_T0_EENS4_IKS5_S6_EEllS6_ --------------------------
	.section	.nv.info._ZN2at6native16triu_tril_kernelIslLb0ELi4ELb0EEEvNS_4cuda6detail10TensorInfoIT_T0_EENS4_IKS5_S6_EEllS6_,"",@"SHT_CUDA_INFO"
	.sectionflags	@""
	.align	4


	//----- nvinfo : EIATTR_CUDA_API_VERSION
	.align		4
        /*0000*/ 	.byte	0x04, 0x37
        /*0002*/ 	.short	(.L_2645 - .L_2644)
.L_2644:
        /*0004*/ 	.word	0x00000082


	//----- nvinfo : EIATTR_SW2861232_WAR
	.align		4
.L_2645:
        /*0008*/ 	.byte	0x01, 0x35
	.zero		2


	//----- nvinfo : EIATTR_PARAM_CBANK
	.align		4
        /*000c*/ 	.byte	0x04, 0x0a
        /*000e*/ 	.short	(.L_2647 - .L_2646)
	.align		4
.L_2646:
        /*0010*/ 	.word	index@(.nv.constant0._ZN2at6native16triu_tril_kernelIslLb0ELi4ELb0EEEvNS_4cuda6detail10TensorInfoIT_T0_EENS4_IKS5_S6_EEllS6_)
        /*0014*/ 	.short	0x0160
        /*0016*/ 	.short	0x0358


	//----- nvinfo : EIATTR_CBANK_PARAM_SIZE
	.align		4
.L_2647:
        /*0018*/ 	.byte	0x03, 0x19
        /*001a*/ 	.short	0x0358


	//----- nvinfo : EIATTR_KPARAM_INFO
	.align		4
        /*001c*/ 	.byte	0x04, 0x17
        /*001e*/ 	.short	(.L_2649 - .L_2648)
.L_2648:
        /*0020*/ 	.word	0x00000000
        /*0024*/ 	.short	0x0004
        /*0026*/ 	.short	0x0350
        /*0028*/ 	.byte	0x00, 0xf0, 0x21, 0x00


	//----- nvinfo : EIATTR_KPARAM_INFO
	.align		4
.L_2649:
        /*002c*/ 	.byte	0x04, 0x17
        /*002e*/ 	.short	(.L_2651 - .L_2650)
.L_2650:
        /*0030*/ 	.word	0x00000000
        /*0034*/ 	.short	0x0003
        /*0036*/ 	.short	0x0348
        /*0038*/ 	.byte	0x00, 0xf0, 0x21, 0x00


	//----- nvinfo : EIATTR_KPARAM_INFO
	.align		4
.L_2651:
        /*003c*/ 	.byte	0x04, 0x17
        /*003e*/ 	.short	(.L_2653 - .L_2652)
.L_2652:
        /*0040*/ 	.word	0x00000000
        /*0044*/ 	.short	0x0002
        /*0046*/ 	.short	0x0340
        /*0048*/ 	.byte	0x00, 0xf0, 0x21, 0x00


	//----- nvinfo : EIATTR_KPARAM_INFO
	.align		4
.L_2653:
        /*004c*/ 	.byte	0x04, 0x17
        /*004e*/ 	.short	(.L_2655 - .L_2654)
.L_2654:
        /*0050*/ 	.word	0x00000000
        /*0054*/ 	.short	0x0001
        /*0056*/ 	.short	0x01a0
        /*0058*/ 	.byte	0x00, 0xf0, 0x81, 0x06


	//----- nvinfo : EIATTR_KPARAM_INFO
	.align		4
.L_2655:
        /*005c*/ 	.byte	0x04, 0x17
        /*005e*/ 	.short	(.L_2657 - .L_2656)
.L_2656:
        /*0060*/ 	.word	0x00000000
        /*0064*/ 	.short	0x0000
        /*0066*/ 	.short	0x0000
        /*0068*/ 	.byte	0x00, 0xf0, 0x81, 0x06


	//----- nvinfo : EIATTR_MAXREG_COUNT
	.align		4
.L_2657:
        /*006c*/ 	.byte	0x03, 0x1b
        /*006e*/ 	.short	0x00ff


	//----- nvinfo : EIATTR_MERCURY_ISA_VERSION
	.align		4
        /*0070*/ 	.byte	0x03, 0x5f
        /*0072*/ 	.short	0x0000


	//----- nvinfo : EIATTR_EXIT_INSTR_OFFSETS
	.align		4
        /*0074*/ 	.byte	0x04, 0x1c
        /*0076*/ 	.short	(.L_2659 - .L_2658)


	//   ....[0]....
.L_2658:
        /*0078*/ 	.word	0x00000090


	//   ....[1]....
        /*007c*/ 	.word	0x000023e0


	//   ....[2]....
        /*0080*/ 	.word	0x00002460


	//   ....[3]....
        /*0084*/ 	.word	0x00002510


	//   ....[4]....
        /*0088*/ 	.word	0x00002590


	//   ....[5]....
        /*008c*/ 	.word	0x000025e0


	//----- nvinfo : EIATTR_MAX_THREADS
	.align		4
.L_2659:
        /*0090*/ 	.byte	0x04, 0x05
        /*0092*/ 	.short	(.L_2661 - .L_2660)
.L_2660:
        /*0094*/ 	.word	0x00000080
        /*0098*/ 	.word	0x00000001
        /*009c*/ 	.word	0x00000001


	//----- nvinfo : EIATTR_CRS_STACK_SIZE
	.align		4
.L_2661:
        /*00a0*/ 	.byte	0x04, 0x1e
        /*00a2*/ 	.short	(.L_2663 - .L_2662)
.L_2662:
        /*00a4*/ 	.word	0x00000000
.L_2663:


//--------------------- .nv.info._ZN2at6native16triu_tril_kernelIslLb0ELi4ELb1EEEvNS_4cuda6detail10TensorInfoIT_T0_EENS4_IKS5_S6_EEllS6_ --------------------------
	.section	.nv.info._ZN2at6native16triu_tril_kernelIslLb0ELi4ELb1EEEvNS_4cuda6detail10TensorInfoIT_T0_EENS4_IKS5_S6_EEllS6_,"",@"SHT_CUDA_INFO"
	.sectionflags	@""
	.align	4


	//----- nvinfo : EIATTR_CUDA_API_VERSION
	.align		4
        /*0000*/ 	.byte	0x04, 0x37
        /*0002*/ 	.short	(.L_2665 - .L_2664)
.L_2664:
        /*0004*/ 	.word	0x00000082


	//----- nvinfo : EIATTR_SW2861232_WAR
	.align		4
.L_2665:
        /*0008*/ 	.byte	0x01, 0x35
	.zero		2


	//----- nvinfo : EIATTR_PARAM_CBANK
	.align		4
        /*000c*/ 	.byte	0x04, 0x0a
        /*000e*/ 	.short	(.L_2667 - .L_2666)
	.align		4
.L_2666:
        /*0010*/ 	.word	index@(.nv.constant0._ZN2at6native16triu_tril_kernelIslLb0ELi4ELb1EEEvNS_4cuda6detail10TensorInfoIT_T0_EENS4_IKS5_S6_EEllS6_)
        /*0014*/ 	.short	0x0160
        /*0016*/ 	.short	0x0358


	//----- nvinfo : EIATTR_CBANK_PARAM_SIZE
	.align		4
.L_2667:
        /*0018*/ 	.byte	0x03, 0x19
        /*001a*/ 	.short	0x0358


	//----- nvinfo : EIATTR_KPARAM_INFO
	.align		4
        /*001c*/ 	.byte	0x04, 0x17
        /*001e*/ 	.short	(.L_2669 - .L_2668)
.L_2668:
        /*0020*/ 	.word	0x00000000
        /*0024*/ 	.short	0x0004
        /*0026*/ 	.short	0x0350
        /*0028*/ 	.byte	0x00, 0xf0, 0x21, 0x00


	//----- nvinfo : EIATTR_KPARAM_INFO
	.align		4
.L_2669:
        /*002c*/ 	.byte	0x04, 0x17
        /*002e*/ 	.short	(.L_2671 - .L_2670)
.L_2670:
        /*0030*/ 	.word	0x00000000
        /*0034*/ 	.short	0x0003
        /*0036*/ 	.short	0x0348
        /*0038*/ 	.byte	0x00, 0xf0, 0x21, 0x00


	//----- nvinfo : EIATTR_KPARAM_INFO
	.align		4
.L_2671:
        /*003c*/ 	.byte	0x04, 0x17
        /*003e*/ 	.short	(.L_2673 - .L_2672)
.L_2672:
        /*0040*/ 	.word	0x00000000
        /*0044*/ 	.short	0x0002
        /*0046*/ 	.short	0x0340
        /*0048*/ 	.byte	0x00, 0xf0, 0x21, 0x00


	//----- nvinfo : EIATTR_KPARAM_INFO
	.align		4
.L_2673:
        /*004c*/ 	.byte	0x04, 0x17
        /*004e*/ 	.short	(.L_2675 - .L_2674)
.L_2674:
        /*0050*/ 	.word	0x00000000
        /*0054*/ 	.short	0x0001
        /*0056*/ 	.short	0x01a0
        /*0058*/ 	.byte	0x00, 0xf0, 0x81, 0x06


	//----- nvinfo : EIATTR_KPARAM_INFO
	.align		4
.L_2675:
        /*005c*/ 	.byte	0x04, 0x17
        /*005e*/ 	.short	(.L_2677 - .L_2676)
.L_2676:
        /*0060*/ 	.word	0x00000000
        /*0064*/ 	.short	0x0000
        /*0066*/ 	.short	0x0000
        /*0068*/ 	.byte	0x00, 0xf0, 0x81, 0x06


	//----- nvinfo : EIATTR_MAXREG_COUNT
	.align		4
.L_2677:
        /*006c*/ 	.byte	0x03, 0x1b
        /*006e*/ 	.short	0x00ff


	//----- nvinfo : EIATTR_MERCURY_ISA_VERSION
	.align		4
        /*0070*/ 	.byte	0x03, 0x5f
        /*0072*/ 	.short	0x0000


	//----- nvinfo : EIATTR_EXIT_INSTR_OFFSETS
	.align		4
        /*0074*/ 	.byte	0x04, 0x1c
        /*0076*/ 	.short	(.L_2679 - .L_2678)


	//   ....[0]....
.L_2678:
        /*0078*/ 	.word	0x00000090


	//   ....[1]....
        /*007c*/ 	.word	0x00000580


	//   ....[2]....
        /*0080*/ 	.word	0x00001dd0


	//   ....[3]....
        /*0084*/ 	.word	0x00001ea0


	//   ....[4]....
        /*0088*/ 	.word	0x00001ff0


	//   ....[5]....
        /*008c*/ 	.word	0x000021a0


	//   ....[6]....
        /*0090*/ 	.word	0x00002270


	//----- nvinfo : EIATTR_MAX_THREADS
	.align		4
.L_2679:
        /*0094*/ 	.byte	0x04, 0x05
        /*0096*/ 	.short	(.L_2681 - .L_2680)
.L_2680:
        /*0098*/ 	.word	0x00000080
        /*009c*/ 	.word	0x00000001
        /*00a0*/ 	.word	0x00000001


	//----- nvinfo : EIATTR_CRS_STACK_SIZE
	.align		4
.L_2681:
        /*00a4*/ 	.byte	0x04, 0x1e
        /*00a6*/ 	.short	(.L_2683 - .L_2682)
.L_2682:
        /*00a8*/ 	.word	0x00000000
.L_2683:


//--------------------- .nv.info._ZN2at6native16triu_tril_kernelIsiLb0ELi4ELb0EEEvNS_4cuda6detail10TensorInfoIT_T0_EENS4_IKS5_S6_EEllS6_ --------------------------
	.section	.nv.info._ZN2at6native16triu_tril_kernelIsiLb0ELi4ELb0EEEvNS_4cuda6detail10TensorInfoIT_T0_EENS4_IKS5_S6_EEllS6_,"",@"SHT_CUDA_INFO"
	.sectionflags	@""
	.align	4


	//----- nvinfo : EIATTR_CUDA_API_VERSION
	.align		4
        /*0000*/ 	.byte	0x04, 0x37
        /*0002*/ 	.short	(.L_2685 - .L_2684)
.L_2684:
        /*0004*/ 	.word	0x00000082


	//----- nvinfo : EIATTR_SW2861232_WAR
	.align		4
.L_2685:
        /*0008*/ 	.byte	0x01, 0x35
	.zero		2


	//----- nvinfo : EIATTR_PARAM_CBANK
	.align		4
        /*000c*/ 	.byte	0x04, 0x0a
        /*000e*/ 	.short	(.L_2687 - .L_2686)
	.align		4
.L_2686:
        /*0010*/ 	.word	index@(.nv.constant0._ZN2at6native16triu_tril_kernelIsiLb0ELi4ELb0EEEvNS_4cuda6detail10TensorInfoIT_T0_EENS4_IKS5_S6_EEllS6_)
        /*0014*/ 	.short	0x0160
        /*0016*/ 	.short	0x01c4


	//----- nvinfo : EIATTR_CBANK_PARAM_SIZE
	.align		4
.L_2687:
        /*0018*/ 	.byte	0x03, 0x19
        /*001a*/ 	.short	0x01c4


	//----- nvinfo : EIATTR_KPARAM_INFO
	.align		4
        /*001c*/ 	.byte	0x04, 0x17
        /*001e*/ 	.short	(.L_2689 - .L_2688)
.L_2688:
        /*0020*/ 	.word	0x00000000
        /*0024*/ 	.short	0x0004
        /*0026*/ 	.short	0x01c0
        /*0028*/ 	.byte	0x00, 0xf0, 0x11, 0x00


	//----- nvinfo : EIATTR_KPARAM_INFO
	.align		4
.L_2689:
        /*002c*/ 	.byte	0x04, 0x17
        /*002e*/ 	.short	(.L_2691 - .L_2690)
.L_2690:
        /*0030*/ 	.word	0x00000000
        /*0034*/ 	.short	0x0003
        /*0036*/ 	.short	0x01b8
        /*0038*/ 	.byte	0x00, 0xf0, 0x21, 0x00


	//----- nvinfo : EIATTR_KPARAM_INFO
	.align		4
.L_2691:
        /*003c*/ 	.byte	0x04, 0x17
        /*003e*/ 	.short	(.L_2693 - .L_2692)
.L_2692:
        /*0040*/ 	.word	0x00000000
        /*0044*/ 	.short	0x0002
        /*0046*/ 	.short	0x01b0
        /*0048*/ 	.byte	0x00, 0xf0, 0x21, 0x00


	//----- nvinfo : EIATTR_KPARAM_INFO
	.align		4
.L_2693:
        /*004c*/ 	.byte	0x04, 0x17
        /*004e*/ 	.short	(.L_2695 - .L_2694)
.L_2694:
        /*0050*/ 	.word	0x00000000
        /*0054*/ 	.short	0x0001
        /*0056*/ 	.short	0x00d8
        /*0058*/ 	.byte	0x00, 0xf0, 0x61, 0x03


	//----- nvinfo : EIATTR_KPARAM_INFO
	.align		4
.L_2695:
        /*005c*/ 	.byte	0x04, 0x17
        /*005e*/ 	.short	(.L_2697 - .L_2696)
.L_2696:
        /*0060*/ 	.word	0x00000000
        /*0064*/ 	.short	0x0000
        /*0066*/ 	.short	0x0000
        /*0068*/ 	.byte	0x00, 0xf0, 0x61, 0x03


	//----- nvinfo : EIATTR_MAXREG_COUNT
	.align		4
.L_2697:
        /*006c*/ 	.byte	0x03, 0x1b
        /*006e*/ 	.short	0x00ff


	//----- nvinfo : EIATTR_MERCURY_ISA_VERSION
	.align		4
        /*0070*/ 	.byte	0x03, 0x5f
        /*0072*/ 	.short	0x0000


	//----- nvinfo : EIATTR_EXIT_INSTR_OFFSETS
	.align		4
        /*0074*/ 	.byte	0x04, 0x1c
        /*0076*/ 	.short	(.L_2699 - .L_2698)


	//   ....[0]....
.L_2698:
        /*0078*/ 	.word	0x00000090


	//   ....[1]....
        /*007c*/ 	.word	0x00001a80


	//   ....[2]....
        /*0080*/ 	.word	0x00001ae0


	//   ....[3]....
        /*0084*/ 	.word	0x00001b80


	//   ....[4]....
        /*0088*/ 	.word	0x00001bf0


	//   ....[5]....
        /*008c*/ 	.word	0x00001c40


	//----- nvinfo : EIATTR_MAX_THREADS
	.align		4
.L_2699:
        /*0090*/ 	.byte	0x04, 0x05
        /*0092*/ 	.short	(.L_2701 - .L_2700)
.L_2700:
        /*0094*/ 	.word	0x00000080
        /*0098*/ 	.word	0x00000001
        /*009c*/ 	.word	0x00000001


	//----- nvinfo : EIATTR_CRS_STACK_SIZE
	.align		4
.L_2701:
        /*00a0*/ 	.byte	0x04, 0x1e
        /*00a2*/ 	.short	(.L_2703 - .L_2702)
.L_2702:
        /*00a4*/ 	.word	0x00000000
.L_2703:


//--------------------- .nv.info._ZN2at6native16triu_tril_kernelIsiLb0ELi4ELb1EEEvNS_4cuda6detail10TensorInfoIT_T0_EENS4_IKS5_S6_EEllS6_ --------------------------
	.section	.nv.info._ZN2at6native16triu_tril_kernelIsiLb0ELi4ELb1EEEvNS_4cuda6detail10TensorInfoIT_T0_EENS4_IKS5_S6_EEllS6_,"",@"SHT_CUDA_INFO"
	.sectionflags	@""
	.align	4


	//----- nvinfo : EIATTR_CUDA_API_VERSION
	.align		4
        /*0000*/ 	.byte	0x04, 0x37
        /*0002*/ 	.short	(.L_2705 - .L_2704)
.L_2704:
        /*0004*/ 	.word	0x00000082


	//----- nvinfo : EIATTR_SW2861232_WAR
	.align		4
.L_2705:
        /*0008*/ 	.byte	0x01, 0x35
	.zero		2


	//----- nvinfo : EIATTR_PARAM_CBANK
	.align		4
        /*000c*/ 	.byte	0x04, 0x0a
        /*000e*/ 	.short	(.L_2707 - .L_2706)
	.align		4
.L_2706:
        /*0010*/ 	.word	index@(.nv.constant0._ZN2at6native16triu_tril_kernelIsiLb0ELi4ELb1EEEvNS_4cuda6detail10TensorInfoIT_T0_EENS4_IKS5_S6_EEllS6_)
        /*0014*/ 	.short	0x0160
        /*0016*/ 	.short	0x01c4


	//----- nvinfo : EIATTR_CBANK_PARAM_SIZE
	.align		4
.L_2707:
        /*0018*/ 	.byte	0x03, 0x19
        /*001a*/ 	.short	0x01c4


	//----- nvinfo : EIATTR_KPARAM_INFO
	.align		4
        /*001c*/ 	.byte	0x04, 0x17
        /*001e*/ 	.short	(.L_2709 - .L_2708)
.L_2708:
        /*0020*/ 	.word	0x00000000
        /*0024*/ 	.short	0x0004
        /*0026*/ 	.short	0x01c0
        /*0028*/ 	.byte	0x00, 0xf0, 0x11, 0x00


	//----- nvinfo : EIATTR_KPARAM_INFO
	.align		4
.L_2709:
        /*002c*/ 	.byte	0x04, 0x17
        /*002e*/ 	.short	(.L_2711 - .L_2710)
.L_2710:
        /*0030*/ 	.word	0x00000000
        /*0034*/ 	.short	0x0003
        /*0036*/ 	.short	0x01b8
        /*0038*/ 	.byte	0x00, 0xf0, 0x21, 0x00


	//----- nvinfo : EIATTR_KPARAM_INFO
	.align		4
.L_2711:
        /*003c*/ 	.byte	0x04, 0x17
        /*003e*/ 	.short	(.L_2713 - .L_2712)
.L_2712:
        /*0040*/ 	.word	0x00000000
        /*0044*/ 	.short	0x0002
        /*0046*/ 	.short	0x01b0
        /*0048*/ 	.byte	0x00, 0xf0, 0x21, 0x00


	//----- nvinfo : EIATTR_KPARAM_INFO
	.align		4
.L_2713:
        /*004c*/ 	.byte	0x04, 0x17
        /*004e*/ 	.short	(.L_2715 - .L_2714)
.L_2714:
        /*0050*/ 	.word	0x00000000
        /*0054*/ 	.short	0x0001
        /*0056*/ 	.short	0x00d8
        /*0058*/ 	.byte	0x00, 0xf0, 0x61, 0x03


	//----- nvinfo : EIATTR_KPARAM_INFO
	.align		4
.L_2715:
        /*005c*/ 	.byte	0x04, 0x17
        /*005e*/ 	.short	(.L_2717 - .L_2716)
.L_2716:
        /*0060*/ 	.word	0x00000000
        /*0064*/ 	.short	0x0000
        /*0066*/ 	.short	0x0000
        /*0068*/ 	.byte	0x00, 0xf0, 0x61, 0x03


	//----- nvinfo : EIATTR_MAXREG_COUNT
	.align		4
.L_2717:
        /*006c*/ 	.byte	0x03, 0x1b
        /*006e*/ 	.short	0x00ff


	//----- nvinfo : EIATTR_MERCURY_ISA_VERSION
	.align		4
        /*0070*/ 	.byte	0x03, 0x5f
        /*0072*/ 	.short	0x0000


	//----- nvinfo : EIATTR_EXIT_INSTR_OFFSETS
	.align		4
        /*0074*/ 	.byte	0x04, 0x1c
        /*0076*/ 	.short	(.L_2719 - .L_2718)


	//   ....[0]....
.L_2718:
        /*0078*/ 	.word	0x00000090


	//   ....[1]....
        /*007c*/ 	.word	0x00000550


	//   ....[2]....
        /*0080*/ 	.word	0x000016b0


	//   ....[3]....
        /*0084*/ 	.word	0x00001760


	//   ....[4]....
        /*0088*/ 	.word	0x00001840


	//   ....[5]....
        /*008c*/ 	.word	0x00001920


	//   ....[6]....
        /*0090*/ 	.word	0x00001970


	//   ....[7]....
        /*0094*/ 	.word	0x000019f0


	//----- nvinfo : EIATTR_MAX_THREADS
	.align		4
.L_2719:
        /*0098*/ 	.byte	0x04, 0x05
        /*009a*/ 	.short	(.L_2721 - .L_2720)
.L_2720:
        /*009c*/ 	.word	0x00000080
        /*00a0*/ 	.word	0x00000001
        /*00a4*/ 	.word	0x00000001


	//----- nvinfo : EIATTR_CRS_STACK_SIZE
	.align		4
.L_2721:
        /*00a8*/ 	.byte	0x04, 0x1e
        /*00aa*/ 	.short	(.L_2723 - .L_2722)
.L_2722:
        /*00ac*/ 	.word	0x00000000
.L_2723:


//--------------------- .nv.info._ZN2at6native16triu_tril_kernelIllLb0ELi1ELb0EEEvNS_4cuda6detail10TensorInfoIT_T0_EENS4_IKS5_S6_EEllS6_ --------------------------
	.section	.nv.info._ZN2at6native16triu_tril_kernelIllLb0ELi1ELb0EEEvNS_4cuda6detail10TensorInfoIT_T0_EENS4_IKS5_S6_EEllS6_,"",@"SHT_CUDA_INFO"
	.sectionflags	@""
	.align	4


	//----- nvinfo : EIATTR_CUDA_API_VERSION
	.align		4
        /*0000*/ 	.byte	0x04, 0x37
        /*0002*/ 	.short	(.L_2725 - .L_2724)
.L_2724:
        /*0004*/ 	.word	0x00000082


	//----- nvinfo : EIATTR_SW2861232_WAR
	.align		4
.L_2725:
        /*0008*/ 	.byte	0x01, 0x35
	.zero		2


	//----- nvinfo : EIATTR_PARAM_CBANK
	.align		4
        /*000c*/ 	.byte	0x04, 0x0a
        /*000e*/ 	.short	(.L_2727 - .L_2726)
	.align		4
.L_2726:
        /*0010*/ 	.word	index@(.nv.constant0._ZN2at6native16triu_tril_kernelIllLb0ELi1ELb0EEEvNS_4cuda6detail10TensorInfoIT_T0_EENS4_IKS5_S6_EEllS6_)
        /*0014*/ 	.short	0x0160
        /*0016*/ 	.short	0x0358


	//----- nvinfo : EIATTR_CBANK_PARAM_SIZE
	.align		4
.L_2727:
        /*0018*/ 	.byte	0x03, 0x19
        /*001a*/ 	.short	0x0358


	//----- nvinfo : EIATTR_KPARAM_INFO
	.align		4
        /*001c*/ 	.byte	0x04, 0x17
        /*001e*/ 	.short	(.L_2729 - .L_2728)
.L_2728:
        /*0020*/ 	.word	0x00000000
        /*0024*/ 	.short	0x0004
        /*0026*/ 	.short	0x0350
        /*0028*/ 	.byte	0x00, 0xf0, 0x21, 0x00


	//----- nvinfo : EIATTR_KPARAM_INFO
	.align		4
.L_2729:
        /*002c*/ 	.byte	0x04, 0x17
        /*002e*/ 	.short	(.L_2731 - .L_2730)
.L_2730:
        /*0030*/ 	.word	0x00000000
        /*0034*/ 	.short	0x0003
        /*0036*/ 	.short	0x0348
        /*0038*/ 	.byte	0x00, 0xf0, 0x21, 0x00


	//----- nvinfo : EIATTR_KPARAM_INFO
	.align		4
.L_2731:
        /*003c*/ 	.byte	0x04, 0x17
        /*003e*/ 	.short	(.L_2733 - .L_2732)
.L_2732:
        /*0040*/ 	.word	0x00000000
        /*0044*/ 	.short	0x0002
        /*0046*/ 	.short	0x0340
        /*0048*/ 	.byte	0x00, 0xf0, 0x21, 0x00


	//----- nvinfo : EIATTR_KPARAM_INFO
	.align		4
.L_2733:
        /*004c*/ 	.byte	0x04, 0x17
        /*004e*/ 	.short	(.L_2735 - .L_2734)
.L_2734:
        /*0050*/ 	.word	0x00000000
        /*0054*/ 	.short	0x0001
        /*0056*/ 	.short	0x01a0
        /*0058*/ 	.byte	0x00, 0xf0, 0x81, 0x06


	//----- nvinfo : EIATTR_KPARAM_INFO
	.align		4
.L_2735:
        /*005c*/ 	.byte	0x04, 0x17
        /*005e*/ 	.short	(.L_2737 - .L_2736)
.L_2736:
        /*0060*/ 	.word	0x00000000
        /*0064*/ 	.short	0x0000
        /*0066*/ 	.short	0x0000
        /*0068*/ 	.byte	0x00, 0xf0, 0x81, 0x06


	//----- nvinfo : EIATTR_MAXREG_COUNT
	.align		4
.L_2737:
        /*006c*/ 	.byte	0x03, 0x1b
        /*006e*/ 	.short	0x00ff


	//----- nvinfo : EIATTR_MERCURY_ISA_VERSION
	.align		4
        /*0070*/ 	.byte	0x03, 0x5f
        /*0072*/ 	.short	0x0000


	//----- nvinfo : EIATTR_EXIT_INSTR_OFFSETS
	.align		4
        /*0074*/ 	.byte	0x04, 0x1c
        /*0076*/ 	.short	(.L_2739 - .L_2738)


	//   ....[0]....
.L_2738:
        /*0078*/ 	.word	0x00000070


	//   ....[1]....
        /*007c*/ 	.word	0x00002000


	//   ....[2]....
        /*0080*/ 	.word	0x00002040


	//----- nvinfo : EIATTR_MAX_THREADS
	.align		4
.L_2739:
        /*0084*/ 	.byte	0x04, 0x05
        /*0086*/ 	.short	(.L_2741 - .L_2740)
.L_2740:
        /*0088*/ 	.word	0x00000080
        /*008c*/ 	.word	0x00000001
        /*0090*/ 	.word	0x00000001


	//----- nvinfo : EIATTR_CRS_STACK_SIZE
	.align		4
.L_2741:
        /*0094*/ 	.byte	0x04, 0x1e
        /*0096*/ 	.short	(.L_2743 - .L_2742)
.L_2742:
        /*0098*/ 	.word	0x00000000
.L_2743:


//--------------------- .nv.info._ZN2at6native16triu_tril_kernelIllLb0ELi1ELb1EEEvNS_4cuda6detail10TensorInfoIT_T0_EENS4_IKS5_S6_EEllS6_ --------------------------
	.section	.nv.info._ZN2at6native16triu_tril_kernelIllLb0ELi1ELb1EEEvNS_4cuda6detail10TensorInfoIT_T0_EENS4_IKS5_S6_EEllS6_,"",@"SHT_CUDA_INFO"
	.sectionflags	@""
	.align	4


	//----- nvinfo : EIATTR_CUDA_API_VERSION
	.align		4
        /*0000*/ 	.byte	0x04, 0x37
        /*0002*/ 	.short	(.L_2745 - .L_2744)
.L_2744:
        /*0004*/ 	.word	0x00000082


	//----- nvinfo : EIATTR_SW2861232_WAR
	.align		4
.L_2745:
        /*0008*/ 	.byte	0x01, 0x35
	.zero		2


	//----- nvinfo : EIATTR_PARAM_CBANK
	.align		4
        /*000c*/ 	.byte	0x04, 0x0a
        /*000e*/ 	.short	(.L_2747 - .L_2746)
	.align		4
.L_2746:
        /*0010*/ 	.word	index@(.nv.constant0._ZN2at6native16triu_tril_kernelIllLb0ELi1ELb1EEEvNS_4cuda6detail10TensorInfoIT_T0_EENS4_IKS5_S6_EEllS6_)
        /*0014*/ 	.short	0x0160
        /*0016*/ 	.short	0x0358


	//----- nvinfo : EIATTR_CBANK_PARAM_SIZE
	.align		4
.L_2747:
        /*0018*/ 	.byte	0x03, 0x19
        /*001a*/ 	.short	0x0358


	//----- nvinfo : EIATTR_KPARAM_INFO
	.align		4
        /*001c*/ 	.byte	0x04, 0x17
        /*001e*/ 	.short	(.L_2749 - .L_2748)
.L_2748:
        /*0020*/ 	.word	0x00000000
        /*0024*/ 	.short	0x0004
        /*0026*/ 	.short	0x0350
        /*0028*/ 	.byte	0x00, 0xf0, 0x21, 0x00


	//----- nvinfo : EIATTR_KPARAM_INFO
	.align		4
.L_2749:
        /*002c*/ 	.byte	0x04, 0x17
        /*002e*/ 	.short	(.L_2751 - .L_2750)
.L_2750:
        /*0030*/ 	.word	0x00000000
        /*0034*/ 	.short	0x0003
        /*0036*/ 	.short	0x0348
        /*0038*/ 	.byte	0x00, 0xf0, 0x21, 0x00


	//----- nvinfo : EIATTR_KPARAM_INFO
	.align		4
.L_2751:
        /*003c*/ 	.byte	0x04, 0x17
        /*003e*/ 	.short	(.L_2753 - .L_2752)
.L_2752:
        /*0040*/ 	.word	0x00000000
        /*0044*/ 	.short	0x0002
        /*0046*/ 	.short	0x0340
        /*0048*/ 	.byte	0x00, 0xf0, 0x21, 0x00


	//----- nvinfo : EIATTR_KPARAM_INFO
	.align		4
.L_2753:
        /*004c*/ 	.byte	0x04, 0x17
        /*004e*/ 	.short	(.L_2755 - .L_2754)
.L_2754:
        /*0050*/ 	.word	0x00000000
        /*0054*/ 	.short	0x0001
        /*0056*/ 	.short	0x01a0
        /*0058*/ 	.byte	0x00, 0xf0, 0x81, 0x06


	//----- nvinfo : EIATTR_KPARAM_INFO
	.align		4
.L_2755:
        /*005c*/ 	.byte	0x04, 0x17
        /*005e*/ 	.short	(.L_2757 - .L_2756)
.L_2756:
        /*0060*/ 	.word	0x00000000
        /*0064*/ 	.short	0x0000
        /*0066*/ 	.short	0x0000
        /*0068*/ 	.byte	0x00, 0xf0, 0x81, 0x06


	//----- nvinfo : EIATTR_MAXREG_COUNT
	.align		4
.L_2757:
        /*006c*/ 	.byte	0x03, 0x1b
        /*006e*/ 	.short	0x00ff


	//----- nvinfo : EIATTR_MERCURY_ISA_VERSION
	.align		4
        /*0070*/ 	.byte	0x03, 0x5f
        /*0072*/ 	.short	0x0000


	//----- nvinfo : EIATTR_EXIT_INSTR_OFFSETS
	.align		4
        /*0074*/ 	.byte	0x04, 0x1c
        /*0076*/ 	.short	(.L_2759 - .L_2758)


	//   ....[0]....
.L_2758:
        /*0078*/ 	.word	0x00000070


	//   ....[1]....
        /*007c*/ 	.word	0x00000560


	//   ....[2]....
        /*0080*/ 	.word	0x00001df0


	//   ....[3]....
        /*0084*/ 	.word	0x00001e40


	//----- nvinfo : EIATTR_MAX_THREADS
	.align		4
.L_2759:
        /*0088*/ 	.byte	0x04, 0x05
        /*008a*/ 	.short	(.L_2761 - .L_2760)
.L_2760:
        /*008c*/ 	.word	0x00000080
        /*0090*/ 	.word	0x00000001
        /*0094*/ 	.word	0x00000001


	//----- nvinfo : EIATTR_CRS_STACK_SIZE
	.align		4
.L_2761:
        /*0098*/ 	.byte	0x04, 0x1e
        /*009a*/ 	.short	(.L_2763 - .L_2762)
.L_2762:
        /*009c*/ 	.word	0x00000000
.L_2763:


//--------------------- .nv.info._ZN2at6native16triu_tril_kernelIliLb0ELi1ELb0EEEvNS_4cuda6detail10TensorInfoIT_T0_EENS4_IKS5_S6_EEllS6_ --------------------------
	.section	.nv.info._ZN2at6native16triu_tril_kernelIliLb0ELi1ELb0EEEvNS_4cuda6detail10TensorInfoIT_T0_EENS4_IKS5_S6_EEllS6_,"",@"SHT_CUDA_INFO"
	.sectionflags	@""
	.align	4


	//----- nvinfo : EIATTR_CUDA_API_VERSION
	.align		4
        /*0000*/ 	.byte	0x04, 0x37
        /*0002*/ 	.short	(.L_2765 - .L_2764)
.L_2764:
        /*0004*/ 	.word	0x00000082


	//----- nvinfo : EIATTR_SW2861232_WAR
	.align		4
.L_2765:
        /*0008*/ 	.byte	0x01, 0x35
	.zero		2


	//----- nvinfo : EIATTR_PARAM_CBANK
	.align		4
        /*000c*/ 	.byte	0x04, 0x0a
        /*000e*/ 	.short	(.L_2767 - .L_2766)
	.align		4
.L_2766:
        /*0010*/ 	.word	index@(.nv.constant0._ZN2at6native16triu_tril_kernelIliLb0ELi1ELb0EEEvNS_4cuda6detail10TensorInfoIT_T0_EENS4_IKS5_S6_EEllS6_)
        /*0014*/ 	.short	0x0160
        /*0016*/ 	.short	0x01c4


	//----- nvinfo : EIATTR_CBANK_PARAM_SIZE
	.align		4
.L_2767:
        /*0018*/ 	.byte	0x03, 0x19
        /*001a*/ 	.short	0x01c4


	//----- nvinfo : EIATTR_KPARAM_INFO
	.align		4
        /*001c*/ 	.byte	0x04, 0x17
        /*001e*/ 	.short	(.L_2769 - .L_2768)
.L_2768:
        /*0020*/ 	.word	0x00000000
        /*0024*/ 	.short	0x0004
        /*0026*/ 	.short	0x01c0
        /*0028*/ 	.byte	0x00, 0xf0, 0x11, 0x00


	//----- nvinfo : EIATTR_KPARAM_INFO
	.align		4
.L_2769:
        /*002c*/ 	.byte	0x04, 0x17
        /*002e*/ 	.short	(.L_2771 - .L_2770)
.L_2770:
        /*0030*/ 	.word	0x00000000
        /*0034*/ 	.short	0x0003
        /*0036*/ 	.short	0x01b8
        /*0038*/ 	.byte	0x00, 0xf0, 0x21, 0x00


	//----- nvinfo : EIATTR_KPARAM_INFO
	.align		4
.L_2771:
        /*003c*/ 	.byte	0x04, 0x17
        /*003e*/ 	.short	(.L_2773 - .L_2772)
.L_2772:
        /*0040*/ 	.word	0x00000000
        /*0044*/ 	.short	0x0002
        /*0046*/ 	.short	0x01b0
        /*0048*/ 	.byte	0x00, 0xf0, 0x21, 0x00


	//----- nvinfo : EIATTR_KPARAM_INFO
	.align		4
.L_2773:
        /*004c*/ 	.byte	0x04, 0x17
        /*004e*/ 	.short	(.L_2775 - .L_2774)
.L_2774:
        /*0050*/ 	.word	0x00000000
        /*0054*/ 	.short	0x0001
        /*0056*/ 	.short	0x00d8
        /*0058*/ 	.byte	0x00, 0xf0, 0x61, 0x03


	//----- nvinfo : EIATTR_KPARAM_INFO
	.align		4
.L_2775:
        /*005c*/ 	.byte	0x04, 0x17
        /*005e*/ 	.short	(.L_2777 - .L_2776)
.L_2776:
        /*0060*/ 	.word	0x00000000
        /*0064*/ 	.short	0x0000
        /*0066*/ 	.short	0x0000
        /*0068*/ 	.byte	0x00, 0xf0, 0x61, 0x03


	//----- nvinfo : EIATTR_MAXREG_COUNT
	.align		4
.L_2777:
        /*006c*/ 	.byte	0x03, 0x1b
        /*006e*/ 	.short	0x00ff


	//----- nvinfo : EIATTR_MERCURY_ISA_VERSION
	.align		4
        /*0070*/ 	.byte	0x03, 0x5f
        /*0072*/ 	.short	0x0000


	//----- nvinfo : EIATTR_EXIT_INSTR_OFFSETS
	.align		4
        /*0074*/ 	.byte	0x04, 0x1c
        /*0076*/ 	.short	(.L_2779 - .L_2778)


	//   ....[0]....
.L_2778:
        /*0078*/ 	.word	0x00000070


	//   ....[1]....
        /*007c*/ 	.word	0x000016e0


	//   ....[2]....
        /*0080*/ 	.word	0x00001720


	//----- nvinfo : EIATTR_MAX_THREADS
	.align		4
.L_2779:
        /*0084*/ 	.byte	0x04, 0x05
        /*0086*/ 	.short	(.L_2781 - .L_2780)
.L_2780:
        /*0088*/ 	.word	0x00000080
        /*008c*/ 	.word	0x00000001
        /*0090*/ 	.word	0x00000001


	//----- nvinfo : EIATTR_CRS_STACK_SIZE
	.align		4
.L_2781:
        /*0094*/ 	.byte	0x04, 0x1e
        /*0096*/ 	.short	(.L_2783 - .L_2782)
.L_2782:
        /*0098*/ 	.word	0x00000000
.L_2783:


//--------------------- .nv.info._ZN2at6native16triu_tril_kernelIliLb0ELi1ELb1EEEvNS_4cuda6detail10TensorInfoIT_T0_EENS4_IKS5_S6_EEllS6_ --------------------------
	.section	.nv.info._ZN2at6native16triu_tril_kernelIliLb0ELi1ELb1EEEvNS_4cuda6detail10TensorInfoIT_T0_EENS4_IKS5_S6_EEllS6_,"",@"SHT_CUDA_INFO"
	.sectionflags	@""
	.align	4


	//----- nvinfo : EIATTR_CUDA_API_VERSION
	.align		4
        /*0000*/ 	.byte	0x04, 0x37
        /*0002*/ 	.short	(.L_2785 - .L_2784)
.L_2784:
        /*0004*/ 	.word	0x00000082


	//----- nvinfo : EIATTR_SW2861232_WAR
	.align		4
.L_2785:
        /*0008*/ 	.byte	0x01, 0x35
	.zero		2


	//----- nvinfo : EIATTR_PARAM_CBANK
	.align		4
        /*000c*/ 	.byte	0x04, 0x0a
        /*000e*/ 	.short	(.L_2787 - .L_2786)
	.align		4
.L_2786:
        /*0010*/ 	.word	index@(.nv.constant0._ZN2at6native16triu_tril_kernelIliLb0ELi1ELb1EEEvNS_4cuda6detail10TensorInfoIT_T0_EENS4_IKS5_S6_EEllS6_)
        /*0014*/ 	.short	0x0160
        /*0016*/ 	.short	0x01c4


	//----- nvinfo : EIATTR_CBANK_PARAM_SIZE
	.align		4
.L_2787:
        /*0018*/ 	.byte	0x03, 0x19
        /*001a*/ 	.short	0x01c4


	//----- nvinfo : EIATTR_KPARAM_INFO
	.align		4
        /*001c*/ 	.byte	0x04, 0x17
        /*001e*/ 	.short	(.L_2789 - .L_2788)
.L_2788:
        /*0020*/ 	.word	0x00000000
        /*0024*/ 	.short	0x0004
        /*0026*/ 	.short	0x01c0
        /*0028*/ 	.byte	0x00, 0xf0, 0x11, 0x00


	//----- nvinfo : EIATTR_KPARAM_INFO
	.align		4
.L_2789:
        /*002c*/ 	.byte	0x04, 0x17
        /*002e*/ 	.short	(.L_2791 - .L_2790)
.L_2790:
        /*0030*/ 	.word	0x00000000
        /*0034*/ 	.short	0x0003
        /*0036*/ 	.short	0x01b8
        /*0038*/ 	.byte	0x00, 0xf0, 0x21, 0x00


	//----- nvinfo : EIATTR_KPARAM_INFO
	.align		4
.L_2791:
        /*003c*/ 	.byte	0x04, 0x17
        /*003e*/ 	.short	(.L_2793 - .L_2792)
.L_2792:
        /*0040*/ 	.word	0x00000000
        /*0044*/ 	.short	0x0002
        /*0046*/ 	.short	0x01b0
        /*0048*/ 	.byte	0x00, 0xf0, 0x21, 0x00


	//----- nvinfo : EIATTR_KPARAM_INFO
	.align		4
.L_2793:
        /*004c*/ 	.byte	0x04, 0x17
        /*004e*/ 	.short	(.L_2795 - .L_2794)
.L_2794:
        /*0050*/ 	.word	0x00000000
        /*0054*/ 	.short	0x0001
        /*0056*/ 	.short	0x00d8
        /*0058*/ 	.byte	0x00, 0xf0, 0x61, 0x03


	//----- nvinfo : EIATTR_KPARAM_INFO
	.align		4
.L_2795:
        /*005c*/ 	.byte	0x04, 0x17
        /*005e*/ 	.short	(.L_2797 - .L_2796)
.L_2796:
        /*0060*/ 	.word	0x00000000
        /*0064*/ 	.short	0x0000
        /*0066*/ 	.short	0x0000
        /*0068*/ 	.byte	0x00, 0xf0, 0x61, 0x03


	//----- nvinfo : EIATTR_MAXREG_COUNT
	.align		4
.L_2797:
        /*006c*/ 	.byte	0x03, 0x1b
        /*006e*/ 	.short	0x00ff


	//----- nvinfo : EIATTR_MERCURY_ISA_VERSION
	.align		4
        /*0070*/ 	.byte	0x03, 0x5f
        /*0072*/ 	.short	0x0000


	//----- nvinfo : EIATTR_EXIT_INSTR_OFFSETS
	.align		4
        /*0074*/ 	.byte	0x04, 0x1c
        /*0076*/ 	.short	(.L_2799 - .L_2798)


	//   ....[0]....
.L_2798:
        /*0078*/ 	.word	0x00000070


	//   ....[1]....
        /*007c*/ 	.word	0x00000540


	//   ....[2]....
        /*0080*/ 	.word	0x00001690


	//   ....[3]....
        /*0084*/ 	.word	0x000016e0


	//   ....[4]....
        /*0088*/ 	.word	0x00001730


	//----- nvinfo : EIATTR_MAX_THREADS
	.align		4
.L_2799:
        /*008c*/ 	.byte	0x04, 0x05
        /*008e*/ 	.short	(.L_2801 - .L_2800)
.L_2800:
        /*0090*/ 	.word	0x00000080
        /*0094*/ 	.word	0x00000001
        /*0098*/ 	.word	0x00000001


	//----- nvinfo : EIATTR_CRS_STACK_SIZE
	.align		4
.L_2801:
        /*009c*/ 	.byte	0x04, 0x1e
        /*009e*/ 	.short	(.L_2803 - .L_2802)
.L_2802:
        /*00a0*/ 	.word	0x00000000
.L_2803:


//--------------------- .nv.info._ZN2at6native16triu_tril_kernelIilLb0ELi2ELb0EEEvNS_4cuda6detail10TensorInfoIT_T0_EENS4_IKS5_S6_EEllS6_ --------------------------
	.section	.nv.info._ZN2at6native16triu_tril_kernelIilLb0ELi2ELb0EEEvNS_4cuda6detail10TensorInfoIT_T0_EENS4_IKS5_S6_EEllS6_,"",@"SHT_CUDA_INFO"
	.sectionflags	@""
	.align	4


	//----- nvinfo : EIATTR_CUDA_API_VERSION
	.align		4
        /*0000*/ 	.byte	0x04, 0x37
        /*0002*/ 	.short	(.L_2805 - .L_2804)
.L_2804:
        /*0004*/ 	.word	0x00000082


	//----- nvinfo : EIATTR_SW2861232_WAR
	.align		4
.L_2805:
        /*0008*/ 	.byte	0x01, 0x35
	.zero		2


	//----- nvinfo : EIATTR_PARAM_CBANK
	.align		4
        /*000c*/ 	.byte	0x04, 0x0a
        /*000e*/ 	.short	(.L_2807 - .L_2806)
	.align		4
.L_2806:
        /*0010*/ 	.word	index@(.nv.constant0._ZN2at6native16triu_tril_kernelIilLb0ELi2ELb0EEEvNS_4cuda6detail10TensorInfoIT_T0_EENS4_IKS5_S6_EEllS6_)
        /*0014*/ 	.short	0x0160
        /*0016*/ 	.short	0x0358


	//----- nvinfo : EIATTR_CBANK_PARAM_SIZE
	.align		4
.L_2807:
        /*0018*/ 	.byte	0x03, 0x19
        /*001a*/ 	.short	0x0358


	//----- nvinfo : EIATTR_KPARAM_INFO
	.align		4
        /*001c*/ 	.byte	0x04, 0x17
        /*001e*/ 	.short	(.L_2809 - .L_2808)
.L_2808:
        /*0020*/ 	.word	0x00000000
        /*0024*/ 	.short	0x0004
        /*0026*/ 	.short	0x0350
        /*0028*/ 	.byte	0x00, 0xf0, 0x21, 0x00


	//----- nvinfo : EIATTR_KPARAM_INFO
	.align		4
.L_2809:
        /*002c*/ 	.byte	0x04, 0x17
        /*002e*/ 	.short	(.L_2811 - .L_2810)
.L_2810:
        /*0030*/ 	.word	0x00000000
        /*0034*/ 	.short	0x0003
        /*0036*/ 	.short	0x0348
        /*0038*/ 	.byte	0x00, 0xf0, 0x21, 0x00


	//----- nvinfo : EIATTR_KPARAM_INFO
	.align		4
.L_2811:
        /*003c*/ 	.byte	0x04, 0x17
        /*003e*/ 	.short	(.L_2813 - .L_2812)
.L_2812:
        /*0040*/ 	.word	0x00000000
        /*0044*/ 	.short	0x0002
        /*0046*/ 	.short	0x0340
        /*0048*/ 	.byte	0x00, 0xf0, 0x21, 0x00


	//----- nvinfo : EIATTR_KPARAM_INFO
	.align		4
.L_2813:
        /*004c*/ 	.byte	0x04, 0x17
        /*004e*/ 	.short	(.L_2815 - .L_2814)
.L_2814:
        /*0050*/ 	.word	0x00000000
        /*0054*/ 	.short	0x0001
        /*0056*/ 	.short	0x01a0
        /*0058*/ 	.byte	0x00, 0xf0, 0x81, 0x06


	//----- nvinfo : EIATTR_KPARAM_INFO
	.align		4
.L_2815:
        /*005c*/ 	.byte	0x04, 0x17
        /*005e*/ 	.short	(.L_2817 - .L_2816)
.L_2816:
        /*0060*/ 	.word	0x00000000
        /*0064*/ 	.short	0x0000
        /*0066*/ 	.short	0x0000
        /*0068*/ 	.byte	0x00, 0xf0, 0x81, 0x06


	//----- nvinfo : EIATTR_MAXREG_COUNT
	.align		4
.L_2817:
        /*006c*/ 	.byte	0x03, 0x1b
        /*006e*/ 	.short	0x00ff


	//----- nvinfo : EIATTR_MERCURY_ISA_VERSION
	.align		4
        /*0070*/ 	.byte	0x03, 0x5f
        /*0072*/ 	.short	0x0000


	//----- nvinfo : EIATTR_EXIT_INSTR_OFFSETS
	.align		4
        /*0074*/ 	.byte	0x04, 0x1c
        /*0076*/ 	.short	(.L_2819 - .L_2818)


	//   ....[0]....
.L_2818:
        /*0078*/ 	.word	0x00000090


	//   ....[1]....
        /*007c*/ 	.word	0x000021b0


	//   ....[2]....
        /*0080*/ 	.word	0x00002230


	//   ....[3]....
        /*0084*/ 	.word	0x000022a0


	//----- nvinfo : EIATTR_MAX_THREADS
	.align		4
.L_2819:
        /*0088*/ 	.byte	0x04, 0x05
        /*008a*/ 	.short	(.L_2821 - .L_2820)
.L_2820:
        /*008c*/ 	.word	0x00000080
        /*0090*/ 	.word	0x00000001
        /*0094*/ 	.word	0x00000001


	//----- nvinfo : EIATTR_CRS_STACK_SIZE
	.align		4
.L_2821:
        /*0098*/ 	.byte	0x04, 0x1e
        /*009a*/ 	.short	(.L_2823 - .L_2822)
.L_2822:
        /*009c*/ 	.word	0x00000000
.L_2823:


//--------------------- .nv.info._ZN2at6native16triu_tril_kernelIilLb0ELi2ELb1EEEvNS_4cuda6detail10TensorInfoIT_T0_EENS4_IKS5_S6_EEllS6_ --------------------------
	.section	.nv.info._ZN2at6native16triu_tril_kernelIilLb0ELi2ELb1EEEvNS_4cuda6detail10TensorInfoIT_T0_EENS4_IKS5_S6_EEllS6_,"",@"SHT_CUDA_INFO"
	.sectionflags	@""
	.align	4


	//----- nvinfo : EIATTR_CUDA_API_VERSION
	.align		4
        /*0000*/ 	.byte	0x04, 0x37
        /*0002*/ 	.short	(.L_2825 - .L_2824)
.L_2824:
        /*0004*/ 	.word	0x00000082


	//----- nvinfo : EIATTR_SW2861232_WAR
	.align		4
.L_2825:
        /*0008*/ 	.byte	0x01, 0x35
	.zero		2


	//----- nvinfo : EIATTR_PARAM_CBANK
	.align		4
        /*000c*/ 	.byte	0x04, 0x0a
        /*000e*/ 	.short	(.L_2827 - .L_2826)
	.align		4
.L_2826:
        /*0010*/ 	.word	index@(.nv.constant0._ZN2at6native16triu_tril_kernelIilLb0ELi2ELb1EEEvNS_4cuda6detail10TensorInfoIT_T0_EENS4_IKS5_S6_EEllS6_)
        /*0014*/ 	.short	0x0160
        /*0016*/ 	.short	0x0358


	//----- nvinfo : EIATTR_CBANK_PARAM_SIZE
	.align		4
.L_2827:
        /*0018*/ 	.byte	0x03, 0x19
        /*001a*/ 	.short	0x0358


	//----- nvinfo : EIATTR_KPARAM_INFO
	.align		4
        /*001c*/ 	.byte	0x04, 0x17
        /*001e*/ 	.short	(.L_2829 - .L_2828)
.L_2828:
        /*0020*/ 	.word	0x00000000
        /*0024*/ 	.short	0x0004
        /*0026*/ 	.short	0x0350
        /*0028*/ 	.byte	0x00, 0xf0, 0x21, 0x00


	//----- nvinfo : EIATTR_KPARAM_INFO
	.align		4
.L_2829:
        /*002c*/ 	.byte	0x04, 0x17
        /*002e*/ 	.short	(.L_2831 - .L_2830)
.L_2830:
        /*0030*/ 	.word	0x00000000
        /*0034*/ 	.short	0x0003
        /*0036*/ 	.short	0x0348
        /*0038*/ 	.byte	0x00, 0xf0, 0x21, 0x00


	//----- nvinfo : EIATTR_KPARAM_INFO
	.align		4
.L_2831:
        /*003c*/ 	.byte	0x04, 0x17
        /*003e*/ 	.short	(.L_2833 - .L_2832)
.L_2832:
        /*0040*/ 	.word	0x00000000
        /*0044*/ 	.short	0x0002
        /*0046*/ 	.short	0x0340
        /*0048*/ 	.byte	0x00, 0xf0, 0x21, 0x00


	//----- nvinfo : EIATTR_KPARAM_INFO
	.align		4
.L_2833:
        /*004c*/ 	.byte	0x04, 0x17
        /*004e*/ 	.short	(.L_2835 - .L_2834)
.L_2834:
        /*0050*/ 	.word	0x00000000
        /*0054*/ 	.short	0x0001
        /*0056*/ 	.short	0x01a0
        /*0058*/ 	.byte	0x00, 0xf0, 0x81, 0x06


	//----- nvinfo : EIATTR_KPARAM_INFO
	.align		4
.L_2835:
        /*005c*/ 	.byte	0x04, 0x17
        /*005e*/ 	.short	(.L_2837 - .L_2836)
.L_2836:
        /*0060*/ 	.word	0x00000000
        /*0064*/ 	.short	0x0000
        /*0066*/ 	.short	0x0000
        /*0068*/ 	.byte	0x00, 0xf0, 0x81, 0x06


	//----- nvinfo : EIATTR_MAXREG_COUNT
	.align		4
.L_2837:
        /*006c*/ 	.byte	0x03, 0x1b
        /*006e*/ 	.short	0x00ff


	//----- nvinfo : EIATTR_MERCURY_ISA_VERSION
	.align		4
        /*0070*/ 	.byte	0x03, 0x5f
        /*0072*/ 	.short	0x0000


	//----- nvinfo : EIATTR_EXIT_INSTR_OFFSETS
	.align		4
        /*0074*/ 	.byte	0x04, 0x1c
        /*0076*/ 	.short	(.L_2839 - .L_2838)


	//   ....[0]....
.L_2838:
        /*0078*/ 	.word	0x00000090


	//   ....[1]....
        /*007c*/ 	.word	0x00000580


	//   ....[2]....
        /*0080*/ 	.word	0x00001dd0


	//   ....[3]....
        /*0084*/ 	.word	0x00001ee0


	//   ....[4]....
        /*0088*/ 	.word	0x00001f80


	//----- nvinfo : EIATTR_MAX_THREADS
	.align		4
.L_2839:
        /*008c*/ 	.byte	0x04, 0x05
        /*008e*/ 	.short	(.L_2841 - .L_2840)
.L_2840:
        /*0090*/ 	.word	0x00000080
        /*0094*/ 	.word	0x00000001
        /*0098*/ 	.word	0x00000001


	//----- nvinfo : EIATTR_CRS_STACK_SIZE
	.align		4
.L_2841:
        /*009c*/ 	.byte	0x04, 0x1e
        /*009e*/ 	.short	(.L_2843 - .L_2842)
.L_2842:
        /*00a0*/ 	.word	0x00000000
.L_2843:


//--------------------- .nv.info._ZN2at6native16triu_tril_kernelIiiLb0ELi2ELb0EEEvNS_4cuda6detail10TensorInfoIT_T0_EENS4_IKS5_S6_EEllS6_ --------------------------
	.section	.nv.info._ZN2at6native16triu_tril_kernelIiiLb0ELi2ELb0EEEvNS_4cuda6detail10TensorInfoIT_T0_EENS4_IKS5_S6_EEllS6_,"",@"SHT_CUDA_INFO"
	.sectionflags	@""
	.align	4


	//----- nvinfo : EIATTR_CUDA_API_VERSION
	.align		4
        /*0000*/ 	.byte	0x04, 0x37
        /*0002*/ 	.short	(.L_2845 - .L_2844)
.L_2844:
        /*0004*/ 	.word	0x00000082


	//----- nvinfo : EIATTR_SW2861232_WAR
	.align		4
.L_2845:
        /*0008*/ 	.byte	0x01, 0x35
	.zero		2


	//----- nvinfo : EIATTR_PARAM_CBANK
	.align		4
        /*000c*/ 	.byte	0x04, 0x0a
        /*000e*/ 	.short	(.L_2847 - .L_2846)
	.align		4
.L_2846:
        /*0010*/ 	.word	index@(.nv.constant0._ZN2at6native16triu_tril_kernelIiiLb0ELi2ELb0EEEvNS_4cuda6detail10TensorInfoIT_T0_EENS4_IKS5_S6_EEllS6_)
        /*0014*/ 	.short	0x0160
        /*0016*/ 	.short	0x01c4


	//----- nvinfo : EIATTR_CBANK_PARAM_SIZE
	.align		4
.L_2847:
        /*0018*/ 	.byte	0x03, 0x19
        /*001a*/ 	.short	0x01c4


	//----- nvinfo : EIATTR_KPARAM_INFO
	.align		4
        /*001c*/ 	.byte	0x04, 0x17
        /*001e*/ 	.short	(.L_2849 - .L_2848)
.L_2848:
        /*0020*/ 	.word	0x00000000
        /*0024*/ 	.short	0x0004
        /*0026*/ 	.short	0x01c0
        /*0028*/ 	.byte	0x00, 0xf0, 0x11, 0x00


	//----- nvinfo : EIATTR_KPARAM_INFO
	.align		4
.L_2849:
        /*002c*/ 	.byte	0x04, 0x17
        /*002e*/ 	.short	(.L_2851 - .L_2850)
.L_2850:
        /*0030*/ 	.word	0x00000000
        /*0034*/ 	.short	0x0003
        /*0036*/ 	.short	0x01b8
        /*0038*/ 	.byte	0x00, 0xf0, 0x21, 0x00


	//----- nvinfo : EIATTR_KPARAM_INFO
	.align		4
.L_2851:
        /*003c*/ 	.byte	0x04, 0x17
        /*003e*/ 	.short	(.L_2853 - .L_2852)
.L_2852:
        /*0040*/ 	.word	0x00000000
        /*0044*/ 	.short	0x0002
        /*0046*/ 	.short	0x01b0
        /*0048*/ 	.byte	0x00, 0xf0, 0x21, 0x00


	//----- nvinfo : EIATTR_KPARAM_INFO
	.align		4
.L_2853:
        /*004c*/ 	.byte	0x04, 0x17
        /*004e*/ 	.short	(.L_2855 - .L_2854)
.L_2854:
        /*0050*/ 	.word	0x00000000
        /*0054*/ 	.short	0x0001
        /*0056*/ 	.short	0x00d8
        /*0058*/ 	.byte	0x00, 0xf0, 0x61, 0x03


	//----- nvinfo : EIATTR_KPARAM_INFO
	.align		4
.L_2855:
        /*005c*/ 	.byte	0x04, 0x17
        /*005e*/ 	.short	(.L_2857 - .L_2856)
.L_2856:
        /*0060*/ 	.word	0x00000000
        /*0064*/ 	.short	0x0000
        /*0066*/ 	.short	0x0000
        /*0068*/ 	.byte	0x00, 0xf0, 0x61, 0x03


	//----- nvinfo : EIATTR_MAXREG_COUNT
	.align		4
.L_2857:
        /*006c*/ 	.byte	0x03, 0x1b
        /*006e*/ 	.short	0x00ff


	//----- nvinfo : EIATTR_MERCURY_ISA_VERSION
	.align		4
        /*0070*/ 	.byte	0x03, 0x5f
        /*0072*/ 	.short	0x0000


	//----- nvinfo : EIATTR_EXIT_INSTR_OFFSETS
	.align		4
        /*0074*/ 	.byte	0x04, 0x1c
        /*0076*/ 	.short	(.L_2859 - .L_2858)


	//   ....[0]....
.L_2858:
        /*0078*/ 	.word	0x00000090


	//   ....[1]....
        /*007c*/ 	.word	0x000018c0


	//   ....[2]....
        /*0080*/ 	.word	0x00001930


	//   ....[3]....
        /*0084*/ 	.word	0x000019a0


	//----- nvinfo : EIATTR_MAX_THREADS
	.align		4
.L_2859:
        /*0088*/ 	.byte	0x04, 0x05
        /*008a*/ 	.short	(.L_2861 - .L_2860)
.L_2860:
        /*008c*/ 	.word	0x00000080
        /*0090*/ 	.word	0x00000001
        /*0094*/ 	.word	0x00000001


	//----- nvinfo : EIATTR_CRS_STACK_SIZE
	.align		4
.L_2861:
        /*0098*/ 	.byte	0x04, 0x1e
        /*009a*/ 	.short	(.L_2863 - .L_2862)
.L_2862:
        /*009c*/ 	.word	0x00000000
.L_2863:


//--------------------- .nv.info._ZN2at6native16triu_tril_kernelIiiLb0ELi2ELb1EEEvNS_4cuda6detail10TensorInfoIT_T0_EENS4_IKS5_S6_EEllS6_ --------------------------
	.section	.nv.info._ZN2at6native16triu_tril_kernelIiiLb0ELi2ELb1EEEvNS_4cuda6detail10TensorInfoIT_T0_EENS4_IKS5_S6_EEllS6_,"",@"SHT_CUDA_INFO"
	.sectionflags	@""
	.align	4


	//----- nvinfo : EIATTR_CUDA_API_VERSION
	.align		4
        /*0000*/ 	.byte	0x04, 0x37
        /*0002*/ 	.short	(.L_2865 - .L_2864)
.L_2864:
        /*0004*/ 	.word	0x00000082


	//----- nvinfo : EIATTR_SW2861232_WAR
	.align		4
.L_2865:
        /*0008*/ 	.byte	0x01, 0x35
	.zero		2


	//----- nvinfo : EIATTR_PARAM_CBANK
	.align		4
        /*000c*/ 	.byte	0x04, 0x0a
        /*000e*/ 	.short	(.L_2867 - .L_2866)
	.align		4
.L_2866:
        /*0010*/ 	.word	index@(.nv.constant0._ZN2at6native16triu_tril_kernelIiiLb0ELi2ELb1EEEvNS_4cuda6detail10TensorInfoIT_T0_EENS4_IKS5_S6_EEllS6_)
        /*0014*/ 	.short	0x0160
        /*0016*/ 	.short	0x01c4


	//----- nvinfo : EIATTR_CBANK_PARAM_SIZE
	.align		4
.L_2867:
        /*0018*/ 	.byte	0x03, 0x19
        /*001a*/ 	.short	0x01c4


	//----- nvinfo : EIATTR_KPARAM_INFO
	.align		4
        /*001c*/ 	.byte	0x04, 0x17
        /*001e*/ 	.short	(.L_2869 - .L_2868)
.L_2868:
        /*0020*/ 	.word	0x00000000
        /*0024*/ 	.short	0x0004
        /*0026*/ 	.short	0x01c0
        /*0028*/ 	.byte	0x00, 0xf0, 0x11, 0x00


	//----- nvinfo : EIATTR_KPARAM_INFO
	.align		4
.L_2869:
        /*002c*/ 	.byte	0x04, 0x17
        /*002e*/ 	.short	(.L_2871 - .L_2870)
.L_2870:
        /*0030*/ 	.word	0x00000000
        /*0034*/ 	.short	0x0003
        /*0036*/ 	.short	0x01b8
        /*0038*/ 	.byte	0x00, 0xf0, 0x21, 0x00


	//----- nvinfo : EIATTR_KPARAM_INFO
	.align		4
.L_2871:
        /*003c*/ 	.byte	0x04, 0x17
        /*003e*/ 	.short	(.L_2873 - .L_2872)
.L_2872:
        /*0040*/ 	.word	0x00000000
        /*0044*/ 	.short	0x0002
        /*0046*/ 	.short	0x01b0
        /*0048*/ 	.byte	0x00, 0xf0, 0x21, 0x00


	//----- nvinfo : EIATTR_KPARAM_INFO
	.align		4
.L_2873:
        /*004c*/ 	.byte	0x04, 0x17
        /*004e*/ 	.short	(.L_2875 - .L_2874)
.L_2874:
        /*0050*/ 	.word	0x00000000
        /*0054*/ 	.short	0x0001
        /*0056*/ 	.short	0x00d8
        /*0058*/ 	.byte	0x00, 0xf0, 0x61, 0x03


	//----- nvinfo : EIATTR_KPARAM_INFO
	.align		4
.L_2875:
        /*005c*/ 	.byte	0x04, 0x17
        /*005e*/ 	.short	(.L_2877 - .L_2876)
.L_2876:
        /*0060*/ 	.word	0x00000000
        /*0064*/ 	.short	0x0000
        /*0066*/ 	.short	0x0000
        /*0068*/ 	.byte	0x00, 0xf0, 0x61, 0x03


	//----- nvinfo : EIATTR_MAXREG_COUNT
	.align		4
.L_2877:
        /*006c*/ 	.byte	0x03, 0x1b
        /*006e*/ 	.short	0x00ff


	//----- nvinfo : EIATTR_MERCURY_ISA_VERSION
	.align		4
        /*0070*/ 	.byte	0x03, 0x5f
        /*0072*/ 	.short	0x0000


	//----- nvinfo : EIATTR_EXIT_INSTR_OFFSETS
	.align		4
        /*0074*/ 	.byte	0x04, 0x1c
        /*0076*/ 	.short	(.L_2879 - .L_2878)


	//   ....[0]....
.L_2878:
        /*0078*/ 	.word	0x00000090


	//   ....[1]....
        /*007c*/ 	.word	0x00000550


	//   ....[2]....
        /*0080*/ 	.word	0x000016b0


	//   ....[3]....
        /*0084*/ 	.word	0x00001760


	//   ....[4]....
        /*0088*/ 	.word	0x000017b0


	//   ....[5]....
        /*008c*/ 	.word	0x00001820


	//----- nvinfo : EIATTR_MAX_THREADS
	.align		4
.L_2879:
        /*0090*/ 	.byte	0x04, 0x05
        /*0092*/ 	.short	(.L_2881 - .L_2880)
.L_2880:
        /*0094*/ 	.word	0x00000080
        /*0098*/ 	.word	0x00000001
        /*009c*/ 	.word	0x00000001


	//----- nvinfo : EIATTR_CRS_STACK_SIZE
	.align		4
.L_2881:
        /*00a0*/ 	.byte	0x04, 0x1e
        /*00a2*/ 	.short	(.L_2883 - .L_2882)
.L_2882:
        /*00a4*/ 	.word	0x00000000
.L_2883:


//--------------------- .nv.info._ZN2at6native16triu_tril_kernelIalLb0ELi8ELb0EEEvNS_4cuda6detail10TensorInfoIT_T0_EENS4_IKS5_S6_EEllS6_ --------------------------
	.section	.nv.info._ZN2at6native16triu_tril_kernelIalLb0ELi8ELb0EEEvNS_4cuda6detail10TensorInfoIT_T0_EENS4_IKS5_S6_EEllS6_,"",@"SHT_CUDA_INFO"
	.sectionflags	@""
	.align	4


	//----- nvinfo : EIATTR_CUDA_API_VERSION
	.align		4
        /*0000*/ 	.byte	0x04, 0x37
        /*0002*/ 	.short	(.L_2885 - .L_2884)
.L_2884:
        /*0004*/ 	.word	0x00000082


	//----- nvinfo : EIATTR_SW2861232_WAR
	.align		4
.L_2885:
        /*0008*/ 	.byte	0x01, 0x35
	.zero		2


	//----- nvinfo : EIATTR_PARAM_CBANK
	.align		4
        /*000c*/ 	.byte	0x04, 0x0a
        /*000e*/ 	.short	(.L_2887 - .L_2886)
	.align		4
.L_2886:
        /*0010*/ 	.word	index@(.nv.constant0._ZN2at6native16triu_tril_kernelIalLb0ELi8ELb0EEEvNS_4cuda6detail10TensorInfoIT_T0_EENS4_IKS5_S6_EEllS6_)
        /*0014*/ 	.short	0x0160
        /*0016*/ 	.short	0x0358


	//----- nvinfo : EIATTR_CBANK_PARAM_SIZE
	.align		4
.L_2887:
        /*0018*/ 	.byte	0x03, 0x19
        /*001a*/ 	.short	0x0358


	//----- nvinfo : EIATTR_KPARAM_INFO
	.align		4
        /*001c*/ 	.byte	0x04, 0x17
        /*001e*/ 	.short	(.L_2889 - .L_2888)
.L_2888:
        /*0020*/ 	.word	0x00000000
        /*0024*/ 	.short	0x0004
        /*0026*/ 	.short	0x0350
        /*0028*/ 	.byte	0x00, 0xf0, 0x21, 0x00


	//----- nvinfo : EIATTR_KPARAM_INFO
	.align		4
.L_2889:
        /*002c*/ 	.byte	0x04, 0x17
        /*002e*/ 	.short	(.L_2891 - .L_2890)
.L_2890:
        /*0030*/ 	.word	0x00000000
        /*0034*/ 	.short	0x0003
        /*0036*/ 	.short	0x0348
        /*0038*/ 	.byte	0x00, 0xf0, 0x21, 0x00


	//----- nvinfo : EIATTR_KPARAM_INFO
	.align		4
.L_2891:
        /*003c*/ 	.byte	0x04, 0x17
        /*003e*/ 	.short	(.L_2893 - .L_2892)
.L_2892:
        /*0040*/ 	.word	0x00000000
        /*0044*/ 	.short	0x0002
        /*0046*/ 	.short	0x0340
        /*0048*/ 	.byte	0x00, 0xf0, 0x21, 0x00


	//----- nvinfo : EIATTR_KPARAM_INFO
	.align		4
.L_2893:
        /*004c*/ 	.byte	0x04, 0x17
        /*004e*/ 	.short	(.L_2895 - .L_2894)
.L_2894:
        /*0050*/ 	.word	0x00000000
        /*0054*/ 	.short	0x0001
        /*0056*/ 	.short	0x01a0
        /*0058*/ 	.byte	0x00, 0xf0, 0x81, 0x06


	//----- nvinfo : EIATTR_KPARAM_INFO
	.align		4
.L_2895:
        /*005c*/ 	.byte	0x04, 0x17
        /*005e*/ 	.short	(.L_2897 - .L_2896)
.L_2896:
        /*0060*/ 	.word	0x00000000
        /*0064*/ 	.short	0x0000
        /*0066*/ 	.short	0x0000
        /*0068*/ 	.byte	0x00, 0xf0, 0x81, 0x06


	//----- nvinfo : EIATTR_MAXREG_COUNT
	.align		4
.L_2897:
        /*006c*/ 	.byte	0x03, 0x1b
        /*006e*/ 	.short	0x00ff


	//----- nvinfo : EIATTR_MERCURY_ISA_VERSION
	.align		4
        /*0070*/ 	.byte	0x03, 0x5f
        /*0072*/ 	.short	0x0000


	//----- nvinfo : EIATTR_EXIT_INSTR_OFFSETS
	.align		4
        /*0074*/ 	.byte	0x04, 0x1c
        /*0076*/ 	.short	(.L_2899 - .L_2898)


	//   ....[0]....
.L_2898:
        /*0078*/ 	.word	0x00000090


	//   ....[1]....
        /*007c*/ 	.word	0x000028b0


	//   ....[2]....
        /*0080*/ 	.word	0x00002930


	//   ....[3]....
        /*0084*/ 	.word	0x000029e0


	//   ....[4]....
        /*0088*/ 	.word	0x00002a60


	//   ....[5]....
        /*008c*/ 	.word	0x00002af0


	//   ....[6]....
        /*0090*/ 	.word	0x00002b70


	//   ....[7]....
        /*0094*/ 	.word	0x00002c00


	//   ....[8]....
        /*0098*/ 	.word	0x00002c90


	//   ....[9]....
        /*009c*/ 	.word	0x00002ce0


	//----- nvinfo : EIATTR_MAX_THREADS
	.align		4
.L_2899:
        /*00a0*/ 	.byte	0x04, 0x05
        /*00a2*/ 	.short	(.L_2901 - .L_2900)
.L_2900:
        /*00a4*/ 	.word	0x00000080
        /*00a8*/ 	.word	0x00000001
        /*00ac*/ 	.word	0x00000001


	//----- nvinfo : EIATTR_CRS_STACK_SIZE
	.align		4
.L_2901:
        /*00b0*/ 	.byte	0x04, 0x1e
        /*00b2*/ 	.short	(.L_2903 - .L_2902)
.L_2902:
        /*00b4*/ 	.word	0x00000000
.L_2903:


//--------------------- .nv.info._ZN2at6native16triu_tril_kernelIalLb0ELi8ELb1EEEvNS_4cuda6detail10TensorInfoIT_T0_EENS4_IKS5_S6_EEllS6_ --------------------------
	.section	.nv.info._ZN2at6native16triu_tril_kernelIalLb0ELi8ELb1EEEvNS_4cuda6detail10TensorInfoIT_T0_EENS4_IKS5_S6_EEllS6_,"",@"SHT_CUDA_INFO"
	.sectionflags	@""
	.align	4


	//----- nvinfo : EIATTR_CUDA_API_VERSION
	.align		4
        /*0000*/ 	.byte	0x04, 0x37
        /*0002*/ 	.short	(.L_2905 - .L_2904)
.L_2904:
        /*0004*/ 	.word	0x00000082


	//----- nvinfo : EIATTR_SW2861232_WAR
	.align		4
.L_2905:
        /*0008*/ 	.byte	0x01, 0x35
	.zero		2


	//----- nvinfo : EIATTR_PARAM_CBANK
	.align		4
        /*000c*/ 	.byte	0x04, 0x0a
        /*000e*/ 	.short	(.L_2907 - .L_2906)
	.align		4
.L_2906:
        /*0010*/ 	.word	index@(.nv.constant0._ZN2at6native16triu_tril_kernelIalLb0ELi8ELb1EEEvNS_4cuda6detail10TensorInfoIT_T0_EENS4_IKS5_S6_EEllS6_)
        /*0014*/ 	.short	0x0160
        /*0016*/ 	.short	0x0358


	//----- nvinfo : EIATTR_CBANK_PARAM_SIZE
	.align		4
.L_2907:
        /*0018*/ 	.byte	0x03, 0x19
        /*001a*/ 	.short	0x0358


	//----- nvinfo : EIATTR_KPARAM_INFO
	.align		4
        /*001c*/ 	.byte	0x04, 0x17
        /*001e*/ 	.short	(.L_2909 - .L_2908)
.L_2908:
        /*0020*/ 	.word	0x00000000
        /*0024*/ 	.short	0x0004
        /*0026*/ 	.short	0x0350
        /*0028*/ 	.byte	0x00, 0xf0, 0x21, 0x00


	//----- nvinfo : EIATTR_KPARAM_INFO
	.align		4
.L_2909:
        /*002c*/ 	.byte	0x04, 0x17
        /*002e*/ 	.short	(.L_2911 - .L_2910)
.L_2910:
        /*0030*/ 	.word	0x00000000
        /*0034*/ 	.short	0x0003
        /*0036*/ 	.short	0x0348
        /*0038*/ 	.byte	0x00, 0xf0, 0x21, 0x00


	//----- nvinfo : EIATTR_KPARAM_INFO
	.align		4
.L_2911:
        /*003c*/ 	.byte	0x04, 0x17
        /*003e*/ 	.short	(.L_2913 - .L_2912)
.L_2912:
        /*0040*/ 	.word	0x00000000
        /*0044*/ 	.short	0x0002
        /*0046*/ 	.short	0x0340
        /*0048*/ 	.byte	0x00, 0xf0, 0x21, 0x00


	//----- nvinfo : EIATTR_KPARAM_INFO
	.align		4
.L_2913:
        /*004c*/ 	.byte	0x04, 0x17
        /*004e*/ 	.short	(.L_2915 - .L_2914)
.L_2914:
        /*0050*/ 	.word	0x00000000
        /*0054*/ 	.short	0x0001
        /*0056*/ 	.short	0x01a0
        /*0058*/ 	.byte	0x00, 0xf0, 0x81, 0x06


	//----- nvinfo : EIATTR_KPARAM_INFO
	.align		4
.L_2915:
        /*005c*/ 	.byte	0x04, 0x17
        /*005e*/ 	.short	(.L_2917 - .L_2916)
.L_2916:
        /*0060*/ 	.word	0x00000000
        /*0064*/ 	.short	0x0000
        /*0066*/ 	.short	0x0000
        /*0068*/ 	.byte	0x00, 0xf0, 0x81, 0x06


	//----- nvinfo : EIATTR_MAXREG_COUNT
	.align		4
.L_2917:
        /*006c*/ 	.byte	0x03, 0x1b
        /*006e*/ 	.short	0x00ff


	//----- nvinfo : EIATTR_MERCURY_ISA_VERSION
	.align		4
        /*0070*/ 	.byte	0x03, 0x5f
        /*0072*/ 	.short	0x0000


	//----- nvinfo : EIATTR_EXIT_INSTR_OFFSETS
	.align		4
        /*0074*/ 	.byte	0x04, 0x1c
        /*0076*/ 	.short	(.L_2919 - .L_2918)


	//   ....[0]....
.L_2918:
        /*0078*/ 	.word	0x00000090


	//   ....[1]....
        /*007c*/ 	.word	0x00000580


	//   ....[2]....
        /*0080*/ 	.word	0x00001dd0


	//   ....[3]....
        /*0084*/ 	.word	0x00001ea0


	//   ....[4]....
        /*0088*/ 	.word	0x00001fa0


	//   ....[5]....
        /*008c*/ 	.word	0x00002110


	//   ....[6]....
        /*0090*/ 	.word	0x00002290


	//   ....[7]....
        /*0094*/ 	.word	0x00002400


	//   ....[8]....
        /*0098*/ 	.word	0x00002580


	//   ....[9]....
        /*009c*/ 	.word	0x00002740


	//   ....[10]....
        /*00a0*/ 	.word	0x00002810


	//----- nvinfo : EIATTR_MAX_THREADS
	.align		4
.L_2919:
        /*00a4*/ 	.byte	0x04, 0x05
        /*00a6*/ 	.short	(.L_2921 - .L_2920)
.L_2920:
        /*00a8*/ 	.word	0x00000080
        /*00ac*/ 	.word	0x00000001
        /*00b0*/ 	.word	0x00000001


	//----- nvinfo : EIATTR_CRS_STACK_SIZE
	.align		4
.L_2921:
        /*00b4*/ 	.byte	0x04, 0x1e
        /*00b6*/ 	.short	(.L_2923 - .L_2922)
.L_2922:
        /*00b8*/ 	.word	0x00000000
.L_2923:


//--------------------- .nv.info._ZN2at6native16triu_tril_kernelIaiLb0ELi8ELb0EEEvNS_4cuda6detail10TensorInfoIT_T0_EENS4_IKS5_S6_EEllS6_ --------------------------
	.section	.nv.info._ZN2at6native16triu_tril_kernelIaiLb0ELi8ELb0EEEvNS_4cuda6detail10TensorInfoIT_T0_EENS4_IKS5_S6_EEllS6_,"",@"SHT_CUDA_INFO"
	.sectionflags	@""
	.align	4


	//----- nvinfo : EIATTR_CUDA_API_VERSION
	.align		4
        /*0000*/ 	.byte	0x04, 0x37
        /*0002*/ 	.short	(.L_2925 - .L_2924)
.L_2924:
        /*0004*/ 	.word	0x00000082


	//----- nvinfo : EIATTR_SW2861232_WAR
	.align		4
.L_2925:
        /*0008*/ 	.byte	0x01, 0x35
	.zero		2


	//----- nvinfo : EIATTR_PARAM_CBANK
	.align		4
        /*000c*/ 	.byte	0x04, 0x0a
        /*000e*/ 	.short	(.L_2927 - .L_2926)
	.align		4
.L_2926:
        /*0010*/ 	.word	index@(.nv.constant0._ZN2at6native16triu_tril_kernelIaiLb0ELi8ELb0EEEvNS_4cuda6detail10TensorInfoIT_T0_EENS4_IKS5_S6_EEllS6_)
        /*0014*/ 	.short	0x0160
        /*0016*/ 	.short	0x01c4


	//----- nvinfo : EIATTR_CBANK_PARAM_SIZE
	.align		4
.L_2927:
        /*0018*/ 	.byte	0x03, 0x19
        /*001a*/ 	.short	0x01c4


	//----- nvinfo : EIATTR_KPARAM_INFO
	.align		4
        /*001c*/ 	.byte	0x04, 0x17
        /*001e*/ 	.short	(.L_2929 - .L_2928)
.L_2928:
        /*0020*/ 	.word	0x00000000
        /*0024*/ 	.short	0x0004
        /*0026*/ 	.short	0x01c0
        /*0028*/ 	.byte	0x00, 0xf0, 0x11, 0x00


	//----- nvinfo : EIATTR_KPARAM_INFO
	.align		4
.L_2929:
        /*002c*/ 	.byte	0x04, 0x17
        /*002e*/ 	.short	(.L_2931 - .L_2930)
.L_2930:
        /*0030*/ 	.word	0x00000000
        /*0034*/ 	.short	0x0003
        /*0036*/ 	.short	0x01b8
        /*0038*/ 	.byte	0x00, 0xf0, 0x21, 0x00


	//----- nvinfo : EIATTR_KPARAM_INFO
	.align		4
.L_2931:
        /*003c*/ 	.byte	0x04, 0x17
        /*003e*/ 	.short	(.L_2933 - .L_2932)
.L_2932:
        /*0040*/ 	.word	0x00000000
        /*0044*/ 	.short	0x0002
        /*0046*/ 	.short	0x01b0
        /*0048*/ 	.byte	0x00, 0xf0, 0x21, 0x00


	//----- nvinfo : EIATTR_KPARAM_INFO
	.align		4
.L_2933:
        /*004c*/ 	.byte	0x04, 0x17
        /*004e*/ 	.short	(.L_2935 - .L_2934)
.L_2934:
        /*0050*/ 	.word	0x00000000
        /*0054*/ 	.short	0x0001
        /*0056*/ 	.short	0x00d8
        /*0058*/ 	.byte	0x00, 0xf0, 0x61, 0x03


	//----- nvinfo : EIATTR_KPARAM_INFO
	.align		4
.L_2935:
        /*005c*/ 	.byte	0x04, 0x17
        /*005e*/ 	.short	(.L_2937 - .L_2936)
.L_2936:
        /*0060*/ 	.word	0x00000000
        /*0064*/ 	.short	0x0000
        /*0066*/ 	.short	0x0000
        /*0068*/ 	.byte	0x00, 0xf0, 0x61, 0x03


	//----- nvinfo : EIATTR_MAXREG_COUNT
	.align		4
.L_2937:
        /*006c*/ 	.byte	0x03, 0x1b
        /*006e*/ 	.short	0x00ff


	//----- nvinfo : EIATTR_MERCURY_ISA_VERSION
	.align		4
        /*0070*/ 	.byte	0x03, 0x5f
        /*0072*/ 	.short	0x0000


	//----- nvinfo : EIATTR_EXIT_INSTR_OFFSETS
	.align		4
        /*0074*/ 	.byte	0x04, 0x1c
        /*0076*/ 	.short	(.L_2939 - .L_2938)


	//   ....[0]....
.L_2938:
        /*0078*/ 	.word	0x00000090


	//   ....[1]....
        /*007c*/ 	.word	0x00001f60


	//   ....[2]....
        /*0080*/ 	.word	0x00001fc0


	//   ....[3]....
        /*0084*/ 	.word	0x00002070


	//   ....[4]....
        /*0088*/ 	.word	0x000020f0


	//   ....[5]....
        /*008c*/ 	.word	0x00002170


	//   ....[6]....
        /*0090*/ 	.word	0x000021f0


	//   ....[7]....
        /*0094*/ 	.word	0x00002270


	//   ....[8]....
        /*0098*/ 	.word	0x000022f0


	//   ....[9]....
        /*009c*/ 	.word	0x00002350


	//----- nvinfo : EIATTR_MAX_THREADS
	.align		4
.L_2939:
        /*00a0*/ 	.byte	0x04, 0x05
        /*00a2*/ 	.short	(.L_2941 - .L_2940)
.L_2940:
        /*00a4*/ 	.word	0x00000080
        /*00a8*/ 	.word	0x00000001
        /*00ac*/ 	.word	0x00000001


	//----- nvinfo : EIATTR_CRS_STACK_SIZE
	.align		4
.L_2941:
        /*00b0*/ 	.byte	0x04, 0x1e
        /*00b2*/ 	.short	(.L_2943 - .L_2942)
.L_2942:
        /*00b4*/ 	.word	0x00000000
.L_2943:


//--------------------- .nv.info._ZN2at6native16triu_tril_kernelIaiLb0ELi8ELb1EEEvNS_4cuda6detail10TensorInfoIT_T0_EENS4_IKS5_S6_EEllS6_ --------------------------
	.section	.nv.info._ZN2at6native16triu_tril_kernelIaiLb0ELi8ELb1EEEvNS_4cuda6detail10TensorInfoIT_T0_EENS4_IKS5_S6_EEllS6_,"",@"SHT_CUDA_INFO"
	.sectionflags	@""
	.align	4


	//----- nvinfo : EIATTR_CUDA_API_VERSION
	.align		4
        /*0000*/ 	.byte	0x04, 0x37
        /*0002*/ 	.short	(.L_2945 - .L_2944)
.L_2944:
        /*0004*/ 	.word	0x00000082


	//----- nvinfo : EIATTR_SW2861232_WAR
	.align		4
.L_2945:
        /*0008*/ 	.byte	0x01, 0x35
	.zero		2


	//----- nvinfo : EIATTR_PARAM_CBANK
	.align		4
        /*000c*/ 	.byte	0x04, 0x0a
        /*000e*/ 	.short	(.L_2947 - .L_2946)
	.align		4
.L_2946:
        /*0010*/ 	.word	index@(.nv.constant0._ZN2at6native16triu_tril_kernelIaiLb0ELi8ELb1EEEvNS_4cuda6detail10TensorInfoIT_T0_EENS4_IKS5_S6_EEllS6_)
        /*0014*/ 	.short	0x0160
        /*0016*/ 	.short	0x01c4


	//----- nvinfo : EIATTR_CBANK_PARAM_SIZE
	.align		4
.L_2947:
        /*0018*/ 	.byte	0x03, 0x19
        /*001a*/ 	.short	0x01c4


	//----- nvinfo : EIATTR_KPARAM_INFO
	.align		4
        /*001c*/ 	.byte	0x04, 0x17
        /*001e*/ 	.short	(.L_2949 - .L_2948)
.L_2948:
        /*0020*/ 	.word	0x00000000
        /*0024*/ 	.short	0x0004
        /*0026*/ 	.short	0x01c0
        /*0028*/ 	.byte	0x00, 0xf0, 0x11, 0x00


	//----- nvinfo : EIATTR_KPARAM_INFO
	.align		4
.L_2949:
        /*002c*/ 	.byte	0x04, 0x17
        /*002e*/ 	.short	(.L_2951 - .L_2950)
.L_2950:
        /*0030*/ 	.word	0x00000000
        /*0034*/ 	.short	0x0003
        /*0036*/ 	.short	0x01b8
        /*0038*/ 	.byte	0x00, 0xf0, 0x21, 0x00


	//----- nvinfo : EIATTR_KPARAM_INFO
	.align		4
.L_2951:
        /*003c*/ 	.byte	0x04, 0x17
        /*003e*/ 	.short	(.L_2953 - .L_2952)
.L_2952:
        /*0040*/ 	.word	0x00000000
        /*0044*/ 	.short	0x0002
        /*0046*/ 	.short	0x01b0
        /*0048*/ 	.byte	0x00, 0xf0, 0x21, 0x00


	//----- nvinfo : EIATTR_KPARAM_INFO
	.align		4
.L_2953:
        /*004c*/ 	.byte	0x04, 0x17
        /*004e*/ 	.short	(.L_2955 - .L_2954)
.L_2954:
        /*0050*/ 	.word	0x00000000
        /*0054*/ 	.short	0x0001
        /*0056*/ 	.short	0x00d8
        /*0058*/ 	.byte	0x00, 0xf0, 0x61, 0x03


	//----- nvinfo : EIATTR_KPARAM_INFO
	.align		4
.L_2955:
        /*005c*/ 	.byte	0x04, 0x17
        /*005e*/ 	.short	(.L_2957 - .L_2956)
.L_2956:
        /*0060*/ 	.word	0x00000000
        /*0064*/ 	.short	0x0000
        /*0066*/ 	.short	0x0000
        /*0068*/ 	.byte	0x00, 0xf0, 0x61, 0x03


	//----- nvinfo : EIATTR_MAXREG_COUNT
	.align		4
.L_2957:
        /*006c*/ 	.byte	0x03, 0x1b
        /*006e*/ 	.short	0x00ff


	//----- nvinfo : EIATTR_MERCURY_ISA_VERSION
	.align		4
        /*0070*/ 	.byte	0x03, 0x5f
        /*0072*/ 	.short	0x0000


	//----- nvinfo : EIATTR_EXIT_INSTR_OFFSETS
	.align		4
        /*0074*/ 	.byte	0x04, 0x1c
        /*0076*/ 	.short	(.L_2959 - .L_2958)


	//   ....[0]....
.L_2958:
        /*0078*/ 	.word	0x00000090


	//   ....[1]....
        /*007c*/ 	.word	0x00000550


	//   ....[2]....
        /*0080*/ 	.word	0x000016b0


	//   ....[3]....
        /*0084*/ 	.word	0x00001760


	//   ....[4]....
        /*0088*/ 	.word	0x00001840


	//   ....[5]....
        /*008c*/ 	.word	0x00001920


	//   ....[6]....
        /*0090*/ 	.word	0x00001a00


	//   ....[7]....
        /*0094*/ 	.word	0x00001ae0


	//   ....[8]....
        /*0098*/ 	.word	0x00001bc0


	//   ....[9]....
        /*009c*/ 	.word	0x00001ca0


	//   ....[10]....
        /*00a0*/ 	.word	0x00001cf0


	//   ....[11]....
        /*00a4*/ 	.word	0x00001d70


	//----- nvinfo : EIATTR_MAX_THREADS
	.align		4
.L_2959:
        /*00a8*/ 	.byte	0x04, 0x05
        /*00aa*/ 	.short	(.L_2961 - .L_2960)
.L_2960:
        /*00ac*/ 	.word	0x00000080
        /*00b0*/ 	.word	0x00000001
        /*00b4*/ 	.word	0x00000001


	//----- nvinfo : EIATTR_CRS_STACK_SIZE
	.align		4
.L_2961:
        /*00b8*/ 	.byte	0x04, 0x1e
        /*00ba*/ 	.short	(.L_2963 - .L_2962)
.L_2962:
        /*00bc*/ 	.word	0x00000000
.L_2963:


//--------------------- .nv.info._ZN2at6native16triu_tril_kernelIhlLb0ELi8ELb0EEEvNS_4cuda6detail10TensorInfoIT_T0_EENS4_IKS5_S6_EEllS6_ --------------------------
	.section	.nv.info._ZN2at6native16triu_tril_kernelIhlLb0ELi8ELb0EEEvNS_4cuda6detail10TensorInfoIT_T0_EENS4_IKS5_S6_EEllS6_,"",@"SHT_CUDA_INFO"
	.sectionflags	@""
	.align	4


	//----- nvinfo : EIATTR_CUDA_API_VERSION
	.align		4
        /*0000*/ 	.byte	0x04, 0x37
        /*0002*/ 	.short	(.L_2965 - .L_2964)
.L_2964:
        /*0004*/ 	.word	0x00000082


	//----- nvinfo : EIATTR_SW2861232_WAR
	.align		4
.L_2965:
        /*0008*/ 	.byte	0x01, 0x35
	.zero		2


	//----- nvinfo : EIATTR_PARAM_CBANK
	.align		4
        /*000c*/ 	.byte	0x04, 0x0a
        /*000e*/ 	.short	(.L_2967 - .L_2966)
	.align		4
.L_2966:
        /*0010*/ 	.word	index@(.nv.constant0._ZN2at6native16triu_tril_kernelIhlLb0ELi8ELb0EEEvNS_4cuda6detail10TensorInfoIT_T0_EENS4_IKS5_S6_EEllS6_)
        /*0014*/ 	.short	0x0160
        /*0016*/ 	.short	0x0358


	//----- nvinfo : EIATTR_CBANK_PARAM_SIZE
	.align		4
.L_2967:
        /*0018*/ 	.byte	0x03, 0x19
        /*001a*/ 	.short	0x0358


	//----- nvinfo : EIATTR_KPARAM_INFO
	.align		4
        /*001c*/ 	.byte	0x04, 0x17
        /*001e*/ 	.short	(.L_2969 - .L_2968)
.L_2968:
        /*0020*/ 	.word	0x00000000
        /*0024*/ 	.short	0x0004
        /*0026*/ 	.short	0x0350
        /*0028*/ 	.byte	0x00, 0xf0, 0x21, 0x00


	//----- nvinfo : EIATTR_KPARAM_INFO
	.align		4
.L_2969:
        /*002c*/ 	.byte	0x04, 0x17
        /*002e*/ 	.short	(.L_2971 - .L_2970)
.L_2970:
        /*0030*/ 	.word	0x00000000
        /*0034*/ 	.short	0x0003
        /*0036*/ 	.short	0x0348
        /*0038*/ 	.byte	0x00, 0xf0, 0x21, 0x00


	//----- nvinfo : EIATTR_KPARAM_INFO
	.align		4
.L_2971:
        /*003c*/ 	.byte	0x04, 0x17
        /*003e*/ 	.short	(.L_2973 - .L_2972)
.L_2972:
        /*0040*/ 	.word	0x00000000
        /*0044*/ 	.short	0x0002
        /*0046*/ 	.short	0x0340
        /*0048*/ 	.byte	0x00, 0xf0, 0x21, 0x00


	//----- nvinfo : EIATTR_KPARAM_INFO
	.align		4
.L_2973:
        /*004c*/ 	.byte	0x04, 0x17
        /*004e*/ 	.short	(.L_2975 - .L_2974)
.L_2974:
        /*0050*/ 	.word	0x00000000
        /*0054*/ 	.short	0x0001
        /*0056*/ 	.short	0x01a0
        /*0058*/ 	.byte	0x00, 0xf0, 0x81, 0x06


	//----- nvinfo : EIATTR_KPARAM_INFO
	.align		4
.L_2975:
        /*005c*/ 	.byte	0x04, 0x17
        /*005e*/ 	.short	(.L_2977 - .L_2976)
.L_2976:
        /*0060*/ 	.word	0x00000000
        /*0064*/ 	.short	0x0000
        /*0066*/ 	.short	0x0000
        /*0068*/ 	.byte	0x00, 0xf0, 0x81, 0x06


	//----- nvinfo : EIATTR_MAXREG_COUNT
	.align		4
.L_2977:
        /*006c*/ 	.byte	0x03, 0x1b
        /*006e*/ 	.short	0x00ff


	//----- nvinfo : EIATTR_MERCURY_ISA_VERSION
	.align		4
        /*0070*/ 	.byte	0x03, 0x5f
        /*0072*/ 	.short	0x0000


	//----- nvinfo : EIATTR_EXIT_INSTR_OFFSETS
	.align		4
        /*0074*/ 	.byte	0x04, 0x1c
        /*0076*/ 	.short	(.L_2979 - .L_2978)


	//   ....[0]....
.L_2978:
        /*0078*/ 	.word	0x00000090


	//   ....[1]....
        /*007c*/ 	.word	0x000028b0


	//   ....[2]....
        /*0080*/ 	.word	0x00002930


	//   ....[3]....
        /*0084*/ 	.word	0x000029e0


	//   ....[4]....
        /*0088*/ 	.word	0x00002a60


	//   ....[5]....
        /*008c*/ 	.word	0x00002af0


	//   ....[6]....
        /*0090*/ 	.word	0x00002b70


	//   ....[7]....
        /*0094*/ 	.word	0x00002c00


	//   ....[8]....
        /*0098*/ 	.word	0x00002c90


	//   ....[9]....
        /*009c*/ 	.word	0x00002ce0


	//----- nvinfo : EIATTR_MAX_THREADS
	.align		4
.L_2979:
        /*00a0*/ 	.byte	0x04, 0x05
        /*00a2*/ 	.short	(.L_2981 - .L_2980)
.L_2980:
        /*00a4*/ 	.word	0x00000080
        /*00a8*/ 	.word	0x00000001
        /*00ac*/ 	.word	0x00000001


	//----- nvinfo : EIATTR_CRS_STACK_SIZE
	.align		4
.L_2981:
        /*00b0*/ 	.byte	0x04, 0x1e
        /*00b2*/ 	.short	(.L_2983 - .L_2982)
.L_2982:
        /*00b4*/ 	.word	0x00000000
.L_2983:


//--------------------- .nv.info._ZN2at6native16triu_tril_kernelIhlLb0ELi8ELb1EEEvNS_4cuda6detail10TensorInfoIT_T0_EENS4_IKS5_S6_EEllS6_ --------------------------
	.section	.nv.info._ZN2at6native16triu_tril_kernelIhlLb0ELi8ELb1EEEvNS_4cuda6detail10TensorInfoIT_T0_EENS4_IKS5_S6_EEllS6_,"",@"SHT_CUDA_INFO"
	.sectionflags	@""
	.align	4


	//----- nvinfo : EIATTR_CUDA_API_VERSION
	.align		4
        /*0000*/ 	.byte	0x04, 0x37
        /*0002*/ 	.short	(.L_2985 - .L_2984)
.L_2984:
        /*0004*/ 	.word	0x00000082


	//----- nvinfo : EIATTR_SW2861232_WAR
	.align		4
.L_2985:
        /*0008*/ 	.byte	0x01, 0x35
	.zero		2


	//----- nvinfo : EIATTR_PARAM_CBANK
	.align		4
        /*000c*/ 	.byte	0x04, 0x0a
        /*000e*/ 	.short	(.L_2987 - .L_2986)
	.align		4
.L_2986:
        /*0010*/ 	.word	index@(.nv.constant0._ZN2at6native16triu_tril_kernelIhlLb0ELi8ELb1EEEvNS_4cuda6detail10TensorInfoIT_T0_EENS4_IKS5_S6_EEllS6_)
        /*0014*/ 	.short	0x0160
        /*0016*/ 	.short	0x0358


	//----- nvinfo : EIATTR_CBANK_PARAM_SIZE
	.align		4
.L_2987:
        /*0018*/ 	.byte	0x03, 0x19
        /*001a*/ 	.short	0x0358


	//----- nvinfo : EIATTR_KPARAM_INFO
	.align		4
        /*001c*/ 	.byte	0x04, 0x17
        /*001e*/ 	.short	(.L_2989 - .L_2988)
.L_2988:
        /*0020*/ 	.word	0x00000000
        /*0024*/ 	.short	0x0004
        /*0026*/ 	.short	0x0350
        /*0028*/ 	.byte	0x00, 0xf0, 0x21, 0x00


	//----- nvinfo : EIATTR_KPARAM_INFO
	.align		4
.L_2989:
        /*002c*/ 	.byte	0x04, 0x17
        /*002e*/ 	.short	(.L_2991 - .L_2990)
.L_2990:
        /*0030*/ 	.word	0x00000000
        /*0034*/ 	.short	0x0003
        /*0036*/ 	.short	0x0348
        /*0038*/ 	.byte	0x00, 0xf0, 0x21, 0x00


	//----- nvinfo : EIATTR_KPARAM_INFO
	.align		4
.L_2991:
        /*003c*/ 	.byte	0x04, 0x17
        /*003e*/ 	.short	(.L_2993 - .L_2992)
.L_2992:
        /*0040*/ 	.word	0x00000000
        /*0044*/ 	.short	0x0002
        /*0046*/ 	.short	0x0340
        /*0048*/ 	.byte	0x00, 0xf0, 0x21, 0x00


	//----- nvinfo : EIATTR_KPARAM_INFO
	.align		4
.L_2993:
        /*004c*/ 	.byte	0x04, 0x17
        /*004e*/ 	.short	(.L_2995 - .L_2994)
.L_2994:
        /*0050*/ 	.word	0x00000000
        /*0054*/ 	.short	0x0001
        /*0056*/ 	.short	0x01a0
        /*0058*/ 	.byte	0x00, 0xf0, 0x81, 0x06


	//----- nvinfo : EIATTR_KPARAM_INFO
	.align		4
.L_2995:
        /*005c*/ 	.byte	0x04, 0x17
        /*005e*/ 	.short	(.L_2997 - .L_2996)
.L_2996:
        /*0060*/ 	.word	0x00000000
        /*0064*/ 	.short	0x0000
        /*0066*/ 	.short	0x0000
        /*0068*/ 	.byte	0x00, 0xf0, 0x81, 0x06


	//----- nvinfo : EIATTR_MAXREG_COUNT
	.align		4
.L_2997:
        /*006c*/ 	.byte	0x03, 0x1b
        /*006e*/ 	.short	0x00ff


	//----- nvinfo : EIATTR_MERCURY_ISA_VERSION
	.align		4
        /*0070*/ 	.byte	0x03, 0x5f
        /*0072*/ 	.short	0x0000


	//----- nvinfo : EIATTR_EXIT_INSTR_OFFSETS
	.align		4
        /*0074*/ 	.byte	0x04, 0x1c
        /*0076*/ 	.short	(.L_2999 - .L_2998)


	//   ....[0]....
.L_2998:
        /*0078*/ 	.word	0x00000090


	//   ....[1]....
        /*007c*/ 	.word	0x00000580


	//   ....[2]....
        /*0080*/ 	.word	0x00001dd0


	//   ....[3]....
        /*0084*/ 	.word	0x00001ea0


	//   ....[4]....
        /*0088*/ 	.word	0x00001fa0


	//   ....[5]....
        /*008c*/ 	.word	0x00002110


	//   ....[6]....
        /*0090*/ 	.word	0x00002290


	//   ....[7]....
        /*0094*/ 	.word	0x00002400


	//   ....[8]....
        /*0098*/ 	.word	0x00002580


	//   ....[9]....
        /*009c*/ 	.word	0x00002740


	//   ....[10]....
        /*00a0*/ 	.word	0x00002810


	//----- nvinfo : EIATTR_MAX_THREADS
	.align		4
.L_2999:
        /*00a4*/ 	.byte	0x04, 0x05
        /*00a6*/ 	.short	(.L_3001 - .L_3000)
.L_3000:
        /*00a8*/ 	.word	0x00000080
        /*00ac*/ 	.word	0x00000001
        /*00b0*/ 	.word	0x00000001


	//----- nvinfo : EIATTR_CRS_STACK_SIZE
	.align		4
.L_3001:
        /*00b4*/ 	.byte	0x04, 0x1e
        /*00b6*/ 	.short	(.L_3003 - .L_3002)
.L_3002:
        /*00b8*/ 	.word	0x00000000
.L_3003:


//--------------------- .nv.info._ZN2at6native16triu_tril_kernelIhiLb0ELi8ELb0EEEvNS_4cuda6detail10TensorInfoIT_T0_EENS4_IKS5_S6_EEllS6_ --------------------------
	.section	.nv.info._ZN2at6native16triu_tril_kernelIhiLb0ELi8ELb0EEEvNS_4cuda6detail10TensorInfoIT_T0_EENS4_IKS5_S6_EEllS6_,"",@"SHT_CUDA_INFO"
	.sectionflags	@""
	.align	4


	//----- nvinfo : EIATTR_CUDA_API_VERSION
	.align		4
        /*0000*/ 	.byte	0x04, 0x37
        /*0002*/ 	.short	(.L_3005 - .L_3004)
.L_3004:
        /*0004*/ 	.word	0x00000082


	//----- nvinfo : EIATTR_SW2861232_WAR
	.align		4
.L_3005:
        /*0008*/ 	.byte	0x01, 0x35
	.zero		2


	//----- nvinfo : EIATTR_PARAM_CBANK
	.align		4
        /*000c*/ 	.byte	0x04, 0x0a
        /*000e*/ 	.short	(.L_3007 - .L_3006)
	.align		4
.L_3006:
        /*0010*/ 	.word	index@(.nv.constant0._ZN2at6native16triu_tril_kernelIhiLb0ELi8ELb0EEEvNS_4cuda6detail10TensorInfoIT_T0_EENS4_IKS5_S6_EEllS6_)
        /*0014*/ 	.short	0x0160
        /*0016*/ 	.short	0x01c4


	//----- nvinfo : EIATTR_CBANK_PARAM_SIZE
	.align		4
.L_3007:
        /*0018*/ 	.byte	0x03, 0x19
        /*001a*/ 	.short	0x01c4


	//----- nvinfo : EIATTR_KPARAM_INFO
	.align		4
        /*001c*/ 	.byte	0x04, 0x17
        /*001e*/ 	.short	(.L_3009 - .L_3008)
.L_3008:
        /*0020*/ 	.word	0x00000000
        /*0024*/ 	.short	0x0004
        /*0026*/ 	.short	0x01c0
        /*0028*/ 	.byte	0x00, 0xf0, 0x11, 0x00


	//----- nvinfo : EIATTR_KPARAM_INFO
	.align		4
.L_3009:
        /*002c*/ 	.byte	0x04, 0x17
        /*002e*/ 	.short	(.L_3011 - .L_3010)
.L_3010:
        /*0030*/ 	.word	0x00000000
        /*0034*/ 	.short	0x0003
        /*0036*/ 	.short	0x01b8
        /*0038*/ 	.byte	0x00, 0xf0, 0x21, 0x00


	//----- nvinfo : EIATTR_KPARAM_INFO
	.align		4
.L_3011:
        /*003c*/ 	.byte	0x04, 0x17
        /*003e*/ 	.short	(.L_3013 - .L_3012)
.L_3012:
        /*0040*/ 	.word	0x00000000
        /*0044*/ 	.short	0x0002
        /*0046*/ 	.short	0x01b0
        /*0048*/ 	.byte	0x00, 0xf0, 0x21, 0x00


	//----- nvinfo : EIATTR_KPARAM_INFO
	.align		4
.L_3013:
        /*004c*/ 	.byte	0x04, 0x17
        /*004e*/ 	.short	(.L_3015 - .L_3014)
.L_3014:
        /*0050*/ 	.word	0x00000000
        /*0054*/ 	.short	0x0001
        /*0056*/ 	.short	0x00d8
        /*0058*/ 	.byte	0x00, 0xf0, 0x61, 0x03


	//----- nvinfo : EIATTR_KPARAM_INFO
	.align		4
.L_3015:
        /*005c*/ 	.byte	0x04, 0x17
        /*005e*/ 	.short	(.L_3017 - .L_3016)
.L_3016:
        /*0060*/ 	.word	0x00000000
        /*0064*/ 	.short	0x0000
        /*0066*/ 	.short	0x0000
        /*0068*/ 	.byte	0x00, 0xf0, 0x61, 0x03


	//----- nvinfo : EIATTR_MAXREG_COUNT
	.align		4
.L_3017:
        /*006c*/ 	.byte	0x03, 0x1b
        /*006e*/ 	.short	0x00ff


	//----- nvinfo : EIATTR_MERCURY_ISA_VERSION
	.align		4
        /*0070*/ 	.byte	0x03, 0x5f
        /*0072*/ 	.short	0x0000


	//----- nvinfo : EIATTR_EXIT_INSTR_OFFSETS
	.align		4
        /*0074*/ 	.byte	0x04, 0x1c
        /*0076*/ 	.short	(.L_3019 - .L_3018)


	//   ....[0]....
.L_3018:
        /*0078*/ 	.word	0x00000090


	//   ....[1]....
        /*007c*/ 	.word	0x00001f60


	//   ....[2]....
        /*0080*/ 	.word	0x00001fc0


	//   ....[3]....
        /*0084*/ 	.word	0x00002070


	//   ....[4]....
        /*0088*/ 	.word	0x000020f0


	//   ....[5]....
        /*008c*/ 	.word	0x00002170


	//   ....[6]....
        /*0090*/ 	.word	0x000021f0


	//   ....[7]....
        /*0094*/ 	.word	0x00002270


	//   ....[8]....
        /*0098*/ 	.word	0x000022f0


	//   ....[9]....
        /*009c*/ 	.word	0x00002350


	//----- nvinfo : EIATTR_MAX_THREADS
	.align		4
.L_3019:
        /*00a0*/ 	.byte	0x04, 0x05
        /*00a2*/ 	.short	(.L_3021 - .L_3020)
.L_3020:
        /*00a4*/ 	.word	0x00000080
        /*00a8*/ 	.word	0x00000001
        /*00ac*/ 	.word	0x00000001


	//----- nvinfo : EIATTR_CRS_STACK_SIZE
	.align		4
.L_3021:
        /*00b0*/ 	.byte	0x04, 0x1e
        /*00b2*/ 	.short	(.L_3023 - .L_3022)
.L_3022:
        /*00b4*/ 	.word	0x00000000
.L_3023:


//--------------------- .nv.info._ZN2at6native16triu_tril_kernelIhiLb0ELi8ELb1EEEvNS_4cuda6detail10TensorInfoIT_T0_EENS4_IKS5_S6_EEllS6_ --------------------------
	.section	.nv.info._ZN2at6native16triu_tril_kernelIhiLb0ELi8ELb1EEEvNS_4cuda6detail10TensorInfoIT_T0_EENS4_IKS5_S6_EEllS6_,"",@"SHT_CUDA_INFO"
	.sectionflags	@""
	.align	4


	//----- nvinfo : EIATTR_CUDA_API_VERSION
	.align		4
        /*0000*/ 	.byte	0x04, 0x37
        /*0002*/ 	.short	(.L_3025 - .L_3024)
.L_3024:
        /*0004*/ 	.word	0x00000082


	//----- nvinfo : EIATTR_SW2861232_WAR
	.align		4
.L_3025:
        /*0008*/ 	.byte	0x01, 0x35
	.zero		2


	//----- nvinfo : EIATTR_PARAM_CBANK
	.align		4
        /*000c*/ 	.byte	0x04, 0x0a
        /*000e*/ 	.short	(.L_3027 - .L_3026)
	.align		4
.L_3026:
        /*0010*/ 	.word	index@(.nv.constant0._ZN2at6native16triu_tril_kernelIhiLb0ELi8ELb1EEEvNS_4cuda6detail10TensorInfoIT_T0_EENS4_IKS5_S6_EEllS6_)
        /*0014*/ 	.short	0x0160
        /*0016*/ 	.short	0x01c4


	//----- nvinfo : EIATTR_CBANK_PARAM_SIZE
	.align		4
.L_3027:
        /*0018*/ 	.byte	0x03, 0x19
        /*001a*/ 	.short	0x01c4


	//----- nvinfo : EIATTR_KPARAM_INFO
	.align		4
        /*001c*/ 	.byte	0x04, 0x17
        /*001e*/ 	.short	(.L_3029 - .L_3028)
.L_3028:
        /*0020*/ 	.word	0x00000000
        /*0024*/ 	.short	0x0004
        /*0026*/ 	.short	0x01c0
        /*0028*/ 	.byte	0x00, 0xf0, 0x11, 0x00


	//----- nvinfo : EIATTR_KPARAM_INFO
	.align		4
.L_3029:
        /*002c*/ 	.byte	0x04, 0x17
        /*002e*/ 	.short	(.L_3031 - .L_3030)
.L_3030:
        /*0030*/ 	.word	0x00000000
        /*0034*/ 	.short	0x0003
        /*0036*/ 	.short	0x01b8
        /*0038*/ 	.byte	0x00, 0xf0, 0x21, 0x00


	//----- nvinfo : EIATTR_KPARAM_INFO
	.align		4
.L_3031:
        /*003c*/ 	.byte	0x04, 0x17
        /*003e*/ 	.short	(.L_3033 - .L_3032)
.L_3032:
        /*0040*/ 	.word	0x00000000
        /*0044*/ 	.short	0x0002
        /*0046*/ 	.short	0x01b0
        /*0048*/ 	.byte	0x00, 0xf0, 0x21, 0x00


	//----- nvinfo : EIATTR_KPARAM_INFO
	.align		4
.L_3033:
        /*004c*/ 	.byte	0x04, 0x17
        /*004e*/ 	.short	(.L_3035 - .L_3034)
.L_3034:
        /*0050*/ 	.word	0x00000000
        /*0054*/ 	.short	0x0001
        /*0056*/ 	.short	0x00d8
        /*0058*/ 	.byte	0x00, 0xf0, 0x61, 0x03


	//----- nvinfo : EIATTR_KPARAM_INFO
	.align		4
.L_3035:
        /*005c*/ 	.byte	0x04, 0x17
        /*005e*/ 	.short	(.L_3037 - .L_3036)
.L_3036:
        /*0060*/ 	.word	0x00000000
        /*0064*/ 	.short	0x0000
        /*0066*/ 	.short	0x0000
        /*0068*/ 	.byte	0x00, 0xf0, 0x61, 0x03


	//----- nvinfo : EIATTR_MAXREG_COUNT
	.align		4
.L_3037:
        /*006c*/ 	.byte	0x03, 0x1b
        /*006e*/ 	.short	0x00ff


	//----- nvinfo : EIATTR_MERCURY_ISA_VERSION
	.align		4
        /*0070*/ 	.byte	0x03, 0x5f
        /*0072*/ 	.short	0x0000


	//----- nvinfo : EIATTR_EXIT_INSTR_OFFSETS
	.align		4
        /*0074*/ 	.byte	0x04, 0x1c
        /*0076*/ 	.short	(.L_3039 - .L_3038)


	//   ....[0]....
.L_3038:
        /*0078*/ 	.word	0x00000090


	//   ....[1]....
        /*007c*/ 	.word	0x00000550


	//   ....[2]....
        /*0080*/ 	.word	0x000016b0


	//   ....[3]....
        /*0084*/ 	.word	0x00001760


	//   ....[4]....
        /*0088*/ 	.word	0x00001840


	//   ....[5]....
        /*008c*/ 	.word	0x00001920


	//   ....[6]....
        /*0090*/ 	.word	0x00001a00


	//   ....[7]....
        /*0094*/ 	.word	0x00001ae0


	//   ....[8]....
        /*0098*/ 	.word	0x00001bc0


	//   ....[9]....
        /*009c*/ 	.word	0x00001ca0


	//   ....[10]....
        /*00a0*/ 	.word	0x00001cf0


	//   ....[11]....
        /*00a4*/ 	.word	0x00001d70


	//----- nvinfo : EIATTR_MAX_THREADS
	.align		4
.L_3039:
        /*00a8*/ 	.byte	0x04, 0x05
        /*00aa*/ 	.short	(.L_3041 - .L_3040)
.L_3040:
        /*00ac*/ 	.word	0x00000080
        /*00b0*/ 	.word	0x00000001
        /*00b4*/ 	.word	0x00000001


	//----- nvinfo : EIATTR_CRS_STACK_SIZE
	.align		4
.L_3041:
        /*00b8*/ 	.byte	0x04, 0x1e
        /*00ba*/ 	.short	(.L_3043 - .L_3042)
.L_3042:
        /*00bc*/ 	.word	0x00000000
.L_3043:


//--------------------- .nv.callgraph             --------------------------
	.section	.nv.callgraph,"",@"SHT_CUDA_CALLGRAPH"
	.align	4
	.sectionentsize	8
	.align		4
        /*0000*/ 	.word	0x00000000
	.align		4
        /*0004*/ 	.word	0xffffffff
	.align		4
        /*0008*/ 	.word	0x00000000
	.align		4
        /*000c*/ 	.word	0xfffffffe
	.align		4
        /*0010*/ 	.word	0x00000000
	.align		4
        /*0014*/ 	.word	0xfffffffd
	.align		4
        /*0018*/ 	.word	0x00000000
	.align		4
        /*001c*/ 	.word	0xfffffffc


//--------------------- .nv.rel.action            --------------------------
	.section	.nv.rel.action,"",@"SHT_CUDA_RELOCINFO"
	.align	8
	.sectionentsize	8
        /*0000*/ 	.byte	0x73, 0x00, 0x00, 0x00, 0x00, 0x00, 0x00, 0x00, 0x00, 0x00, 0x00, 0x11, 0x25, 0x00, 0x05, 0x36


//--------------------- .nv.constant4             --------------------------
	.section	.nv.constant4,"a",@progbits
	.align	8
	.align		8
.nv.constant4:
        /*0000*/ 	.dword	_ZN47_INTERNAL_e1ca6bac_16_TriangularOps_cu_eef3a9e24cuda3std3__45__cpo5beginE
	.align		8
        /*0008*/ 	.dword	_ZN47_INTERNAL_e1ca6bac_16_TriangularOps_cu_eef3a9e24cuda3std3__45__cpo3endE
	.align		8
        /*0010*/ 	.dword	_ZN47_INTERNAL_e1ca6bac_16_TriangularOps_cu_eef3a9e24cuda3std3__45__cpo6cbeginE
	.align		8
        /*0018*/ 	.dword	_ZN47_INTERNAL_e1ca6bac_16_TriangularOps_cu_eef3a9e24cuda3std3__45__cpo4cendE
	.align		8
        /*0020*/ 	.dword	_ZN47_INTERNAL_e1ca6bac_16_TriangularOps_cu_eef3a9e24cuda3std3__45__cpo6rbeginE
	.align		8
        /*0028*/ 	.dword	_ZN47_INTERNAL_e1ca6bac_16_TriangularOps_cu_eef3a9e24cuda3std3__45__cpo4rendE
	.align		8
        /*0030*/ 	.dword	_ZN47_INTERNAL_e1ca6bac_16_TriangularOps_cu_eef3a9e24cuda3std3__45__cpo7crbeginE
	.align		8
        /*0038*/ 	.dword	_ZN47_INTERNAL_e1ca6bac_16_TriangularOps_cu_eef3a9e24cuda3std3__45__cpo5crendE
	.align		8
        /*0040*/ 	.dword	_ZN47_INTERNAL_e1ca6bac_16_TriangularOps_cu_eef3a9e24cuda3std3__449_GLOBAL__N__e1ca6bac_16_TriangularOps_cu_eef3a9e26ignoreE
	.align		8
        /*0048*/ 	.dword	_ZN47_INTERNAL_e1ca6bac_16_TriangularOps_cu_eef3a9e24cuda3std3__419piecewise_constructE
	.align		8
        /*0050*/ 	.dword	_ZN47_INTERNAL_e1ca6bac_16_TriangularOps_cu_eef3a9e24cuda3std3__48in_placeE
	.align		8
        /*0058*/ 	.dword	_ZN47_INTERNAL_e1ca6bac_16_TriangularOps_cu_eef3a9e24cuda3std3__420unreachable_sentinelE
	.align		8
        /*0060*/ 	.dword	_ZN47_INTERNAL_e1ca6bac_16_TriangularOps_cu_eef3a9e24cuda3std6ranges3__45__cpo4swapE
	.align		8
        /*0068*/ 	.dword	_ZN47_INTERNAL_e1ca6bac_16_TriangularOps_cu_eef3a9e24cuda3std6ranges3__45__cpo9iter_moveE
	.align		8
        /*0070*/ 	.dword	_ZN47_INTERNAL_e1ca6bac_16_TriangularOps_cu_eef3a9e24cuda3std6ranges3__45__cpo5beginE
	.align		8
        /*0078*/ 	.dword	_ZN47_INTERNAL_e1ca6bac_16_TriangularOps_cu_eef3a9e24cuda3std6ranges3__45__cpo3endE
	.align		8
        /*0080*/ 	.dword	_ZN47_INTERNAL_e1ca6bac_16_TriangularOps_cu_eef3a9e24cuda3std6ranges3__45__cpo6cbeginE
	.align		8
        /*0088*/ 	.dword	_ZN47_INTERNAL_e1ca6bac_16_TriangularOps_cu_eef3a9e24cuda3std6ranges3__45__cpo4cendE
	.align		8
        /*0090*/ 	.dword	_ZN47_INTERNAL_e1ca6bac_16_TriangularOps_cu_eef3a9e24cuda3std6ranges3__45__cpo7advanceE
	.align		8
        /*0098*/ 	.dword	_ZN47_INTERNAL_e1ca6bac_16_TriangularOps_cu_eef3a9e24cuda3std6ranges3__45__cpo9iter_swapE
	.align		8
        /*00a0*/ 	.dword	_ZN47_INTERNAL_e1ca6bac_16_TriangularOps_cu_eef3a9e24cuda3std6ranges3__45__cpo4nextE
	.align		8
        /*00a8*/ 	.dword	_ZN47_INTERNAL_e1ca6bac_16_TriangularOps_cu_eef3a9e24cuda3std6ranges3__45__cpo4prevE
	.align		8
        /*00b0*/ 	.dword	_ZN47_INTERNAL_e1ca6bac_16_TriangularOps_cu_eef3a9e24cuda3std6ranges3__45__cpo4dataE
	.align		8
        /*00b8*/ 	.dword	_ZN47_INTERNAL_e1ca6bac_16_TriangularOps_cu_eef3a9e24cuda3std6ranges3__45__cpo5cdataE
	.align		8
        /*00c0*/ 	.dword	_ZN47_INTERNAL_e1ca6bac_16_TriangularOps_cu_eef3a9e24cuda3std6ranges3__45__cpo4sizeE
	.align		8
        /*00c8*/ 	.dword	_ZN47_INTERNAL_e1ca6bac_16_TriangularOps_cu_eef3a9e24cuda3std6ranges3__45__cpo5ssizeE
	.align		8
        /*00d0*/ 	.dword	_ZN47_INTERNAL_e1ca6bac_16_TriangularOps_cu_eef3a9e24cuda3std6ranges3__45__cpo8distanceE
	.align		8
        /*00d8*/ 	.dword	_ZN47_INTERNAL_e1ca6bac_16_TriangularOps_cu_eef3a9e26thrust23THRUST_300001_SM_800_NS6system6detail10sequential3seqE


//--------------------- .nv.constant2._ZN2at6native16triu_tril_kernelIblLb1ELi8ELb0EEEvNS_4cuda6detail10TensorInfoIT_T0_EENS4_IKS5_S6_EEllS6_ --------------------------
	.section	.nv.constant2._ZN2at6native16triu_tril_kernelIblLb1ELi8ELb0EEEvNS_4cuda6detail10TensorInfoIT_T0_EENS4_IKS5_S6_EEllS6_,"a",@progbits
	.sectionflags	@""
	.align	4
.nv.constant2._ZN2at6native16triu_tril_kernelIblLb1ELi8ELb0EEEvNS_4cuda6detail10TensorInfoIT_T0_EENS4_IKS5_S6_EEllS6_:
        /*0000*/ 	.byte	0xa0, 0x01, 0x00, 0x00, 0x00, 0x00, 0x00, 0x00, 0xd0, 0x00, 0x00, 0x00, 0x00, 0x00, 0x00, 0x00


//--------------------- .nv.constant0._ZN2at6native16triu_tril_kernelIblLb1ELi8ELb0EEEvNS_4cuda6detail10TensorInfoIT_T0_EENS4_IKS5_S6_EEllS6_ --------------------------
	.section	.nv.constant0._ZN2at6native16triu_tril_kernelIblLb1ELi8ELb0EEEvNS_4cuda6detail10TensorInfoIT_T0_EENS4_IKS5_S6_EEllS6_,"a",@progbits
	.sectionflags	@""
	.align	4
.nv.constant0._ZN2at6native16triu_tril_kernelIblLb1ELi8ELb0EEEvNS_4cuda6detail10TensorInfoIT_T0_EENS4_IKS5_S6_EEllS6_:
	.zero		1208


//--------------------- .nv.constant2._ZN2at6native16triu_tril_kernelIblLb1ELi8ELb1EEEvNS_4cuda6detail10TensorInfoIT_T0_EENS4_IKS5_S6_EEllS6_ --------------------------
	.section	.nv.constant2._ZN2at6native16triu_tril_kernelIblLb1ELi8ELb1EEEvNS_4cuda6detail10TensorInfoIT_T0_EENS4_IKS5_S6_EEllS6_,"a",@progbits
	.sectionflags	@""
	.align	4
.nv.constant2._ZN2at6native16triu_tril_kernelIblLb1ELi8ELb1EEEvNS_4cuda6detail10TensorInfoIT_T0_EENS4_IKS5_S6_EEllS6_:
        /*0000*/ 	.byte	0xa0, 0x01, 0x00, 0x00, 0x00, 0x00, 0x00, 0x00, 0xc8, 0x00, 0x00, 0x00, 0x00, 0x00, 0x00, 0x00
        /*0010*/ 	.byte	0xd0, 0x00, 0x00, 0x00, 0x00, 0x00, 0x00, 0x00


//--------------------- .nv.constant0._ZN2at6native16triu_tril_kernelIblLb1ELi8ELb1EEEvNS_4cuda6detail10TensorInfoIT_T0_EENS4_IKS5_S6_EEllS6_ --------------------------
	.section	.nv.constant0._ZN2at6native16triu_tril_kernelIblLb1ELi8ELb1EEEvNS_4cuda6detail10TensorInfoIT_T0_EENS4_IKS5_S6_EEllS6_,"a",@progbits
	.sectionflags	@""
	.align	4
.nv.constant0._ZN2at6native16triu_tril_kernelIblLb1ELi8ELb1EEEvNS_4cuda6detail10TensorInfoIT_T0_EENS4_IKS5_S6_EEllS6_:
	.zero		1208


//--------------------- .nv.constant2._ZN2at6native16triu_tril_kernelIbiLb1ELi8ELb0EEEvNS_4cuda6detail10TensorInfoIT_T0_EENS4_IKS5_S6_EEllS6_ --------------------------
	.section	.nv.constant2._ZN2at6native16triu_tril_kernelIbiLb1ELi8ELb0EEEvNS_4cuda6detail10TensorInfoIT_T0_EENS4_IKS5_S6_EEllS6_,"a",@progbits
	.sectionflags	@""
	.align	4
.nv.constant2._ZN2at6native16triu_tril_kernelIbiLb1ELi8ELb0EEEvNS_4cuda6detail10TensorInfoIT_T0_EENS4_IKS5_S6_EEllS6_:
        /*0000*/ 	.byte	0xd8, 0x00, 0x00, 0x00, 0x00, 0x00, 0x00, 0x00, 0x6c, 0x00, 0x00, 0x00, 0x00, 0x00, 0x00, 0x00


//--------------------- .nv.constant0._ZN2at6native16triu_tril_kernelIbiLb1ELi8ELb0EEEvNS_4cuda6detail10TensorInfoIT_T0_EENS4_IKS5_S6_EEllS6_ --------------------------
	.section	.nv.constant0._ZN2at6native16triu_tril_kernelIbiLb1ELi8ELb0EEEvNS_4cuda6detail10TensorInfoIT_T0_EENS4_IKS5_S6_EEllS6_,"a",@progbits
	.sectionflags	@""
	.align	4
.nv.constant0._ZN2at6native16triu_tril_kernelIbiLb1ELi8ELb0EEEvNS_4cuda6detail10TensorInfoIT_T0_EENS4_IKS5_S6_EEllS6_:
	.zero		804


//--------------------- .nv.constant2._ZN2at6native16triu_tril_kernelIbiLb1ELi8ELb1EEEvNS_4cuda6detail10TensorInfoIT_T0_EENS4_IKS5_S6_EEllS6_ --------------------------
	.section	.nv.constant2._ZN2at6native16triu_tril_kernelIbiLb1ELi8ELb1EEEvNS_4cuda6detail10TensorInfoIT_T0_EENS4_IKS5_S6_EEllS6_,"a",@progbits
	.sectionflags	@""
	.align	4
.nv.constant2._ZN2at6native16triu_tril_kernelIbiLb1ELi8ELb1EEEvNS_4cuda6detail10TensorInfoIT_T0_EENS4_IKS5_S6_EEllS6_:
        /*0000*/ 	.byte	0xd8, 0x00, 0x00, 0x00, 0x00, 0x00, 0x00, 0x00, 0x68, 0x00, 0x00, 0x00, 0x00, 0x00, 0x00, 0x00
        /*0010*/ 	.byte	0x6c, 0x00, 0x00, 0x00, 0x00, 0x00, 0x00, 0x00


//--------------------- .nv.constant0._ZN2at6native16triu_tril_kernelIbiLb1ELi8ELb1EEEvNS_4cuda6detail10TensorInfoIT_T0_EENS4_IKS5_S6_EEllS6_ --------------------------
	.section	.nv.constant0._ZN2at6native16triu_tril_kernelIbiLb1ELi8ELb1EEEvNS_4cuda6detail10TensorInfoIT_T0_EENS4_IKS5_S6_EEllS6_,"a",@progbits
	.sectionflags	@""
	.align	4
.nv.constant0._ZN2at6native16triu_tril_kernelIbiLb1ELi8ELb1EEEvNS_4cuda6detail10TensorInfoIT_T0_EENS4_IKS5_S6_EEllS6_:
	.zero		804


//--------------------- .nv.constant2._ZN2at6native16triu_tril_kernelIN3c108BFloat16ElLb1ELi4ELb0EEEvNS_4cuda6detail10TensorInfoIT_T0_EENS6_IKS7_S8_EEllS8_ --------------------------
	.section	.nv.constant2._ZN2at6native16triu_tril_kernelIN3c108BFloat16ElLb1ELi4ELb0EEEvNS_4cuda6detail10TensorInfoIT_T0_EENS6_IKS7_S8_EEllS8_,"a",@progbits
	.sectionflags	@""
	.align	4
.nv.constant2._ZN2at6native16triu_tril_kernelIN3c108BFloat16ElLb1ELi4ELb0EEEvNS_4cuda6detail10TensorInfoIT_T0_EENS6_IKS7_S8_EEllS8_:
        /*0000*/ 	.byte	0xa0, 0x01, 0x00, 0x00, 0x00, 0x00, 0x00, 0x00, 0xd0, 0x00, 0x00, 0x00, 0x00, 0x00, 0x00, 0x00


//--------------------- .nv.constant0._ZN2at6native16triu_tril_kernelIN3c108BFloat16ElLb1ELi4ELb0EEEvNS_4cuda6detail10TensorInfoIT_T0_EENS6_IKS7_S8_EEllS8_ --------------------------
	.section	.nv.constant0._ZN2at6native16triu_tril_kernelIN3c108BFloat16ElLb1ELi4ELb0EEEvNS_4cuda6detail10TensorInfoIT_T0_EENS6_IKS7_S8_EEllS8_,"a",@progbits
	.sectionflags	@""
	.align	4
.nv.constant0._ZN2at6native16triu_tril_kernelIN3c108BFloat16ElLb1ELi4ELb0EEEvNS_4cuda6detail10TensorInfoIT_T0_EENS6_IKS7_S8_EEllS8_:
	.zero		1208


//--------------------- .nv.constant2._ZN2at6native16triu_tril_kernelIN3c108BFloat16ElLb1ELi4ELb1EEEvNS_4cuda6detail10TensorInfoIT_T0_EENS6_IKS7_S8_EEllS8_ --------------------------
	.section	.nv.constant2._ZN2at6native16triu_tril_kernelIN3c108BFloat16ElLb1ELi4ELb1EEEvNS_4cuda6detail10TensorInfoIT_T0_EENS6_IKS7_S8_EEllS8_,"a",@progbits
	.sectionflags	@""
	.align	4
.nv.constant2._ZN2at6native16triu_tril_kernelIN3c108BFloat16ElLb1ELi4ELb1EEEvNS_4cuda6detail10TensorInfoIT_T0_EENS6_IKS7_S8_EEllS8_:
        /*0000*/ 	.byte	0xa0, 0x01, 0x00, 0x00, 0x00, 0x00, 0x00, 0x00, 0xc8, 0x00, 0x00, 0x00, 0x00, 0x00, 0x00, 0x00
        /*0010*/ 	.byte	0xd0, 0x00, 0x00, 0x00, 0x00, 0x00, 0x00, 0x00


//--------------------- .nv.constant0._ZN2at6native16triu_tril_kernelIN3c108BFloat16ElLb1ELi4ELb1EEEvNS_4cuda6detail10TensorInfoIT_T0_EENS6_IKS7_S8_EEllS8_ --------------------------
	.section	.nv.constant0._ZN2at6native16triu_tril_kernelIN3c108BFloat16ElLb1ELi4ELb1EEEvNS_4cuda6detail10TensorInfoIT_T0_EENS6_IKS7_S8_EEllS8_,"a",@progbits
	.sectionflags	@""
	.align	4
.nv.constant0._ZN2at6native16triu_tril_kernelIN3c108BFloat16ElLb1ELi4ELb1EEEvNS_4cuda6detail10TensorInfoIT_T0_EENS6_IKS7_S8_EEllS8_:
	.zero		1208


//--------------------- .nv.constant2._ZN2at6native16triu_tril_kernelIN3c108BFloat16EiLb1ELi4ELb0EEEvNS_4cuda6detail10TensorInfoIT_T0_EENS6_IKS7_S8_EEllS8_ --------------------------
	.section	.nv.constant2._ZN2at6native16triu_tril_kernelIN3c108BFloat16EiLb1ELi4ELb0EEEvNS_4cuda6detail10TensorInfoIT_T0_EENS6_IKS7_S8_EEllS8_,"a",@progbits
	.sectionflags	@""
	.align	4
.nv.constant2._ZN2at6native16triu_tril_kernelIN3c108BFloat16EiLb1ELi4ELb0EEEvNS_4cuda6detail10TensorInfoIT_T0_EENS6_IKS7_S8_EEllS8_:
        /*0000*/ 	.byte	0xd8, 0x00, 0x00, 0x00, 0x00, 0x00, 0x00, 0x00, 0x6c, 0x00, 0x00, 0x00, 0x00, 0x00, 0x00, 0x00


//--------------------- .nv.constant0._ZN2at6native16triu_tril_kernelIN3c108BFloat16EiLb1ELi4ELb0EEEvNS_4cuda6detail10TensorInfoIT_T0_EENS6_IKS7_S8_EEllS8_ --------------------------
	.section	.nv.constant0._ZN2at6native16triu_tril_kernelIN3c108BFloat16EiLb1ELi4ELb0EEEvNS_4cuda6detail10TensorInfoIT_T0_EENS6_IKS7_S8_EEllS8_,"a",@progbits
	.sectionflags	@""
	.align	4
.nv.constant0._ZN2at6native16triu_tril_kernelIN3c108BFloat16EiLb1ELi4ELb0EEEvNS_4cuda6detail10TensorInfoIT_T0_EENS6_IKS7_S8_EEllS8_:
	.zero		804


//--------------------- .nv.constant2._ZN2at6native16triu_tril_kernelIN3c108BFloat16EiLb1ELi4ELb1EEEvNS_4cuda6detail10TensorInfoIT_T0_EENS6_IKS7_S8_EEllS8_ --------------------------
	.section	.nv.constant2._ZN2at6native16triu_tril_kernelIN3c108BFloat16EiLb1ELi4ELb1EEEvNS_4cuda6detail10TensorInfoIT_T0_EENS6_IKS7_S8_EEllS8_,"a",@progbits
	.sectionflags	@""
	.align	4
.nv.constant2._ZN2at6native16triu_tril_kernelIN3c108BFloat16EiLb1ELi4ELb1EEEvNS_4cuda6detail10TensorInfoIT_T0_EENS6_IKS7_S8_EEllS8_:
        /*0000*/ 	.byte	0xd8, 0x00, 0x00, 0x00, 0x00, 0x00, 0x00, 0x00, 0x68, 0x00, 0x00, 0x00, 0x00, 0x00, 0x00, 0x00
        /*0010*/ 	.byte	0x6c, 0x00, 0x00, 0x00, 0x00, 0x00, 0x00, 0x00


//--------------------- .nv.constant0._ZN2at6native16triu_tril_kernelIN3c108BFloat16EiLb1ELi4ELb1EEEvNS_4cuda6detail10TensorInfoIT_T0_EENS6_IKS7_S8_EEllS8_ --------------------------
	.section	.nv.constant0._ZN2at6native16triu_tril_kernelIN3c108BFloat16EiLb1ELi4ELb1EEEvNS_4cuda6detail10TensorInfoIT_T0_EENS6_IKS7_S8_EEllS8_,"a",@progbits
	.sectionflags	@""
	.align	4
.nv.constant0._ZN2at6native16triu_tril_kernelIN3c108BFloat16EiLb1ELi4ELb1EEEvNS_4cuda6detail10TensorInfoIT_T0_EENS6_IKS7_S8_EEllS8_:
	.zero		804


//--------------------- .nv.constant2._ZN2at6native16triu_tril_kernelIN3c104HalfElLb1ELi4ELb0EEEvNS_4cuda6detail10TensorInfoIT_T0_EENS6_IKS7_S8_EEllS8_ --------------------------
	.section	.nv.constant2._ZN2at6native16triu_tril_kernelIN3c104HalfElLb1ELi4ELb0EEEvNS_4cuda6detail10TensorInfoIT_T0_EENS6_IKS7_S8_EEllS8_,"a",@progbits
	.sectionflags	@""
	.align	4
.nv.constant2._ZN2at6native16triu_tril_kernelIN3c104HalfElLb1ELi4ELb0EEEvNS_4cuda6detail10TensorInfoIT_T0_EENS6_IKS7_S8_EEllS8_:
        /*0000*/ 	.byte	0xa0, 0x01, 0x00, 0x00, 0x00, 0x00, 0x00, 0x00, 0xd0, 0x00, 0x00, 0x00, 0x00, 0x00, 0x00, 0x00


//--------------------- .nv.constant0._ZN2at6native16triu_tril_kernelIN3c104HalfElLb1ELi4ELb0EEEvNS_4cuda6detail10TensorInfoIT_T0_EENS6_IKS7_S8_EEllS8_ --------------------------
	.section	.nv.constant0._ZN2at6native16triu_tril_kernelIN3c104HalfElLb1ELi4ELb0EEEvNS_4cuda6detail10TensorInfoIT_T0_EENS6_IKS7_S8_EEllS8_,"a",@progbits
	.sectionflags	@""
	.align	4
.nv.constant0._ZN2at6native16triu_tril_kernelIN3c104HalfElLb1ELi4ELb0EEEvNS_4cuda6detail10TensorInfoIT_T0_EENS6_IKS7_S8_EEllS8_:
	.zero		1208


//--------------------- .nv.constant2._ZN2at6native16triu_tril_kernelIN3c104HalfElLb1ELi4ELb1EEEvNS_4cuda6detail10TensorInfoIT_T0_EENS6_IKS7_S8_EEllS8_ --------------------------
	.section	.nv.constant2._ZN2at6native16triu_tril_kernelIN3c104HalfElLb1ELi4ELb1EEEvNS_4cuda6detail10TensorInfoIT_T0_EENS6_IKS7_S8_EEllS8_,"a",@progbits
	.sectionflags	@""
	.align	4
.nv.constant2._ZN2at6native16triu_tril_kernelIN3c104HalfElLb1ELi4ELb1EEEvNS_4cuda6detail10TensorInfoIT_T0_EENS6_IKS7_S8_EEllS8_:
        /*0000*/ 	.byte	0xa0, 0x01, 0x00, 0x00, 0x00, 0x00, 0x00, 0x00, 0xc8, 0x00, 0x00, 0x00, 0x00, 0x00, 0x00, 0x00
        /*0010*/ 	.byte	0xd0, 0x00, 0x00, 0x00, 0x00, 0x00, 0x00, 0x00


//--------------------- .nv.constant0._ZN2at6native16triu_tril_kernelIN3c104HalfElLb1ELi4ELb1EEEvNS_4cuda6detail10TensorInfoIT_T0_EENS6_IKS7_S8_EEllS8_ --------------------------
	.section	.nv.constant0._ZN2at6native16triu_tril_kernelIN3c104HalfElLb1ELi4ELb1EEEvNS_4cuda6detail10TensorInfoIT_T0_EENS6_IKS7_S8_EEllS8_,"a",@progbits
	.sectionflags	@""
	.align	4
.nv.constant0._ZN2at6native16triu_tril_kernelIN3c104HalfElLb1ELi4ELb1EEEvNS_4cuda6detail10TensorInfoIT_T0_EENS6_IKS7_S8_EEllS8_:
	.zero		1208


//--------------------- .nv.constant2._ZN2at6native16triu_tril_kernelIN3c104HalfEiLb1ELi4ELb0EEEvNS_4cuda6detail10TensorInfoIT_T0_EENS6_IKS7_S8_EEllS8_ --------------------------
	.section	.nv.constant2._ZN2at6native16triu_tril_kernelIN3c104HalfEiLb1ELi4ELb0EEEvNS_4cuda6detail10TensorInfoIT_T0_EENS6_IKS7_S8_EEllS8_,"a",@progbits
	.sectionflags	@""
	.align	4
.nv.constant2._ZN2at6native16triu_tril_kernelIN3c104HalfEiLb1ELi4ELb0EEEvNS_4cuda6detail10TensorInfoIT_T0_EENS6_IKS7_S8_EEllS8_:
        /*0000*/ 	.byte	0xd8, 0x00, 0x00, 0x00, 0x00, 0x00, 0x00, 0x00, 0x6c, 0x00, 0x00, 0x00, 0x00, 0x00, 0x00, 0x00


//--------------------- .nv.constant0._ZN2at6native16triu_tril_kernelIN3c104HalfEiLb1ELi4ELb0EEEvNS_4cuda6detail10TensorInfoIT_T0_EENS6_IKS7_S8_EEllS8_ --------------------------
	.section	.nv.constant0._ZN2at6native16triu_tril_kernelIN3c104HalfEiLb1ELi4ELb0EEEvNS_4cuda6detail10TensorInfoIT_T0_EENS6_IKS7_S8_EEllS8_,"a",@progbits
	.sectionflags	@""
	.align	4
.nv.constant0._ZN2at6native16triu_tril_kernelIN3c104HalfEiLb1ELi4ELb0EEEvNS_4cuda6detail10TensorInfoIT_T0_EENS6_IKS7_S8_EEllS8_:
	.zero		804


//--------------------- .nv.constant2._ZN2at6native16triu_tril_kernelIN3c104HalfEiLb1ELi4ELb1EEEvNS_4cuda6detail10TensorInfoIT_T0_EENS6_IKS7_S8_EEllS8_ --------------------------
	.section	.nv.constant2._ZN2at6native16triu_tril_kernelIN3c104HalfEiLb1ELi4ELb1EEEvNS_4cuda6detail10TensorInfoIT_T0_EENS6_IKS7_S8_EEllS8_,"a",@progbits
	.sectionflags	@""
	.align	4
.nv.constant2._ZN2at6native16triu_tril_kernelIN3c104HalfEiLb1ELi4ELb1EEEvNS_4cuda6detail10TensorInfoIT_T0_EENS6_IKS7_S8_EEllS8_:
        /*0000*/ 	.byte	0xd8, 0x00, 0x00, 0x00, 0x00, 0x00, 0x00, 0x00, 0x68, 0x00, 0x00, 0x00, 0x00, 0x00, 0x00, 0x00
        /*0010*/ 	.byte	0x6c, 0x00, 0x00, 0x00, 0x00, 0x00, 0x00, 0x00


//--------------------- .nv.constant0._ZN2at6native16triu_tril_kernelIN3c104HalfEiLb1ELi4ELb1EEEvNS_4cuda6detail10TensorInfoIT_T0_EENS6_IKS7_S8_EEllS8_ --------------------------
	.section	.nv.constant0._ZN2at6native16triu_tril_kernelIN3c104HalfEiLb1ELi4ELb1EEEvNS_4cuda6detail10TensorInfoIT_T0_EENS6_IKS7_S8_EEllS8_,"a",@progbits
	.sectionflags	@""
	.align	4
.nv.constant0._ZN2at6native16triu_tril_kernelIN3c104HalfEiLb1ELi4ELb1EEEvNS_4cuda6detail10TensorInfoIT_T0_EENS6_IKS7_S8_EEllS8_:
	.zero		804


//--------------------- .nv.constant2._ZN2at6native16triu_tril_kernelIN3c107complexINS2_4HalfEEElLb1ELi2ELb0EEEvNS_4cuda6detail10TensorInfoIT_T0_EENS8_IKS9_SA_EEllSA_ --------------------------
	.section	.nv.constant2._ZN2at6native16triu_tril_kernelIN3c107complexINS2_4HalfEEElLb1ELi2ELb0EEEvNS_4cuda6detail10TensorInfoIT_T0_EENS8_IKS9_SA_EEllSA_,"a",@progbits
	.sectionflags	@""
	.align	4
.nv.constant2._ZN2at6native16triu_tril_kernelIN3c107complexINS2_4HalfEEElLb1ELi2ELb0EEEvNS_4cuda6detail10TensorInfoIT_T0_EENS8_IKS9_SA_EEllSA_:
        /*0000*/ 	.byte	0xa0, 0x01, 0x00, 0x00, 0x00, 0x00, 0x00, 0x00, 0xd0, 0x00, 0x00, 0x00, 0x00, 0x00, 0x00, 0x00


//--------------------- .nv.constant0._ZN2at6native16triu_tril_kernelIN3c107complexINS2_4HalfEEElLb1ELi2ELb0EEEvNS_4cuda6detail10TensorInfoIT_T0_EENS8_IKS9_SA_EEllSA_ --------------------------
	.section	.nv.constant0._ZN2at6native16triu_tril_kernelIN3c107complexINS2_4HalfEEElLb1ELi2ELb0EEEvNS_4cuda6detail10TensorInfoIT_T0_EENS8_IKS9_SA_EEllSA_,"a",@progbits
	.sectionflags	@""
	.align	4
.nv.constant0._ZN2at6native16triu_tril_kernelIN3c107complexINS2_4HalfEEElLb1ELi2ELb0EEEvNS_4cuda6detail10TensorInfoIT_T0_EENS8_IKS9_SA_EEllSA_:
	.zero		1208


//--------------------- .nv.constant2._ZN2at6native16triu_tril_kernelIN3c107complexINS2_4HalfEEElLb1ELi2ELb1EEEvNS_4cuda6detail10TensorInfoIT_T0_EENS8_IKS9_SA_EEllSA_ --------------------------
	.section	.nv.constant2._ZN2at6native16triu_tril_kernelIN3c107complexINS2_4HalfEEElLb1ELi2ELb1EEEvNS_4cuda6detail10TensorInfoIT_T0_EENS8_IKS9_SA_EEllSA_,"a",@progbits
	.sectionflags	@""
	.align	4
.nv.constant2._ZN2at6native16triu_tril_kernelIN3c107complexINS2_4HalfEEElLb1ELi2ELb1EEEvNS_4cuda6detail10TensorInfoIT_T0_EENS8_IKS9_SA_EEllSA_:
        /*0000*/ 	.byte	0xa0, 0x01, 0x00, 0x00, 0x00, 0x00, 0x00, 0x00, 0xc8, 0x00, 0x00, 0x00, 0x00, 0x00, 0x00, 0x00
        /*0010*/ 	.byte	0xd0, 0x00, 0x00, 0x00, 0x00, 0x00, 0x00, 0x00


//--------------------- .nv.constant0._ZN2at6native16triu_tril_kernelIN3c107complexINS2_4HalfEEElLb1ELi2ELb1EEEvNS_4cuda6detail10TensorInfoIT_T0_EENS8_IKS9_SA_EEllSA_ --------------------------
	.section	.nv.constant0._ZN2at6native16triu_tril_kernelIN3c107complexINS2_4HalfEEElLb1ELi2ELb1EEEvNS_4cuda6detail10TensorInfoIT_T0_EENS8_IKS9_SA_EEllSA_,"a",@progbits
	.sectionflags	@""
	.align	4
.nv.constant0._ZN2at6native16triu_tril_kernelIN3c107complexINS2_4HalfEEElLb1ELi2ELb1EEEvNS_4cuda6detail10TensorInfoIT_T0_EENS8_IKS9_SA_EEllSA_:
	.zero		1208


//--------------------- .nv.constant2._ZN2at6native16triu_tril_kernelIN3c107complexINS2_4HalfEEEiLb1ELi2ELb0EEEvNS_4cuda6detail10TensorInfoIT_T0_EENS8_IKS9_SA_EEllSA_ --------------------------
	.section	.nv.constant2._ZN2at6native16triu_tril_kernelIN3c107complexINS2_4HalfEEEiLb1ELi2ELb0EEEvNS_4cuda6detail10TensorInfoIT_T0_EENS8_IKS9_SA_EEllSA_,"a",@progbits
	.sectionflags	@""
	.align	4
.nv.constant2._ZN2at6native16triu_tril_kernelIN3c107complexINS2_4HalfEEEiLb1ELi2ELb0EEEvNS_4cuda6detail10TensorInfoIT_T0_EENS8_IKS9_SA_EEllSA_:
        /*0000*/ 	.byte	0xd8, 0x00, 0x00, 0x00, 0x00, 0x00, 0x00, 0x00, 0x6c, 0x00, 0x00, 0x00, 0x00, 0x00, 0x00, 0x00


//--------------------- .nv.constant0._ZN2at6native16triu_tril_kernelIN3c107complexINS2_4HalfEEEiLb1ELi2ELb0EEEvNS_4cuda6detail10TensorInfoIT_T0_EENS8_IKS9_SA_EEllSA_ --------------------------
	.section	.nv.constant0._ZN2at6native16triu_tril_kernelIN3c107complexINS2_4HalfEEEiLb1ELi2ELb0EEEvNS_4cuda6detail10TensorInfoIT_T0_EENS8_IKS9_SA_EEllSA_,"a",@progbits
	.sectionflags	@""
	.align	4
.nv.constant0._ZN2at6native16triu_tril_kernelIN3c107complexINS2_4HalfEEEiLb1ELi2ELb0EEEvNS_4cuda6detail10TensorInfoIT_T0_EENS8_IKS9_SA_EEllSA_:
	.zero		804


//--------------------- .nv.constant2._ZN2at6native16triu_tril_kernelIN3c107complexINS2_4HalfEEEiLb1ELi2ELb1EEEvNS_4cuda6detail10TensorInfoIT_T0_EENS8_IKS9_SA_EEllSA_ --------------------------
	.section	.nv.constant2._ZN2at6native16triu_tril_kernelIN3c107complexINS2_4HalfEEEiLb1ELi2ELb1EEEvNS_4cuda6detail10TensorInfoIT_T0_EENS8_IKS9_SA_EEllSA_,"a",@progbits
	.sectionflags	@""
	.align	4
.nv.constant2._ZN2at6native16triu_tril_kernelIN3c107complexINS2_4HalfEEEiLb1ELi2ELb1EEEvNS_4cuda6detail10TensorInfoIT_T0_EENS8_IKS9_SA_EEllSA_:
        /*0000*/ 	.byte	0xd8, 0x00, 0x00, 0x00, 0x00, 0x00, 0x00, 0x00, 0x68, 0x00, 0x00, 0x00, 0x00, 0x00, 0x00, 0x00
        /*0010*/ 	.byte	0x6c, 0x00, 0x00, 0x00, 0x00, 0x00, 0x00, 0x00


//--------------------- .nv.constant0._ZN2at6native16triu_tril_kernelIN3c107complexINS2_4HalfEEEiLb1ELi2ELb1EEEvNS_4cuda6detail10TensorInfoIT_T0_EENS8_IKS9_SA_EEllSA_ --------------------------
	.section	.nv.constant0._ZN2at6native16triu_tril_kernelIN3c107complexINS2_4HalfEEEiLb1ELi2ELb1EEEvNS_4cuda6detail10TensorInfoIT_T0_EENS8_IKS9_SA_EEllSA_,"a",@progbits
	.sectionflags	@""
	.align	4
.nv.constant0._ZN2at6native16triu_tril_kernelIN3c107complexINS2_4HalfEEEiLb1ELi2ELb1EEEvNS_4cuda6detail10TensorInfoIT_T0_EENS8_IKS9_SA_EEllSA_:
	.zero		804


//--------------------- .nv.constant2._ZN2at6native16triu_tril_kernelIN3c107complexIfEElLb1ELi1ELb0EEEvNS_4cuda6detail10TensorInfoIT_T0_EENS7_IKS8_S9_EEllS9_ --------------------------
	.section	.nv.constant2._ZN2at6native16triu_tril_kernelIN3c107complexIfEElLb1ELi1ELb0EEEvNS_4cuda6detail10TensorInfoIT_T0_EENS7_IKS8_S9_EEllS9_,"a",@progbits
	.sectionflags	@""
	.align	4
.nv.constant2._ZN2at6native16triu_tril_kernelIN3c107complexIfEElLb1ELi1ELb0EEEvNS_4cuda6detail10TensorInfoIT_T0_EENS7_IKS8_S9_EEllS9_:
        /*0000*/ 	.byte	0xa0, 0x01, 0x00, 0x00, 0x00, 0x00, 0x00, 0x00, 0xd0, 0x00, 0x00, 0x00, 0x00, 0x00, 0x00, 0x00


//--------------------- .nv.constant0._ZN2at6native16triu_tril_kernelIN3c107complexIfEElLb1ELi1ELb0EEEvNS_4cuda6detail10TensorInfoIT_T0_EENS7_IKS8_S9_EEllS9_ --------------------------
	.section	.nv.constant0._ZN2at6native16triu_tril_kernelIN3c107complexIfEElLb1ELi1ELb0EEEvNS_4cuda6detail10TensorInfoIT_T0_EENS7_IKS8_S9_EEllS9_,"a",@progbits
	.sectionflags	@""
	.align	4
.nv.constant0._ZN2at6native16triu_tril_kernelIN3c107complexIfEElLb1ELi1ELb0EEEvNS_4cuda6detail10TensorInfoIT_T0_EENS7_IKS8_S9_EEllS9_:
	.zero		1208


//--------------------- .nv.constant2._ZN2at6native16triu_tril_kernelIN3c107complexIfEElLb1ELi1ELb1EEEvNS_4cuda6detail10TensorInfoIT_T0_EENS7_IKS8_S9_EEllS9_ --------------------------
	.section	.nv.constant2._ZN2at6native16triu_tril_kernelIN3c107complexIfEElLb1ELi1ELb1EEEvNS_4cuda6detail10TensorInfoIT_T0_EENS7_IKS8_S9_EEllS9_,"a",@progbits
	.sectionflags	@""
	.align	4
.nv.constant2._ZN2at6native16triu_tril_kernelIN3c107complexIfEElLb1ELi1ELb1EEEvNS_4cuda6detail10TensorInfoIT_T0_EENS7_IKS8_S9_EEllS9_:
        /*0000*/ 	.byte	0xa0, 0x01, 0x00, 0x00, 0x00, 0x00, 0x00, 0x00, 0xc8, 0x00, 0x00, 0x00, 0x00, 0x00, 0x00, 0x00
        /*0010*/ 	.byte	0xd0, 0x00, 0x00, 0x00, 0x00, 0x00, 0x00, 0x00


//--------------------- .nv.constant0._ZN2at6native16triu_tril_kernelIN3c107complexIfEElLb1ELi1ELb1EEEvNS_4cuda6detail10TensorInfoIT_T0_EENS7_IKS8_S9_EEllS9_ --------------------------
	.section	.nv.constant0._ZN2at6native16triu_tril_kernelIN3c107complexIfEElLb1ELi1ELb1EEEvNS_4cuda6detail10TensorInfoIT_T0_EENS7_IKS8_S9_EEllS9_,"a",@progbits
	.sectionflags	@""
	.align	4
.nv.constant0._ZN2at6native16triu_tril_kernelIN3c107complexIfEElLb1ELi1ELb1EEEvNS_4cuda6detail10TensorInfoIT_T0_EENS7_IKS8_S9_EEllS9_:
	.zero		1208


//--------------------- .nv.constant2._ZN2at6native16triu_tril_kernelIN3c107complexIfEEiLb1ELi1ELb0EEEvNS_4cuda6detail10TensorInfoIT_T0_EENS7_IKS8_S9_EEllS9_ --------------------------
	.section	.nv.constant2._ZN2at6native16triu_tril_kernelIN3c107complexIfEEiLb1ELi1ELb0EEEvNS_4cuda6detail10TensorInfoIT_T0_EENS7_IKS8_S9_EEllS9_,"a",@progbits
	.sectionflags	@""
	.align	4
.nv.constant2._ZN2at6native16triu_tril_kernelIN3c107complexIfEEiLb1ELi1ELb0EEEvNS_4cuda6detail10TensorInfoIT_T0_EENS7_IKS8_S9_EEllS9_:
        /*0000*/ 	.byte	0xd8, 0x00, 0x00, 0x00, 0x00, 0x00, 0x00, 0x00, 0x6c, 0x00, 0x00, 0x00, 0x00, 0x00, 0x00, 0x00


//--------------------- .nv.constant0._ZN2at6native16triu_tril_kernelIN3c107complexIfEEiLb1ELi1ELb0EEEvNS_4cuda6detail10TensorInfoIT_T0_EENS7_IKS8_S9_EEllS9_ --------------------------
	.section	.nv.constant0._ZN2at6native16triu_tril_kernelIN3c107complexIfEEiLb1ELi1ELb0EEEvNS_4cuda6detail10TensorInfoIT_T0_EENS7_IKS8_S9_EEllS9_,"a",@progbits
	.sectionflags	@""
	.align	4
.nv.constant0._ZN2at6native16triu_tril_kernelIN3c107complexIfEEiLb1ELi1ELb0EEEvNS_4cuda6detail10TensorInfoIT_T0_EENS7_IKS8_S9_EEllS9_:
	.zero		804


//--------------------- .nv.constant2._ZN2at6native16triu_tril_kernelIN3c107complexIfEEiLb1ELi1ELb1EEEvNS_4cuda6detail10TensorInfoIT_T0_EENS7_IKS8_S9_EEllS9_ --------------------------
	.section	.nv.constant2._ZN2at6native16triu_tril_kernelIN3c107complexIfEEiLb1ELi1ELb1EEEvNS_4cuda6detail10TensorInfoIT_T0_EENS7_IKS8_S9_EEllS9_,"a",@progbits
	.sectionflags	@""
	.align	4
.nv.constant2._ZN2at6native16triu_tril_kernelIN3c107complexIfEEiLb1ELi1ELb1EEEvNS_4cuda6detail10TensorInfoIT_T0_EENS7_IKS8_S9_EEllS9_:
        /*0000*/ 	.byte	0xd8, 0x00, 0x00, 0x00, 0x00, 0x00, 0x00, 0x00, 0x68, 0x00, 0x00, 0x00, 0x00, 0x00, 0x00, 0x00
        /*0010*/ 	.byte	0x6c, 0x00, 0x00, 0x00, 0x00, 0x00, 0x00, 0x00


//--------------------- .nv.constant0._ZN2at6native16triu_tril_kernelIN3c107complexIfEEiLb1ELi1ELb1EEEvNS_4cuda6detail10TensorInfoIT_T0_EENS7_IKS8_S9_EEllS9_ --------------------------
	.section	.nv.constant0._ZN2at6native16triu_tril_kernelIN3c107complexIfEEiLb1ELi1ELb1EEEvNS_4cuda6detail10TensorInfoIT_T0_EENS7_IKS8_S9_EEllS9_,"a",@progbits
	.sectionflags	@""
	.align	4
.nv.constant0._ZN2at6native16triu_tril_kernelIN3c107complexIfEEiLb1ELi1ELb1EEEvNS_4cuda6detail10TensorInfoIT_T0_EENS7_IKS8_S9_EEllS9_:
	.zero		804


//--------------------- .nv.constant2._ZN2at6native16triu_tril_kernelIN3c107complexIdEElLb1ELi1ELb0EEEvNS_4cuda6detail10TensorInfoIT_T0_EENS7_IKS8_S9_EEllS9_ --------------------------
	.section	.nv.constant2._ZN2at6native16triu_tril_kernelIN3c107complexIdEElLb1ELi1ELb0EEEvNS_4cuda6detail10TensorInfoIT_T0_EENS7_IKS8_S9_EEllS9_,"a",@progbits
	.sectionflags	@""
	.align	4
.nv.constant2._ZN2at6native16triu_tril_kernelIN3c107complexIdEElLb1ELi1ELb0EEEvNS_4cuda6detail10TensorInfoIT_T0_EENS7_IKS8_S9_EEllS9_:
        /*0000*/ 	.byte	0xa0, 0x01, 0x00, 0x00, 0x00, 0x00, 0x00, 0x00, 0xd0, 0x00, 0x00, 0x00, 0x00, 0x00, 0x00, 0x00


//--------------------- .nv.constant0._ZN2at6native16triu_tril_kernelIN3c107complexIdEElLb1ELi1ELb0EEEvNS_4cuda6detail10TensorInfoIT_T0_EENS7_IKS8_S9_EEllS9_ --------------------------
	.section	.nv.constant0._ZN2at6native16triu_tril_kernelIN3c107complexIdEElLb1ELi1ELb0EEEvNS_4cuda6detail10TensorInfoIT_T0_EENS7_IKS8_S9_EEllS9_,"a",@progbits
	.sectionflags	@""
	.align	4
.nv.constant0._ZN2at6native16triu_tril_kernelIN3c107complexIdEElLb1ELi1ELb0EEEvNS_4cuda6detail10TensorInfoIT_T0_EENS7_IKS8_S9_EEllS9_:
	.zero		1208


//--------------------- .nv.constant2._ZN2at6native16triu_tril_kernelIN3c107complexIdEElLb1ELi1ELb1EEEvNS_4cuda6detail10TensorInfoIT_T0_EENS7_IKS8_S9_EEllS9_ --------------------------
	.section	.nv.constant2._ZN2at6native16triu_tril_kernelIN3c107complexIdEElLb1ELi1ELb1EEEvNS_4cuda6detail10TensorInfoIT_T0_EENS7_IKS8_S9_EEllS9_,"a",@progbits
	.sectionflags	@""
	.align	4
.nv.constant2._ZN2at6native16triu_tril_kernelIN3c107complexIdEElLb1ELi1ELb1EEEvNS_4cuda6detail10TensorInfoIT_T0_EENS7_IKS8_S9_EEllS9_:
        /*0000*/ 	.byte	0xa0, 0x01, 0x00, 0x00, 0x00, 0x00, 0x00, 0x00, 0xc8, 0x00, 0x00, 0x00, 0x00, 0x00, 0x00, 0x00
        /*0010*/ 	.byte	0xd0, 0x00, 0x00, 0x00, 0x00, 0x00, 0x00, 0x00


//--------------------- .nv.constant0._ZN2at6native16triu_tril_kernelIN3c107complexIdEElLb1ELi1ELb1EEEvNS_4cuda6detail10TensorInfoIT_T0_EENS7_IKS8_S9_EEllS9_ --------------------------
	.section	.nv.constant0._ZN2at6native16triu_tril_kernelIN3c107complexIdEElLb1ELi1ELb1EEEvNS_4cuda6detail10TensorInfoIT_T0_EENS7_IKS8_S9_EEllS9_,"a",@progbits
	.sectionflags	@""
	.align	4
.nv.constant0._ZN2at6native16triu_tril_kernelIN3c107complexIdEElLb1ELi1ELb1EEEvNS_4cuda6detail10TensorInfoIT_T0_EENS7_IKS8_S9_EEllS9_:
	.zero		1208


//--------------------- .nv.constant2._ZN2at6native16triu_tril_kernelIN3c107complexIdEEiLb1ELi1ELb0EEEvNS_4cuda6detail10TensorInfoIT_T0_EENS7_IKS8_S9_EEllS9_ --------------------------
	.section	.nv.constant2._ZN2at6native16triu_tril_kernelIN3c107complexIdEEiLb1ELi1ELb0EEEvNS_4cuda6detail10TensorInfoIT_T0_EENS7_IKS8_S9_EEllS9_,"a",@progbits
	.sectionflags	@""
	.align	4
.nv.constant2._ZN2at6native16triu_tril_kernelIN3c107complexIdEEiLb1ELi1ELb0EEEvNS_4cuda6detail10TensorInfoIT_T0_EENS7_IKS8_S9_EEllS9_:
        /*0000*/ 	.byte	0xd8, 0x00, 0x00, 0x00, 0x00, 0x00, 0x00, 0x00, 0x6c, 0x00, 0x00, 0x00, 0x00, 0x00, 0x00, 0x00


//--------------------- .nv.constant0._ZN2at6native16triu_tril_kernelIN3c107complexIdEEiLb1ELi1ELb0EEEvNS_4cuda6detail10TensorInfoIT_T0_EENS7_IKS8_S9_EEllS9_ --------------------------
	.section	.nv.constant0._ZN2at6native16triu_tril_kernelIN3c107complexIdEEiLb1ELi1ELb0EEEvNS_4cuda6detail10TensorInfoIT_T0_EENS7_IKS8_S9_EEllS9_,"a",@progbits
	.sectionflags	@""
	.align	4
.nv.constant0._ZN2at6native16triu_tril_kernelIN3c107complexIdEEiLb1ELi1ELb0EEEvNS_4cuda6detail10TensorInfoIT_T0_EENS7_IKS8_S9_EEllS9_:
	.zero		804


//--------------------- .nv.constant2._ZN2at6native16triu_tril_kernelIN3c107complexIdEEiLb1ELi1ELb1EEEvNS_4cuda6detail10TensorInfoIT_T0_EENS7_IKS8_S9_EEllS9_ --------------------------
	.section	.nv.constant2._ZN2at6native16triu_tril_kernelIN3c107complexIdEEiLb1ELi1ELb1EEEvNS_4cuda6detail10TensorInfoIT_T0_EENS7_IKS8_S9_EEllS9_,"a",@progbits
	.sectionflags	@""
	.align	4
.nv.constant2._ZN2at6native16triu_tril_kernelIN3c107complexIdEEiLb1ELi1ELb1EEEvNS_4cuda6detail10TensorInfoIT_T0_EENS7_IKS8_S9_EEllS9_:
        /*0000*/ 	.byte	0xd8, 0x00, 0x00, 0x00, 0x00, 0x00, 0x00, 0x00, 0x68, 0x00, 0x00, 0x00, 0x00, 0x00, 0x00, 0x00
        /*0010*/ 	.byte	0x6c, 0x00, 0x00, 0x00, 0x00, 0x00, 0x00, 0x00


//--------------------- .nv.constant0._ZN2at6native16triu_tril_kernelIN3c107complexIdEEiLb1ELi1ELb1EEEvNS_4cuda6detail10TensorInfoIT_T0_EENS7_IKS8_S9_EEllS9_ --------------------------
	.section	.nv.constant0._ZN2at6native16triu_tril_kernelIN3c107complexIdEEiLb1ELi1ELb1EEEvNS_4cuda6detail10TensorInfoIT_T0_EENS7_IKS8_S9_EEllS9_,"a",@progbits
	.sectionflags	@""
	.align	4
.nv.constant0._ZN2at6native16triu_tril_kernelIN3c107complexIdEEiLb1ELi1ELb1EEEvNS_4cuda6detail10TensorInfoIT_T0_EENS7_IKS8_S9_EEllS9_:
	.zero		804


//--------------------- .nv.constant2._ZN2at6native16triu_tril_kernelIflLb1ELi2ELb0EEEvNS_4cuda6detail10TensorInfoIT_T0_EENS4_IKS5_S6_EEllS6_ --------------------------
	.section	.nv.constant2._ZN2at6native16triu_tril_kernelIflLb1ELi2ELb0EEEvNS_4cuda6detail10TensorInfoIT_T0_EENS4_IKS5_S6_EEllS6_,"a",@progbits
	.sectionflags	@""
	.align	4
.nv.constant2._ZN2at6native16triu_tril_kernelIflLb1ELi2ELb0EEEvNS_4cuda6detail10TensorInfoIT_T0_EENS4_IKS5_S6_EEllS6_:
        /*0000*/ 	.byte	0xa0, 0x01, 0x00, 0x00, 0x00, 0x00, 0x00, 0x00, 0xd0, 0x00, 0x00, 0x00, 0x00, 0x00, 0x00, 0x00


//--------------------- .nv.constant0._ZN2at6native16triu_tril_kernelIflLb1ELi2ELb0EEEvNS_4cuda6detail10TensorInfoIT_T0_EENS4_IKS5_S6_EEllS6_ --------------------------
	.section	.nv.constant0._ZN2at6native16triu_tril_kernelIflLb1ELi2ELb0EEEvNS_4cuda6detail10TensorInfoIT_T0_EENS4_IKS5_S6_EEllS6_,"a",@progbits
	.sectionflags	@""
	.align	4
.nv.constant0._ZN2at6native16triu_tril_kernelIflLb1ELi2ELb0EEEvNS_4cuda6detail10TensorInfoIT_T0_EENS4_IKS5_S6_EEllS6_:
	.zero		1208


//--------------------- .nv.constant2._ZN2at6native16triu_tril_kernelIflLb1ELi2ELb1EEEvNS_4cuda6detail10TensorInfoIT_T0_EENS4_IKS5_S6_EEllS6_ --------------------------
	.section	.nv.constant2._ZN2at6native16triu_tril_kernelIflLb1ELi2ELb1EEEvNS_4cuda6detail10TensorInfoIT_T0_EENS4_IKS5_S6_EEllS6_,"a",@progbits
	.sectionflags	@""
	.align	4
.nv.constant2._ZN2at6native16triu_tril_kernelIflLb1ELi2ELb1EEEvNS_4cuda6detail10TensorInfoIT_T0_EENS4_IKS5_S6_EEllS6_:
        /*0000*/ 	.byte	0xa0, 0x01, 0x00, 0x00, 0x00, 0x00, 0x00, 0x00, 0xc8, 0x00, 0x00, 0x00, 0x00, 0x00, 0x00, 0x00
        /*0010*/ 	.byte	0xd0, 0x00, 0x00, 0x00, 0x00, 0x00, 0x00, 0x00


//--------------------- .nv.constant0._ZN2at6native16triu_tril_kernelIflLb1ELi2ELb1EEEvNS_4cuda6detail10TensorInfoIT_T0_EENS4_IKS5_S6_EEllS6_ --------------------------
	.section	.nv.constant0._ZN2at6native16triu_tril_kernelIflLb1ELi2ELb1EEEvNS_4cuda6detail10TensorInfoIT_T0_EENS4_IKS5_S6_EEllS6_,"a",@progbits
	.sectionflags	@""
	.align	4
.nv.constant0._ZN2at6native16triu_tril_kernelIflLb1ELi2ELb1EEEvNS_4cuda6detail10TensorInfoIT_T0_EENS4_IKS5_S6_EEllS6_:
	.zero		1208


//--------------------- .nv.constant2._ZN2at6native16triu_tril_kernelIfiLb1ELi2ELb0EEEvNS_4cuda6detail10TensorInfoIT_T0_EENS4_IKS5_S6_EEllS6_ --------------------------
	.section	.nv.constant2._ZN2at6native16triu_tril_kernelIfiLb1ELi2ELb0EEEvNS_4cuda6detail10TensorInfoIT_T0_EENS4_IKS5_S6_EEllS6_,"a",@progbits
	.sectionflags	@""
	.align	4
.nv.constant2._ZN2at6native16triu_tril_kernelIfiLb1ELi2ELb0EEEvNS_4cuda6detail10TensorInfoIT_T0_EENS4_IKS5_S6_EEllS6_:
        /*0000*/ 	.byte	0xd8, 0x00, 0x00, 0x00, 0x00, 0x00, 0x00, 0x00, 0x6c, 0x00, 0x00, 0x00, 0x00, 0x00, 0x00, 0x00


//--------------------- .nv.constant0._ZN2at6native16triu_tril_kernelIfiLb1ELi2ELb0EEEvNS_4cuda6detail10TensorInfoIT_T0_EENS4_IKS5_S6_EEllS6_ --------------------------
	.section	.nv.constant0._ZN2at6native16triu_tril_kernelIfiLb1ELi2ELb0EEEvNS_4cuda6detail10TensorInfoIT_T0_EENS4_IKS5_S6_EEllS6_,"a",@progbits
	.sectionflags	@""
	.align	4
.nv.constant0._ZN2at6native16triu_tril_kernelIfiLb1ELi2ELb0EEEvNS_4cuda6detail10TensorInfoIT_T0_EENS4_IKS5_S6_EEllS6_:
	.zero		804


//--------------------- .nv.constant2._ZN2at6native16triu_tril_kernelIfiLb1ELi2ELb1EEEvNS_4cuda6detail10TensorInfoIT_T0_EENS4_IKS5_S6_EEllS6_ --------------------------
	.section	.nv.constant2._ZN2at6native16triu_tril_kernelIfiLb1ELi2ELb1EEEvNS_4cuda6detail10TensorInfoIT_T0_EENS4_IKS5_S6_EEllS6_,"a",@progbits
	.sectionflags	@""
	.align	4
.nv.constant2._ZN2at6native16triu_tril_kernelIfiLb1ELi2ELb1EEEvNS_4cuda6detail10TensorInfoIT_T0_EENS4_IKS5_S6_EEllS6_:
        /*0000*/ 	.byte	0xd8, 0x00, 0x00, 0x00, 0x00, 0x00, 0x00, 0x00, 0x68, 0x00, 0x00, 0x00, 0x00, 0x00, 0x00, 0x00
        /*0010*/ 	.byte	0x6c, 0x00, 0x00, 0x00, 0x00, 0x00, 0x00, 0x00


//--------------------- .nv.constant0._ZN2at6native16triu_tril_kernelIfiLb1ELi2ELb1EEEvNS_4cuda6detail10TensorInfoIT_T0_EENS4_IKS5_S6_EEllS6_ --------------------------
	.section	.nv.constant0._ZN2at6native16triu_tril_kernelIfiLb1ELi2ELb1EEEvNS_4cuda6detail10TensorInfoIT_T0_EENS4_IKS5_S6_EEllS6_,"a",@progbits
	.sectionflags	@""
	.align	4
.nv.constant0._ZN2at6native16triu_tril_kernelIfiLb1ELi2ELb1EEEvNS_4cuda6detail10TensorInfoIT_T0_EENS4_IKS5_S6_EEllS6_:
	.zero		804


//--------------------- .nv.constant2._ZN2at6native16triu_tril_kernelIdlLb1ELi1ELb0EEEvNS_4cuda6detail10TensorInfoIT_T0_EENS4_IKS5_S6_EEllS6_ --------------------------
	.section	.nv.constant2._ZN2at6native16triu_tril_kernelIdlLb1ELi1ELb0EEEvNS_4cuda6detail10TensorInfoIT_T0_EENS4_IKS5_S6_EEllS6_,"a",@progbits
	.sectionflags	@""
	.align	4
.nv.constant2._ZN2at6native16triu_tril_kernelIdlLb1ELi1ELb0EEEvNS_4cuda6detail10TensorInfoIT_T0_EENS4_IKS5_S6_EEllS6_:
        /*0000*/ 	.byte	0xa0, 0x01, 0x00, 0x00, 0x00, 0x00, 0x00, 0x00, 0xd0, 0x00, 0x00, 0x00, 0x00, 0x00, 0x00, 0x00


//--------------------- .nv.constant0._ZN2at6native16triu_tril_kernelIdlLb1ELi1ELb0EEEvNS_4cuda6detail10TensorInfoIT_T0_EENS4_IKS5_S6_EEllS6_ --------------------------
	.section	.nv.constant0._ZN2at6native16triu_tril_kernelIdlLb1ELi1ELb0EEEvNS_4cuda6detail10TensorInfoIT_T0_EENS4_IKS5_S6_EEllS6_,"a",@progbits
	.sectionflags	@""
	.align	4
.nv.constant0._ZN2at6native16triu_tril_kernelIdlLb1ELi1ELb0EEEvNS_4cuda6detail10TensorInfoIT_T0_EENS4_IKS5_S6_EEllS6_:
	.zero		1208


//--------------------- .nv.constant2._ZN2at6native16triu_tril_kernelIdlLb1ELi1ELb1EEEvNS_4cuda6detail10TensorInfoIT_T0_EENS4_IKS5_S6_EEllS6_ --------------------------
	.section	.nv.constant2._ZN2at6native16triu_tril_kernelIdlLb1ELi1ELb1EEEvNS_4cuda6detail10TensorInfoIT_T0_EENS4_IKS5_S6_EEllS6_,"a",@progbits
	.sectionflags	@""
	.align	4
.nv.constant2._ZN2at6native16triu_tril_kernelIdlLb1ELi1ELb1EEEvNS_4cuda6detail10TensorInfoIT_T0_EENS4_IKS5_S6_EEllS6_:
        /*0000*/ 	.byte	0xa0, 0x01, 0x00, 0x00, 0x00, 0x00, 0x00, 0x00, 0xc8, 0x00, 0x00, 0x00, 0x00, 0x00, 0x00, 0x00
        /*0010*/ 	.byte	0xd0, 0x00, 0x00, 0x00, 0x00, 0x00, 0x00, 0x00


//--------------------- .nv.constant0._ZN2at6native16triu_tril_kernelIdlLb1ELi1ELb1EEEvNS_4cuda6detail10TensorInfoIT_T0_EENS4_IKS5_S6_EEllS6_ --------------------------
	.section	.nv.constant0._ZN2at6native16triu_tril_kernelIdlLb1ELi1ELb1EEEvNS_4cuda6detail10TensorInfoIT_T0_EENS4_IKS5_S6_EEllS6_,"a",@progbits
	.sectionflags	@""
	.align	4
.nv.constant0._ZN2at6native16triu_tril_kernelIdlLb1ELi1ELb1EEEvNS_4cuda6detail10TensorInfoIT_T0_EENS4_IKS5_S6_EEllS6_:
	.zero		1208


//--------------------- .nv.constant2._ZN2at6native16triu_tril_kernelIdiLb1ELi1ELb0EEEvNS_4cuda6detail10TensorInfoIT_T0_EENS4_IKS5_S6_EEllS6_ --------------------------
	.section	.nv.constant2._ZN2at6native16triu_tril_kernelIdiLb1ELi1ELb0EEEvNS_4cuda6detail10TensorInfoIT_T0_EENS4_IKS5_S6_EEllS6_,"a",@progbits
	.sectionflags	@""
	.align	4
.nv.constant2._ZN2at6native16triu_tril_kernelIdiLb1ELi1ELb0EEEvNS_4cuda6detail10TensorInfoIT_T0_EENS4_IKS5_S6_EEllS6_:
        /*0000*/ 	.byte	0xd8, 0x00, 0x00, 0x00, 0x00, 0x00, 0x00, 0x00, 0x6c, 0x00, 0x00, 0x00, 0x00, 0x00, 0x00, 0x00


//--------------------- .nv.constant0._ZN2at6native16triu_tril_kernelIdiLb1ELi1ELb0EEEvNS_4cuda6detail10TensorInfoIT_T0_EENS4_IKS5_S6_EEllS6_ --------------------------
	.section	.nv.constant0._ZN2at6native16triu_tril_kernelIdiLb1ELi1ELb0EEEvNS_4cuda6detail10TensorInfoIT_T0_EENS4_IKS5_S6_EEllS6_,"a",@progbits
	.sectionflags	@""
	.align	4
.nv.constant0._ZN2at6native16triu_tril_kernelIdiLb1ELi1ELb0EEEvNS_4cuda6detail10TensorInfoIT_T0_EENS4_IKS5_S6_EEllS6_:
	.zero		804


//--------------------- .nv.constant2._ZN2at6native16triu_tril_kernelIdiLb1ELi1ELb1EEEvNS_4cuda6detail10TensorInfoIT_T0_EENS4_IKS5_S6_EEllS6_ --------------------------
	.section	.nv.constant2._ZN2at6native16triu_tril_kernelIdiLb1ELi1ELb1EEEvNS_4cuda6detail10TensorInfoIT_T0_EENS4_IKS5_S6_EEllS6_,"a",@progbits
	.sectionflags	@""
	.align	4
.nv.constant2._ZN2at6native16triu_tril_kernelIdiLb1ELi1ELb1EEEvNS_4cuda6detail10TensorInfoIT_T0_EENS4_IKS5_S6_EEllS6_:
        /*0000*/ 	.byte	0xd8, 0x00, 0x00, 0x00, 0x00, 0x00, 0x00, 0x00, 0x68, 0x00, 0x00, 0x00, 0x00, 0x00, 0x00, 0x00
        /*0010*/ 	.byte	0x6c, 0x00, 0x00, 0x00, 0x00, 0x00, 0x00, 0x00


//--------------------- .nv.constant0._ZN2at6native16triu_tril_kernelIdiLb1ELi1ELb1EEEvNS_4cuda6detail10TensorInfoIT_T0_EENS4_IKS5_S6_EEllS6_ --------------------------
	.section	.nv.constant0._ZN2at6native16triu_tril_kernelIdiLb1ELi1ELb1EEEvNS_4cuda6detail10TensorInfoIT_T0_EENS4_IKS5_S6_EEllS6_,"a",@progbits
	.sectionflags	@""
	.align	4
.nv.constant0._ZN2at6native16triu_tril_kernelIdiLb1ELi1ELb1EEEvNS_4cuda6detail10TensorInfoIT_T0_EENS4_IKS5_S6_EEllS6_:
	.zero		804


//--------------------- .nv.constant2._ZN2at6native16triu_tril_kernelIslLb1ELi4ELb0EEEvNS_4cuda6detail10TensorInfoIT_T0_EENS4_IKS5_S6_EEllS6_ --------------------------
	.section	.nv.constant2._ZN2at6native16triu_tril_kernelIslLb1ELi4ELb0EEEvNS_4cuda6detail10TensorInfoIT_T0_EENS4_IKS5_S6_EEllS6_,"a",@progbits
	.sectionflags	@""
	.align	4
.nv.constant2._ZN2at6native16triu_tril_kernelIslLb1ELi4ELb0EEEvNS_4cuda6detail10TensorInfoIT_T0_EENS4_IKS5_S6_EEllS6_:
        /*0000*/ 	.byte	0xa0, 0x01, 0x00, 0x00, 0x00, 0x00, 0x00, 0x00, 0xd0, 0x00, 0x00, 0x00, 0x00, 0x00, 0x00, 0x00


//--------------------- .nv.constant0._ZN2at6native16triu_tril_kernelIslLb1ELi4ELb0EEEvNS_4cuda6detail10TensorInfoIT_T0_EENS4_IKS5_S6_EEllS6_ --------------------------
	.section	.nv.constant0._ZN2at6native16triu_tril_kernelIslLb1ELi4ELb0EEEvNS_4cuda6detail10TensorInfoIT_T0_EENS4_IKS5_S6_EEllS6_,"a",@progbits
	.sectionflags	@""
	.align	4
.nv.constant0._ZN2at6native16triu_tril_kernelIslLb1ELi4ELb0EEEvNS_4cuda6detail10TensorInfoIT_T0_EENS4_IKS5_S6_EEllS6_:
	.zero		1208


//--------------------- .nv.constant2._ZN2at6native16triu_tril_kernelIslLb1ELi4ELb1EEEvNS_4cuda6detail10TensorInfoIT_T0_EENS4_IKS5_S6_EEllS6_ --------------------------
	.section	.nv.constant2._ZN2at6native16triu_tril_kernelIslLb1ELi4ELb1EEEvNS_4cuda6detail10TensorInfoIT_T0_EENS4_IKS5_S6_EEllS6_,"a",@progbits
	.sectionflags	@""
	.align	4
.nv.constant2._ZN2at6native16triu_tril_kernelIslLb1ELi4ELb1EEEvNS_4cuda6detail10TensorInfoIT_T0_EENS4_IKS5_S6_EEllS6_:
        /*0000*/ 	.byte	0xa0, 0x01, 0x00, 0x00, 0x00, 0x00, 0x00, 0x00, 0xc8, 0x00, 0x00, 0x00, 0x00, 0x00, 0x00, 0x00
        /*0010*/ 	.byte	0xd0, 0x00, 0x00, 0x00, 0x00, 0x00, 0x00, 0x00


//--------------------- .nv.constant0._ZN2at6native16triu_tril_kernelIslLb1ELi4ELb1EEEvNS_4cuda6detail10TensorInfoIT_T0_EENS4_IKS5_S6_EEllS6_ --------------------------
	.section	.nv.constant0._ZN2at6native16triu_tril_kernelIslLb1ELi4ELb1EEEvNS_4cuda6detail10TensorInfoIT_T0_EENS4_IKS5_S6_EEllS6_,"a",@progbits
	.sectionflags	@""
	.align	4
.nv.constant0._ZN2at6native16triu_tril_kernelIslLb1ELi4ELb1EEEvNS_4cuda6detail10TensorInfoIT_T0_EENS4_IKS5_S6_EEllS6_:
	.zero		1208


//--------------------- .nv.constant2._ZN2at6native16triu_tril_kernelIsiLb1ELi4ELb0EEEvNS_4cuda6detail10TensorInfoIT_T0_EENS4_IKS5_S6_EEllS6_ --------------------------
	.section	.nv.constant2._ZN2at6native16triu_tril_kernelIsiLb1ELi4ELb0EEEvNS_4cuda6detail10TensorInfoIT_T0_EENS4_IKS5_S6_EEllS6_,"a",@progbits
	.sectionflags	@""
	.align	4
.nv.constant2._ZN2at6native16triu_tril_kernelIsiLb1ELi4ELb0EEEvNS_4cuda6detail10TensorInfoIT_T0_EENS4_IKS5_S6_EEllS6_:
        /*0000*/ 	.byte	0xd8, 0x00, 0x00, 0x00, 0x00, 0x00, 0x00, 0x00, 0x6c, 0x00, 0x00, 0x00, 0x00, 0x00, 0x00, 0x00


//--------------------- .nv.constant0._ZN2at6native16triu_tril_kernelIsiLb1ELi4ELb0EEEvNS_4cuda6detail10TensorInfoIT_T0_EENS4_IKS5_S6_EEllS6_ --------------------------
	.section	.nv.constant0._ZN2at6native16triu_tril_kernelIsiLb1ELi4ELb0EEEvNS_4cuda6detail10TensorInfoIT_T0_EENS4_IKS5_S6_EEllS6_,"a",@progbits
	.sectionflags	@""
	.align	4
.nv.constant0._ZN2at6native16triu_tril_kernelIsiLb1ELi4ELb0EEEvNS_4cuda6detail10TensorInfoIT_T0_EENS4_IKS5_S6_EEllS6_:
	.zero		804


//--------------------- .nv.constant2._ZN2at6native16triu_tril_kernelIsiLb1ELi4ELb1EEEvNS_4cuda6detail10TensorInfoIT_T0_EENS4_IKS5_S6_EEllS6_ --------------------------
	.section	.nv.constant2._ZN2at6native16triu_tril_kernelIsiLb1ELi4ELb1EEEvNS_4cuda6detail10TensorInfoIT_T0_EENS4_IKS5_S6_EEllS6_,"a",@progbits
	.sectionflags	@""
	.align	4
.nv.constant2._ZN2at6native16triu_tril_kernelIsiLb1ELi4ELb1EEEvNS_4cuda6detail10TensorInfoIT_T0_EENS4_IKS5_S6_EEllS6_:
        /*0000*/ 	.byte	0xd8, 0x00, 0x00, 0x00, 0x00, 0x00, 0x00, 0x00, 0x68, 0x00, 0x00, 0x00, 0x00, 0x00, 0x00, 0x00
        /*0010*/ 	.byte	0x6c, 0x00, 0x00, 0x00, 0x00, 0x00, 0x00, 0x00


//--------------------- .nv.constant0._ZN2at6native16triu_tril_kernelIsiLb1ELi4ELb1EEEvNS_4cuda6detail10TensorInfoIT_T0_EENS4_IKS5_S6_EEllS6_ --------------------------
	.section	.nv.constant0._ZN2at6native16triu_tril_kernelIsiLb1ELi4ELb1EEEvNS_4cuda6detail10TensorInfoIT_T0_EENS4_IKS5_S6_EEllS6_,"a",@progbits
	.sectionflags	@""
	.align	4
.nv.constant0._ZN2at6native16triu_tril_kernelIsiLb1ELi4ELb1EEEvNS_4cuda6detail10TensorInfoIT_T0_EENS4_IKS5_S6_EEllS6_:
	.zero		804


//--------------------- .nv.constant2._ZN2at6native16triu_tril_kernelIllLb1ELi1ELb0EEEvNS_4cuda6detail10TensorInfoIT_T0_EENS4_IKS5_S6_EEllS6_ --------------------------
	.section	.nv.constant2._ZN2at6native16triu_tril_kernelIllLb1ELi1ELb0EEEvNS_4cuda6detail10TensorInfoIT_T0_EENS4_IKS5_S6_EEllS6_,"a",@progbits
	.sectionflags	@""
	.align	4
.nv.constant2._ZN2at6native16triu_tril_kernelIllLb1ELi1ELb0EEEvNS_4cuda6detail10TensorInfoIT_T0_EENS4_IKS5_S6_EEllS6_:
        /*0000*/ 	.byte	0xa0, 0x01, 0x00, 0x00, 0x00, 0x00, 0x00, 0x00, 0xd0, 0x00, 0x00, 0x00, 0x00, 0x00, 0x00, 0x00


//--------------------- .nv.constant0._ZN2at6native16triu_tril_kernelIllLb1ELi1ELb0EEEvNS_4cuda6detail10TensorInfoIT_T0_EENS4_IKS5_S6_EEllS6_ --------------------------
	.section	.nv.constant0._ZN2at6native16triu_tril_kernelIllLb1ELi1ELb0EEEvNS_4cuda6detail10TensorInfoIT_T0_EENS4_IKS5_S6_EEllS6_,"a",@progbits
	.sectionflags	@""
	.align	4
.nv.constant0._ZN2at6native16triu_tril_kernelIllLb1ELi1ELb0EEEvNS_4cuda6detail10TensorInfoIT_T0_EENS4_IKS5_S6_EEllS6_:
	.zero		1208


//--------------------- .nv.constant2._ZN2at6native16triu_tril_kernelIllLb1ELi1ELb1EEEvNS_4cuda6detail10TensorInfoIT_T0_EENS4_IKS5_S6_EEllS6_ --------------------------
	.section	.nv.constant2._ZN2at6native16triu_tril_kernelIllLb1ELi1ELb1EEEvNS_4cuda6detail10TensorInfoIT_T0_EENS4_IKS5_S6_EEllS6_,"a",@progbits
	.sectionflags	@""
	.align	4
.nv.constant2._ZN2at6native16triu_tril_kernelIllLb1ELi1ELb1EEEvNS_4cuda6detail10TensorInfoIT_T0_EENS4_IKS5_S6_EEllS6_:
        /*0000*/ 	.byte	0xa0, 0x01, 0x00, 0x00, 0x00, 0x00, 0x00, 0x00, 0xc8, 0x00, 0x00, 0x00, 0x00, 0x00, 0x00, 0x00
        /*0010*/ 	.byte	0xd0, 0x00, 0x00, 0x00, 0x00, 0x00, 0x00, 0x00


//--------------------- .nv.constant0._ZN2at6native16triu_tril_kernelIllLb1ELi1ELb1EEEvNS_4cuda6detail10TensorInfoIT_T0_EENS4_IKS5_S6_EEllS6_ --------------------------
	.section	.nv.constant0._ZN2at6native16triu_tril_kernelIllLb1ELi1ELb1EEEvNS_4cuda6detail10TensorInfoIT_T0_EENS4_IKS5_S6_EEllS6_,"a",@progbits
	.sectionflags	@""
	.align	4
.nv.constant0._ZN2at6native16triu_tril_kernelIllLb1ELi1ELb1EEEvNS_4cuda6detail10TensorInfoIT_T0_EENS4_IKS5_S6_EEllS6_:
	.zero		1208


//--------------------- .nv.constant2._ZN2at6native16triu_tril_kernelIliLb1ELi1ELb0EEEvNS_4cuda6detail10TensorInfoIT_T0_EENS4_IKS5_S6_EEllS6_ --------------------------
	.section	.nv.constant2._ZN2at6native16triu_tril_kernelIliLb1ELi1ELb0EEEvNS_4cuda6detail10TensorInfoIT_T0_EENS4_IKS5_S6_EEllS6_,"a",@progbits
	.sectionflags	@""
	.align	4
.nv.constant2._ZN2at6native16triu_tril_kernelIliLb1ELi1ELb0EEEvNS_4cuda6detail10TensorInfoIT_T0_EENS4_IKS5_S6_EEllS6_:
        /*0000*/ 	.byte	0xd8, 0x00, 0x00, 0x00, 0x00, 0x00, 0x00, 0x00, 0x6c, 0x00, 0x00, 0x00, 0x00, 0x00, 0x00, 0x00


//--------------------- .nv.constant0._ZN2at6native16triu_tril_kernelIliLb1ELi1ELb0EEEvNS_4cuda6detail10TensorInfoIT_T0_EENS4_IKS5_S6_EEllS6_ --------------------------
	.section	.nv.constant0._ZN2at6native16triu_tril_kernelIliLb1ELi1ELb0EEEvNS_4cuda6detail10TensorInfoIT_T0_EENS4_IKS5_S6_EEllS6_,"a",@progbits
	.sectionflags	@""
	.align	4
.nv.constant0._ZN2at6native16triu_tril_kernelIliLb1ELi1ELb0EEEvNS_4cuda6detail10TensorInfoIT_T0_EENS4_IKS5_S6_EEllS6_:
	.zero		804


//--------------------- .nv.constant2._ZN2at6native16triu_tril_kernelIliLb1ELi1ELb1EEEvNS_4cuda6detail10TensorInfoIT_T0_EENS4_IKS5_S6_EEllS6_ --------------------------
	.section	.nv.constant2._ZN2at6native16triu_tril_kernelIliLb1ELi1ELb1EEEvNS_4cuda6detail10TensorInfoIT_T0_EENS4_IKS5_S6_EEllS6_,"a",@progbits
	.sectionflags	@""
	.align	4
.nv.constant2._ZN2at6native16triu_tril_kernelIliLb1ELi1ELb1EEEvNS_4cuda6detail10TensorInfoIT_T0_EENS4_IKS5_S6_EEllS6_:
        /*0000*/ 	.byte	0xd8, 0x00, 0x00, 0x00, 0x00, 0x00, 0x00, 0x00, 0x68, 0x00, 0x00, 0x00, 0x00, 0x00, 0x00, 0x00
        /*0010*/ 	.byte	0x6c, 0x00, 0x00, 0x00, 0x00, 0x00, 0x00, 0x00


//--------------------- .nv.constant0._ZN2at6native16triu_tril_kernelIliLb1ELi1ELb1EEEvNS_4cuda6detail10TensorInfoIT_T0_EENS4_IKS5_S6_EEllS6_ --------------------------
	.section	.nv.constant0._ZN2at6native16triu_tril_kernelIliLb1ELi1ELb1EEEvNS_4cuda6detail10TensorInfoIT_T0_EENS4_IKS5_S6_EEllS6_,"a",@progbits
	.sectionflags	@""
	.align	4
.nv.constant0._ZN2at6native16triu_tril_kernelIliLb1ELi1ELb1EEEvNS_4cuda6detail10TensorInfoIT_T0_EENS4_IKS5_S6_EEllS6_:
	.zero		804


//--------------------- .nv.constant2._ZN2at6native16triu_tril_kernelIilLb1ELi2ELb0EEEvNS_4cuda6detail10TensorInfoIT_T0_EENS4_IKS5_S6_EEllS6_ --------------------------
	.section	.nv.constant2._ZN2at6native16triu_tril_kernelIilLb1ELi2ELb0EEEvNS_4cuda6detail10TensorInfoIT_T0_EENS4_IKS5_S6_EEllS6_,"a",@progbits
	.sectionflags	@""
	.align	4
.nv.constant2._ZN2at6native16triu_tril_kernelIilLb1ELi2ELb0EEEvNS_4cuda6detail10TensorInfoIT_T0_EENS4_IKS5_S6_EEllS6_:
        /*0000*/ 	.byte	0xa0, 0x01, 0x00, 0x00, 0x00, 0x00, 0x00, 0x00, 0xd0, 0x00, 0x00, 0x00, 0x00, 0x00, 0x00, 0x00


//--------------------- .nv.constant0._ZN2at6native16triu_tril_kernelIilLb1ELi2ELb0EEEvNS_4cuda6detail10TensorInfoIT_T0_EENS4_IKS5_S6_EEllS6_ --------------------------
	.section	.nv.constant0._ZN2at6native16triu_tril_kernelIilLb1ELi2ELb0EEEvNS_4cuda6detail10TensorInfoIT_T0_EENS4_IKS5_S6_EEllS6_,"a",@progbits
	.sectionflags	@""
	.align	4
.nv.constant0._ZN2at6native16triu_tril_kernelIilLb1ELi2ELb0EEEvNS_4cuda6detail10TensorInfoIT_T0_EENS4_IKS5_S6_EEllS6_:
	.zero		1208


//--------------------- .nv.constant2._ZN2at6native16triu_tril_kernelIilLb1ELi2ELb1EEEvNS_4cuda6detail10TensorInfoIT_T0_EENS4_IKS5_S6_EEllS6_ --------------------------
	.section	.nv.constant2._ZN2at6native16triu_tril_kernelIilLb1ELi2ELb1EEEvNS_4cuda6detail10TensorInfoIT_T0_EENS4_IKS5_S6_EEllS6_,"a",@progbits
	.sectionflags	@""
	.align	4
.nv.constant2._ZN2at6native16triu_tril_kernelIilLb1ELi2ELb1EEEvNS_4cuda6detail10TensorInfoIT_T0_EENS4_IKS5_S6_EEllS6_:
        /*0000*/ 	.byte	0xa0, 0x01, 0x00, 0x00, 0x00, 0x00, 0x00, 0x00, 0xc8, 0x00, 0x00, 0x00, 0x00, 0x00, 0x00, 0x00
        /*0010*/ 	.byte	0xd0, 0x00, 0x00, 0x00, 0x00, 0x00, 0x00, 0x00


//--------------------- .nv.constant0._ZN2at6native16triu_tril_kernelIilLb1ELi2ELb1EEEvNS_4cuda6detail10TensorInfoIT_T0_EENS4_IKS5_S6_EEllS6_ --------------------------
	.section	.nv.constant0._ZN2at6native16triu_tril_kernelIilLb1ELi2ELb1EEEvNS_4cuda6detail10TensorInfoIT_T0_EENS4_IKS5_S6_EEllS6_,"a",@progbits
	.sectionflags	@""
	.align	4
.nv.constant0._ZN2at6native16triu_tril_kernelIilLb1ELi2ELb1EEEvNS_4cuda6detail10TensorInfoIT_T0_EENS4_IKS5_S6_EEllS6_:
	.zero		1208


//--------------------- .nv.constant2._ZN2at6native16triu_tril_kernelIiiLb1ELi2ELb0EEEvNS_4cuda6detail10TensorInfoIT_T0_EENS4_IKS5_S6_EEllS6_ --------------------------
	.section	.nv.constant2._ZN2at6native16triu_tril_kernelIiiLb1ELi2ELb0EEEvNS_4cuda6detail10TensorInfoIT_T0_EENS4_IKS5_S6_EEllS6_,"a",@progbits
	.sectionflags	@""
	.align	4
.nv.constant2._ZN2at6native16triu_tril_kernelIiiLb1ELi2ELb0EEEvNS_4cuda6detail10TensorInfoIT_T0_EENS4_IKS5_S6_EEllS6_:
        /*0000*/ 	.byte	0xd8, 0x00, 0x00, 0x00, 0x00, 0x00, 0x00, 0x00, 0x6c, 0x00, 0x00, 0x00, 0x00, 0x00, 0x00, 0x00


//--------------------- .nv.constant0._ZN2at6native16triu_tril_kernelIiiLb1ELi2ELb0EEEvNS_4cuda6detail10TensorInfoIT_T0_EENS4_IKS5_S6_EEllS6_ --------------------------
	.section	.nv.constant0._ZN2at6native16triu_tril_kernelIiiLb1ELi2ELb0EEEvNS_4cuda6detail10TensorInfoIT_T0_EENS4_IKS5_S6_EEllS6_,"a",@progbits
	.sectionflags	@""
	.align	4
.nv.constant0._ZN2at6native16triu_tril_kernelIiiLb1ELi2ELb0EEEvNS_4cuda6detail10TensorInfoIT_T0_EENS4_IKS5_S6_EEllS6_:
	.zero		804


//--------------------- .nv.constant2._ZN2at6native16triu_tril_kernelIiiLb1ELi2ELb1EEEvNS_4cuda6detail10TensorInfoIT_T0_EENS4_IKS5_S6_EEllS6_ --------------------------
	.section	.nv.constant2._ZN2at6native16triu_tril_kernelIiiLb1ELi2ELb1EEEvNS_4cuda6detail10TensorInfoIT_T0_EENS4_IKS5_S6_EEllS6_,"a",@progbits
	.sectionflags	@""
	.align	4
.nv.constant2._ZN2at6native16triu_tril_kernelIiiLb1ELi2ELb1EEEvNS_4cuda6detail10TensorInfoIT_T0_EENS4_IKS5_S6_EEllS6_:
        /*0000*/ 	.byte	0xd8, 0x00, 0x00, 0x00, 0x00, 0x00, 0x00, 0x00, 0x68, 0x00, 0x00, 0x00, 0x00, 0x00, 0x00, 0x00
        /*0010*/ 	.byte	0x6c, 0x00, 0x00, 0x00, 0x00, 0x00, 0x00, 0x00


//--------------------- .nv.constant0._ZN2at6native16triu_tril_kernelIiiLb1ELi2ELb1EEEvNS_4cuda6detail10TensorInfoIT_T0_EENS4_IKS5_S6_EEllS6_ --------------------------
	.section	.nv.constant0._ZN2at6native16triu_tril_kernelIiiLb1ELi2ELb1EEEvNS_4cuda6detail10TensorInfoIT_T0_EENS4_IKS5_S6_EEllS6_,"a",@progbits
	.sectionflags	@""
	.align	4
.nv.constant0._ZN2at6native16triu_tril_kernelIiiLb1ELi2ELb1EEEvNS_4cuda6detail10TensorInfoIT_T0_EENS4_IKS5_S6_EEllS6_:
	.zero		804


//--------------------- .nv.constant2._ZN2at6native16triu_tril_kernelIalLb1ELi8ELb0EEEvNS_4cuda6detail10TensorInfoIT_T0_EENS4_IKS5_S6_EEllS6_ --------------------------
	.section	.nv.constant2._ZN2at6native16triu_tril_kernelIalLb1ELi8ELb0EEEvNS_4cuda6detail10TensorInfoIT_T0_EENS4_IKS5_S6_EEllS6_,"a",@progbits
	.sectionflags	@""
	.align	4
.nv.constant2._ZN2at6native16triu_tril_kernelIalLb1ELi8ELb0EEEvNS_4cuda6detail10TensorInfoIT_T0_EENS4_IKS5_S6_EEllS6_:
        /*0000*/ 	.byte	0xa0, 0x01, 0x00, 0x00, 0x00, 0x00, 0x00, 0x00, 0xd0, 0x00, 0x00, 0x00, 0x00, 0x00, 0x00, 0x00


//--------------------- .nv.constant0._ZN2at6native16triu_tril_kernelIalLb1ELi8ELb0EEEvNS_4cuda6detail10TensorInfoIT_T0_EENS4_IKS5_S6_EEllS6_ --------------------------
	.section	.nv.constant0._ZN2at6native16triu_tril_kernelIalLb1ELi8ELb0EEEvNS_4cuda6detail10TensorInfoIT_T0_EENS4_IKS5_S6_EEllS6_,"a",@progbits
	.sectionflags	@""
	.align	4
.nv.constant0._ZN2at6native16triu_tril_kernelIalLb1ELi8ELb0EEEvNS_4cuda6detail10TensorInfoIT_T0_EENS4_IKS5_S6_EEllS6_:
	.zero		1208


//--------------------- .nv.constant2._ZN2at6native16triu_tril_kernelIalLb1ELi8ELb1EEEvNS_4cuda6detail10TensorInfoIT_T0_EENS4_IKS5_S6_EEllS6_ --------------------------
	.section	.nv.constant2._ZN2at6native16triu_tril_kernelIalLb1ELi8ELb1EEEvNS_4cuda6detail10TensorInfoIT_T0_EENS4_IKS5_S6_EEllS6_,"a",@progbits
	.sectionflags	@""
	.align	4
.nv.constant2._ZN2at6native16triu_tril_kernelIalLb1ELi8ELb1EEEvNS_4cuda6detail10TensorInfoIT_T0_EENS4_IKS5_S6_EEllS6_:
        /*0000*/ 	.byte	0xa0, 0x01, 0x00, 0x00, 0x00, 0x00, 0x00, 0x00, 0xc8, 0x00, 0x00, 0x00, 0x00, 0x00, 0x00, 0x00
        /*0010*/ 	.byte	0xd0, 0x00, 0x00, 0x00, 0x00, 0x00, 0x00, 0x00


//--------------------- .nv.constant0._ZN2at6native16triu_tril_kernelIalLb1ELi8ELb1EEEvNS_4cuda6detail10TensorInfoIT_T0_EENS4_IKS5_S6_EEllS6_ --------------------------
	.section	.nv.constant0._ZN2at6native16triu_tril_kernelIalLb1ELi8ELb1EEEvNS_4cuda6detail10TensorInfoIT_T0_EENS4_IKS5_S6_EEllS6_,"a",@progbits
	.sectionflags	@""
	.align	4
.nv.constant0._ZN2at6native16triu_tril_kernelIalLb1ELi8ELb1EEEvNS_4cuda6detail10TensorInfoIT_T0_EENS4_IKS5_S6_EEllS6_:
	.zero		1208


//--------------------- .nv.constant2._ZN2at6native16triu_tril_kernelIaiLb1ELi8ELb0EEEvNS_4cuda6detail10TensorInfoIT_T0_EENS4_IKS5_S6_EEllS6_ --------------------------
	.section	.nv.constant2._ZN2at6native16triu_tril_kernelIaiLb1ELi8ELb0EEEvNS_4cuda6detail10TensorInfoIT_T0_EENS4_IKS5_S6_EEllS6_,"a",@progbits
	.sectionflags	@""
	.align	4
.nv.constant2._ZN2at6native16triu_tril_kernelIaiLb1ELi8ELb0EEEvNS_4cuda6detail10TensorInfoIT_T0_EENS4_IKS5_S6_EEllS6_:
        /*0000*/ 	.byte	0xd8, 0x00, 0x00, 0x00, 0x00, 0x00, 0x00, 0x00, 0x6c, 0x00, 0x00, 0x00, 0x00, 0x00, 0x00, 0x00


//--------------------- .nv.constant0._ZN2at6native16triu_tril_kernelIaiLb1ELi8ELb0EEEvNS_4cuda6detail10TensorInfoIT_T0_EENS4_IKS5_S6_EEllS6_ --------------------------
	.section	.nv.constant0._ZN2at6native16triu_tril_kernelIaiLb1ELi8ELb0EEEvNS_4cuda6detail10TensorInfoIT_T0_EENS4_IKS5_S6_EEllS6_,"a",@progbits
	.sectionflags	@""
	.align	4
.nv.constant0._ZN2at6native16triu_tril_kernelIaiLb1ELi8ELb0EEEvNS_4cuda6detail10TensorInfoIT_T0_EENS4_IKS5_S6_EEllS6_:
	.zero		804


//--------------------- .nv.constant2._ZN2at6native16triu_tril_kernelIaiLb1ELi8ELb1EEEvNS_4cuda6detail10TensorInfoIT_T0_EENS4_IKS5_S6_EEllS6_ --------------------------
	.section	.nv.constant2._ZN2at6native16triu_tril_kernelIaiLb1ELi8ELb1EEEvNS_4cuda6detail10TensorInfoIT_T0_EENS4_IKS5_S6_EEllS6_,"a",@progbits
	.sectionflags	@""
	.align	4
.nv.constant2._ZN2at6native16triu_tril_kernelIaiLb1ELi8ELb1EEEvNS_4cuda6detail10TensorInfoIT_T0_EENS4_IKS5_S6_EEllS6_:
        /*0000*/ 	.byte	0xd8, 0x00, 0x00, 0x00, 0x00, 0x00, 0x00, 0x00, 0x68, 0x00, 0x00, 0x00, 0x00, 0x00, 0x00, 0x00
        /*0010*/ 	.byte	0x6c, 0x00, 0x00, 0x00, 0x00, 0x00, 0x00, 0x00


//--------------------- .nv.constant0._ZN2at6native16triu_tril_kernelIaiLb1ELi8ELb1EEEvNS_4cuda6detail10TensorInfoIT_T0_EENS4_IKS5_S6_EEllS6_ --------------------------
	.section	.nv.constant0._ZN2at6native16triu_tril_kernelIaiLb1ELi8ELb1EEEvNS_4cuda6detail10TensorInfoIT_T0_EENS4_IKS5_S6_EEllS6_,"a",@progbits
	.sectionflags	@""
	.align	4
.nv.constant0._ZN2at6native16triu_tril_kernelIaiLb1ELi8ELb1EEEvNS_4cuda6detail10TensorInfoIT_T0_EENS4_IKS5_S6_EEllS6_:
	.zero		804


//--------------------- .nv.constant2._ZN2at6native16triu_tril_kernelIhlLb1ELi8ELb0EEEvNS_4cuda6detail10TensorInfoIT_T0_EENS4_IKS5_S6_EEllS6_ --------------------------
	.section	.nv.constant2._ZN2at6native16triu_tril_kernelIhlLb1ELi8ELb0EEEvNS_4cuda6detail10TensorInfoIT_T0_EENS4_IKS5_S6_EEllS6_,"a",@progbits
	.sectionflags	@""
	.align	4
.nv.constant2._ZN2at6native16triu_tril_kernelIhlLb1ELi8ELb0EEEvNS_4cuda6detail10TensorInfoIT_T0_EENS4_IKS5_S6_EEllS6_:
        /*0000*/ 	.byte	0xa0, 0x01, 0x00, 0x00, 0x00, 0x00, 0x00, 0x00, 0xd0, 0x00, 0x00, 0x00, 0x00, 0x00, 0x00, 0x00


//--------------------- .nv.constant0._ZN2at6native16triu_tril_kernelIhlLb1ELi8ELb0EEEvNS_4cuda6detail10TensorInfoIT_T0_EENS4_IKS5_S6_EEllS6_ --------------------------
	.section	.nv.constant0._ZN2at6native16triu_tril_kernelIhlLb1ELi8ELb0EEEvNS_4cuda6detail10TensorInfoIT_T0_EENS4_IKS5_S6_EEllS6_,"a",@progbits
	.sectionflags	@""
	.align	4
.nv.constant0._ZN2at6native16triu_tril_kernelIhlLb1ELi8ELb0EEEvNS_4cuda6detail10TensorInfoIT_T0_EENS4_IKS5_S6_EEllS6_:
	.zero		1208


//--------------------- .nv.constant2._ZN2at6native16triu_tril_kernelIhlLb1ELi8ELb1EEEvNS_4cuda6detail10TensorInfoIT_T0_EENS4_IKS5_S6_EEllS6_ --------------------------
	.section	.nv.constant2._ZN2at6native16triu_tril_kernelIhlLb1ELi8ELb1EEEvNS_4cuda6detail10TensorInfoIT_T0_EENS4_IKS5_S6_EEllS6_,"a",@progbits
	.sectionflags	@""
	.align	4
.nv.constant2._ZN2at6native16triu_tril_kernelIhlLb1ELi8ELb1EEEvNS_4cuda6detail10TensorInfoIT_T0_EENS4_IKS5_S6_EEllS6_:
        /*0000*/ 	.byte	0xa0, 0x01, 0x00, 0x00, 0x00, 0x00, 0x00, 0x00, 0xc8, 0x00, 0x00, 0x00, 0x00, 0x00, 0x00, 0x00
        /*0010*/ 	.byte	0xd0, 0x00, 0x00, 0x00, 0x00, 0x00, 0x00, 0x00


//--------------------- .nv.constant0._ZN2at6native16triu_tril_kernelIhlLb1ELi8ELb1EEEvNS_4cuda6detail10TensorInfoIT_T0_EENS4_IKS5_S6_EEllS6_ --------------------------
	.section	.nv.constant0._ZN2at6native16triu_tril_kernelIhlLb1ELi8ELb1EEEvNS_4cuda6detail10TensorInfoIT_T0_EENS4_IKS5_S6_EEllS6_,"a",@progbits
	.sectionflags	@""
	.align	4
.nv.constant0._ZN2at6native16triu_tril_kernelIhlLb1ELi8ELb1EEEvNS_4cuda6detail10TensorInfoIT_T0_EENS4_IKS5_S6_EEllS6_:
	.zero		1208


//--------------------- .nv.constant2._ZN2at6native16triu_tril_kernelIhiLb1ELi8ELb0EEEvNS_4cuda6detail10TensorInfoIT_T0_EENS4_IKS5_S6_EEllS6_ --------------------------
	.section	.nv.constant2._ZN2at6native16triu_tril_kernelIhiLb1ELi8ELb0EEEvNS_4cuda6detail10TensorInfoIT_T0_EENS4_IKS5_S6_EEllS6_,"a",@progbits
	.sectionflags	@""
	.align	4
.nv.constant2._ZN2at6native16triu_tril_kernelIhiLb1ELi8ELb0EEEvNS_4cuda6detail10TensorInfoIT_T0_EENS4_IKS5_S6_EEllS6_:
        /*0000*/ 	.byte	0xd8, 0x00, 0x00, 0x00, 0x00, 0x00, 0x00, 0x00, 0x6c, 0x00, 0x00, 0x00, 0x00, 0x00, 0x00, 0x00


//--------------------- .nv.constant0._ZN2at6native16triu_tril_kernelIhiLb1ELi8ELb0EEEvNS_4cuda6detail10TensorInfoIT_T0_EENS4_IKS5_S6_EEllS6_ --------------------------
	.section	.nv.constant0._ZN2at6native16triu_tril_kernelIhiLb1ELi8ELb0EEEvNS_4cuda6detail10TensorInfoIT_T0_EENS4_IKS5_S6_EEllS6_,"a",@progbits
	.sectionflags	@""
	.align	4
.nv.constant0._ZN2at6native16triu_tril_kernelIhiLb1ELi8ELb0EEEvNS_4cuda6detail10TensorInfoIT_T0_EENS4_IKS5_S6_EEllS6_:
	.zero		804


//--------------------- .nv.constant2._ZN2at6native16triu_tril_kernelIhiLb1ELi8ELb1EEEvNS_4cuda6detail10TensorInfoIT_T0_EENS4_IKS5_S6_EEllS6_ --------------------------
	.section	.nv.constant2._ZN2at6native16triu_tril_kernelIhiLb1ELi8ELb1EEEvNS_4cuda6detail10TensorInfoIT_T0_EENS4_IKS5_S6_EEllS6_,"a",@progbits
	.sectionflags	@""
	.align	4
.nv.constant2._ZN2at6native16triu_tril_kernelIhiLb1ELi8ELb1EEEvNS_4cuda6detail10TensorInfoIT_T0_EENS4_IKS5_S6_EEllS6_:
        /*0000*/ 	.byte	0xd8, 0x00, 0x00, 0x00, 0x00, 0x00, 0x00, 0x00, 0x68, 0x00, 0x00, 0x00, 0x00, 0x00, 0x00, 0x00
        /*0010*/ 	.byte	0x6c, 0x00, 0x00, 0x00, 0x00, 0x00, 0x00, 0x00


//--------------------- .nv.constant0._ZN2at6native16triu_tril_kernelIhiLb1ELi8ELb1EEEvNS_4cuda6detail10TensorInfoIT_T0_EENS4_IKS5_S6_EEllS6_ --------------------------
	.section	.nv.constant0._ZN2at6native16triu_tril_kernelIhiLb1ELi8ELb1EEEvNS_4cuda6detail10TensorInfoIT_T0_EENS4_IKS5_S6_EEllS6_,"a",@progbits
	.sectionflags	@""
	.align	4
.nv.constant0._ZN2at6native16triu_tril_kernelIhiLb1ELi8ELb1EEEvNS_4cuda6detail10TensorInfoIT_T0_EENS4_IKS5_S6_EEllS6_:
	.zero		804


//--------------------- .nv.constant2._ZN2at6native16triu_tril_kernelIblLb0ELi8ELb0EEEvNS_4cuda6detail10TensorInfoIT_T0_EENS4_IKS5_S6_EEllS6_ --------------------------
	.section	.nv.constant2._ZN2at6native16triu_tril_kernelIblLb0ELi8ELb0EEEvNS_4cuda6detail10TensorInfoIT_T0_EENS4_IKS5_S6_EEllS6_,"a",@progbits
	.sectionflags	@""
	.align	4
.nv.constant2._ZN2at6native16triu_tril_kernelIblLb0ELi8ELb0EEEvNS_4cuda6detail10TensorInfoIT_T0_EENS4_IKS5_S6_EEllS6_:
        /*0000*/ 	.byte	0xa0, 0x01, 0x00, 0x00, 0x00, 0x00, 0x00, 0x00, 0xd0, 0x00, 0x00, 0x00, 0x00, 0x00, 0x00, 0x00


//--------------------- .nv.constant0._ZN2at6native16triu_tril_kernelIblLb0ELi8ELb0EEEvNS_4cuda6detail10TensorInfoIT_T0_EENS4_IKS5_S6_EEllS6_ --------------------------
	.section	.nv.constant0._ZN2at6native16triu_tril_kernelIblLb0ELi8ELb0EEEvNS_4cuda6detail10TensorInfoIT_T0_EENS4_IKS5_S6_EEllS6_,"a",@progbits
	.sectionflags	@""
	.align	4
.nv.constant0._ZN2at6native16triu_tril_kernelIblLb0ELi8ELb0EEEvNS_4cuda6detail10TensorInfoIT_T0_EENS4_IKS5_S6_EEllS6_:
	.zero		1208


//--------------------- .nv.constant2._ZN2at6native16triu_tril_kernelIblLb0ELi8ELb1EEEvNS_4cuda6detail10TensorInfoIT_T0_EENS4_IKS5_S6_EEllS6_ --------------------------
	.section	.nv.constant2._ZN2at6native16triu_tril_kernelIblLb0ELi8ELb1EEEvNS_4cuda6detail10TensorInfoIT_T0_EENS4_IKS5_S6_EEllS6_,"a",@progbits
	.sectionflags	@""
	.align	4
.nv.constant2._ZN2at6native16triu_tril_kernelIblLb0ELi8ELb1EEEvNS_4cuda6detail10TensorInfoIT_T0_EENS4_IKS5_S6_EEllS6_:
        /*0000*/ 	.byte	0xa0, 0x01, 0x00, 0x00, 0x00, 0x00, 0x00, 0x00, 0xc8, 0x00, 0x00, 0x00, 0x00, 0x00, 0x00, 0x00
        /*0010*/ 	.byte	0xd0, 0x00, 0x00, 0x00, 0x00, 0x00, 0x00, 0x00


//--------------------- .nv.constant0._ZN2at6native16triu_tril_kernelIblLb0ELi8ELb1EEEvNS_4cuda6detail10TensorInfoIT_T0_EENS4_IKS5_S6_EEllS6_ --------------------------
	.section	.nv.constant0._ZN2at6native16triu_tril_kernelIblLb0ELi8ELb1EEEvNS_4cuda6detail10TensorInfoIT_T0_EENS4_IKS5_S6_EEllS6_,"a",@progbits
	.sectionflags	@""
	.align	4
.nv.constant0._ZN2at6native16triu_tril_kernelIblLb0ELi8ELb1EEEvNS_4cuda6detail10TensorInfoIT_T0_EENS4_IKS5_S6_EEllS6_:
	.zero		1208


//--------------------- .nv.constant2._ZN2at6native16triu_tril_kernelIbiLb0ELi8ELb0EEEvNS_4cuda6detail10TensorInfoIT_T0_EENS4_IKS5_S6_EEllS6_ --------------------------
	.section	.nv.constant2._ZN2at6native16triu_tril_kernelIbiLb0ELi8ELb0EEEvNS_4cuda6detail10TensorInfoIT_T0_EENS4_IKS5_S6_EEllS6_,"a",@progbits
	.sectionflags	@""
	.align	4
.nv.constant2._ZN2at6native16triu_tril_kernelIbiLb0ELi8ELb0EEEvNS_4cuda6detail10TensorInfoIT_T0_EENS4_IKS5_S6_EEllS6_:
        /*0000*/ 	.byte	0xd8, 0x00, 0x00, 0x00, 0x00, 0x00, 0x00, 0x00, 0x6c, 0x00, 0x00, 0x00, 0x00, 0x00, 0x00, 0x00


//--------------------- .nv.constant0._ZN2at6native16triu_tril_kernelIbiLb0ELi8ELb0EEEvNS_4cuda6detail10TensorInfoIT_T0_EENS4_IKS5_S6_EEllS6_ --------------------------
	.section	.nv.constant0._ZN2at6native16triu_tril_kernelIbiLb0ELi8ELb0EEEvNS_4cuda6detail10TensorInfoIT_T0_EENS4_IKS5_S6_EEllS6_,"a",@progbits
	.sectionflags	@""
	.align	4
.nv.constant0._ZN2at6native16triu_tril_kernelIbiLb0ELi8ELb0EEEvNS_4cuda6detail10TensorInfoIT_T0_EENS4_IKS5_S6_EEllS6_:
	.zero		804


//--------------------- .nv.constant2._ZN2at6native16triu_tril_kernelIbiLb0ELi8ELb1EEEvNS_4cuda6detail10TensorInfoIT_T0_EENS4_IKS5_S6_EEllS6_ --------------------------
	.section	.nv.constant2._ZN2at6native16triu_tril_kernelIbiLb0ELi8ELb1EEEvNS_4cuda6detail10TensorInfoIT_T0_EENS4_IKS5_S6_EEllS6_,"a",@progbits
	.sectionflags	@""
	.align	4
.nv.constant2._ZN2at6native16triu_tril_kernelIbiLb0ELi8ELb1EEEvNS_4cuda6detail10TensorInfoIT_T0_EENS4_IKS5_S6_EEllS6_:
        /*0000*/ 	.byte	0xd8, 0x00, 0x00, 0x00, 0x00, 0x00, 0x00, 0x00, 0x68, 0x00, 0x00, 0x00, 0x00, 0x00, 0x00, 0x00
        /*0010*/ 	.byte	0x6c, 0x00, 0x00, 0x00, 0x00, 0x00, 0x00, 0x00


//--------------------- .nv.constant0._ZN2at6native16triu_tril_kernelIbiLb0ELi8ELb1EEEvNS_4cuda6detail10TensorInfoIT_T0_EENS4_IKS5_S6_EEllS6_ --------------------------
	.section	.nv.constant0._ZN2at6native16triu_tril_kernelIbiLb0ELi8ELb1EEEvNS_4cuda6detail10TensorInfoIT_T0_EENS4_IKS5_S6_EEllS6_,"a",@progbits
	.sectionflags	@""
	.align	4
.nv.constant0._ZN2at6native16triu_tril_kernelIbiLb0ELi8ELb1EEEvNS_4cuda6detail10TensorInfoIT_T0_EENS4_IKS5_S6_EEllS6_:
	.zero		804


//--------------------- .nv.constant2._ZN2at6native16triu_tril_kernelIN3c108BFloat16ElLb0ELi4ELb0EEEvNS_4cuda6detail10TensorInfoIT_T0_EENS6_IKS7_S8_EEllS8_ --------------------------
	.section	.nv.constant2._ZN2at6native16triu_tril_kernelIN3c108BFloat16ElLb0ELi4ELb0EEEvNS_4cuda6detail10TensorInfoIT_T0_EENS6_IKS7_S8_EEllS8_,"a",@progbits
	.sectionflags	@""
	.align	4
.nv.constant2._ZN2at6native16triu_tril_kernelIN3c108BFloat16ElLb0ELi4ELb0EEEvNS_4cuda6detail10TensorInfoIT_T0_EENS6_IKS7_S8_EEllS8_:
        /*0000*/ 	.byte	0xa0, 0x01, 0x00, 0x00, 0x00, 0x00, 0x00, 0x00, 0xd0, 0x00, 0x00, 0x00, 0x00, 0x00, 0x00, 0x00


//--------------------- .nv.constant0._ZN2at6native16triu_tril_kernelIN3c108BFloat16ElLb0ELi4ELb0EEEvNS_4cuda6detail10TensorInfoIT_T0_EENS6_IKS7_S8_EEllS8_ --------------------------
	.section	.nv.constant0._ZN2at6native16triu_tril_kernelIN3c108BFloat16ElLb0ELi4ELb0EEEvNS_4cuda6detail10TensorInfoIT_T0_EENS6_IKS7_S8_EEllS8_,"a",@progbits
	.sectionflags	@""
	.align	4
.nv.constant0._ZN2at6native16triu_tril_kernelIN3c108BFloat16ElLb0ELi4ELb0EEEvNS_4cuda6detail10TensorInfoIT_T0_EENS6_IKS7_S8_EEllS8_:
	.zero		1208


//--------------------- .nv.constant2._ZN2at6native16triu_tril_kernelIN3c108BFloat16ElLb0ELi4ELb1EEEvNS_4cuda6detail10TensorInfoIT_T0_EENS6_IKS7_S8_EEllS8_ --------------------------
	.section	.nv.constant2._ZN2at6native16triu_tril_kernelIN3c108BFloat16ElLb0ELi4ELb1EEEvNS_4cuda6detail10TensorInfoIT_T0_EENS6_IKS7_S8_EEllS8_,"a",@progbits
	.sectionflags	@""
	.align	4
.nv.constant2._ZN2at6native16triu_tril_kernelIN3c108BFloat16ElLb0ELi4ELb1EEEvNS_4cuda6detail10TensorInfoIT_T0_EENS6_IKS7_S8_EEllS8_:
        /*0000*/ 	.byte	0xa0, 0x01, 0x00, 0x00, 0x00, 0x00, 0x00, 0x00, 0xc8, 0x00, 0x00, 0x00, 0x00, 0x00, 0x00, 0x00
        /*0010*/ 	.byte	0xd0, 0x00, 0x00, 0x00, 0x00, 0x00, 0x00, 0x00


//--------------------- .nv.constant0._ZN2at6native16triu_tril_kernelIN3c108BFloat16ElLb0ELi4ELb1EEEvNS_4cuda6detail10TensorInfoIT_T0_EENS6_IKS7_S8_EEllS8_ --------------------------
	.section	.nv.constant0._ZN2at6native16triu_tril_kernelIN3c108BFloat16ElLb0ELi4ELb1EEEvNS_4cuda6detail10TensorInfoIT_T0_EENS6_IKS7_S8_EEllS8_,"a",@progbits
	.sectionflags	@""
	.align	4
.nv.constant0._ZN2at6native16triu_tril_kernelIN3c108BFloat16ElLb0ELi4ELb1EEEvNS_4cuda6detail10TensorInfoIT_T0_EENS6_IKS7_S8_EEllS8_:
	.zero		1208


//--------------------- .nv.constant2._ZN2at6native16triu_tril_kernelIN3c108BFloat16EiLb0ELi4ELb0EEEvNS_4cuda6detail10TensorInfoIT_T0_EENS6_IKS7_S8_EEllS8_ --------------------------
	.section	.nv.constant2._ZN2at6native16triu_tril_kernelIN3c108BFloat16EiLb0ELi4ELb0EEEvNS_4cuda6detail10TensorInfoIT_T0_EENS6_IKS7_S8_EEllS8_,"a",@progbits
	.sectionflags	@""
	.align	4
.nv.constant2._ZN2at6native16triu_tril_kernelIN3c108BFloat16EiLb0ELi4ELb0EEEvNS_4cuda6detail10TensorInfoIT_T0_EENS6_IKS7_S8_EEllS8_:
        /*0000*/ 	.byte	0xd8, 0x00, 0x00, 0x00, 0x00, 0x00, 0x00, 0x00, 0x6c, 0x00, 0x00, 0x00, 0x00, 0x00, 0x00, 0x00


//--------------------- .nv.constant0._ZN2at6native16triu_tril_kernelIN3c108BFloat16EiLb0ELi4ELb0EEEvNS_4cuda6detail10TensorInfoIT_T0_EENS6_IKS7_S8_EEllS8_ --------------------------
	.section	.nv.constant0._ZN2at6native16triu_tril_kernelIN3c108BFloat16EiLb0ELi4ELb0EEEvNS_4cuda6detail10TensorInfoIT_T0_EENS6_IKS7_S8_EEllS8_,"a",@progbits
	.sectionflags	@""
	.align	4
.nv.constant0._ZN2at6native16triu_tril_kernelIN3c108BFloat16EiLb0ELi4ELb0EEEvNS_4cuda6detail10TensorInfoIT_T0_EENS6_IKS7_S8_EEllS8_:
	.zero		804


//--------------------- .nv.constant2._ZN2at6native16triu_tril_kernelIN3c108BFloat16EiLb0ELi4ELb1EEEvNS_4cuda6detail10TensorInfoIT_T0_EENS6_IKS7_S8_EEllS8_ --------------------------
	.section	.nv.constant2._ZN2at6native16triu_tril_kernelIN3c108BFloat16EiLb0ELi4ELb1EEEvNS_4cuda6detail10TensorInfoIT_T0_EENS6_IKS7_S8_EEllS8_,"a",@progbits
	.sectionflags	@""
	.align	4
.nv.constant2._ZN2at6native16triu_tril_kernelIN3c108BFloat16EiLb0ELi4ELb1EEEvNS_4cuda6detail10TensorInfoIT_T0_EENS6_IKS7_S8_EEllS8_:
        /*0000*/ 	.byte	0xd8, 0x00, 0x00, 0x00, 0x00, 0x00, 0x00, 0x00, 0x68, 0x00, 0x00, 0x00, 0x00, 0x00, 0x00, 0x00
        /*0010*/ 	.byte	0x6c, 0x00, 0x00, 0x00, 0x00, 0x00, 0x00, 0x00


//--------------------- .nv.constant0._ZN2at6native16triu_tril_kernelIN3c108BFloat16EiLb0ELi4ELb1EEEvNS_4cuda6detail10TensorInfoIT_T0_EENS6_IKS7_S8_EEllS8_ --------------------------
	.section	.nv.constant0._ZN2at6native16triu_tril_kernelIN3c108BFloat16EiLb0ELi4ELb1EEEvNS_4cuda6detail10TensorInfoIT_T0_EENS6_IKS7_S8_EEllS8_,"a",@progbits
	.sectionflags	@""
	.align	4
.nv.constant0._ZN2at6native16triu_tril_kernelIN3c108BFloat16EiLb0ELi4ELb1EEEvNS_4cuda6detail10TensorInfoIT_T0_EENS6_IKS7_S8_EEllS8_:
	.zero		804


//--------------------- .nv.constant2._ZN2at6native16triu_tril_kernelIN3c104HalfElLb0ELi4ELb0EEEvNS_4cuda6detail10TensorInfoIT_T0_EENS6_IKS7_S8_EEllS8_ --------------------------
	.section	.nv.constant2._ZN2at6native16triu_tril_kernelIN3c104HalfElLb0ELi4ELb0EEEvNS_4cuda6detail10TensorInfoIT_T0_EENS6_IKS7_S8_EEllS8_,"a",@progbits
	.sectionflags	@""
	.align	4
.nv.constant2._ZN2at6native16triu_tril_kernelIN3c104HalfElLb0ELi4ELb0EEEvNS_4cuda6detail10TensorInfoIT_T0_EENS6_IKS7_S8_EEllS8_:
        /*0000*/ 	.byte	0xa0, 0x01, 0x00, 0x00, 0x00, 0x00, 0x00, 0x00, 0xd0, 0x00, 0x00, 0x00, 0x00, 0x00, 0x00, 0x00


//--------------------- .nv.constant0._ZN2at6native16triu_tril_kernelIN3c104HalfElLb0ELi4ELb0EEEvNS_4cuda6detail10TensorInfoIT_T0_EENS6_IKS7_S8_EEllS8_ --------------------------
	.section	.nv.constant0._ZN2at6native16triu_tril_kernelIN3c104HalfElLb0ELi4ELb0EEEvNS_4cuda6detail10TensorInfoIT_T0_EENS6_IKS7_S8_EEllS8_,"a",@progbits
	.sectionflags	@""
	.align	4
.nv.constant0._ZN2at6native16triu_tril_kernelIN3c104HalfElLb0ELi4ELb0EEEvNS_4cuda6detail10TensorInfoIT_T0_EENS6_IKS7_S8_EEllS8_:
	.zero		1208


//--------------------- .nv.constant2._ZN2at6native16triu_tril_kernelIN3c104HalfElLb0ELi4ELb1EEEvNS_4cuda6detail10TensorInfoIT_T0_EENS6_IKS7_S8_EEllS8_ --------------------------
	.section	.nv.constant2._ZN2at6native16triu_tril_kernelIN3c104HalfElLb0ELi4ELb1EEEvNS_4cuda6detail10TensorInfoIT_T0_EENS6_IKS7_S8_EEllS8_,"a",@progbits
	.sectionflags	@""
	.align	4
.nv.constant2._ZN2at6native16triu_tril_kernelIN3c104HalfElLb0ELi4ELb1EEEvNS_4cuda6detail10TensorInfoIT_T0_EENS6_IKS7_S8_EEllS8_:
        /*0000*/ 	.byte	0xa0, 0x01, 0x00, 0x00, 0x00, 0x00, 0x00, 0x00, 0xc8, 0x00, 0x00, 0x00, 0x00, 0x00, 0x00, 0x00
        /*0010*/ 	.byte	0xd0, 0x00, 0x00, 0x00, 0x00, 0x00, 0x00, 0x00


//--------------------- .nv.constant0._ZN2at6native16triu_tril_kernelIN3c104HalfElLb0ELi4ELb1EEEvNS_4cuda6detail10TensorInfoIT_T0_EENS6_IKS7_S8_EEllS8_ --------------------------
	.section	.nv.constant0._ZN2at6native16triu_tril_kernelIN3c104HalfElLb0ELi4ELb1EEEvNS_4cuda6detail10TensorInfoIT_T0_EENS6_IKS7_S8_EEllS8_,"a",@progbits
	.sectionflags	@""
	.align	4
.nv.constant0._ZN2at6native16triu_tril_kernelIN3c104HalfElLb0ELi4ELb1EEEvNS_4cuda6detail10TensorInfoIT_T0_EENS6_IKS7_S8_EEllS8_:
	.zero		1208


//--------------------- .nv.constant2._ZN2at6native16triu_tril_kernelIN3c104HalfEiLb0ELi4ELb0EEEvNS_4cuda6detail10TensorInfoIT_T0_EENS6_IKS7_S8_EEllS8_ --------------------------
	.section	.nv.constant2._ZN2at6native16triu_tril_kernelIN3c104HalfEiLb0ELi4ELb0EEEvNS_4cuda6detail10TensorInfoIT_T0_EENS6_IKS7_S8_EEllS8_,"a",@progbits
	.sectionflags	@""
	.align	4
.nv.constant2._ZN2at6native16triu_tril_kernelIN3c104HalfEiLb0ELi4ELb0EEEvNS_4cuda6detail10TensorInfoIT_T0_EENS6_IKS7_S8_EEllS8_:
        /*0000*/ 	.byte	0xd8, 0x00, 0x00, 0x00, 0x00, 0x00, 0x00, 0x00, 0x6c, 0x00, 0x00, 0x00, 0x00, 0x00, 0x00, 0x00


//--------------------- .nv.constant0._ZN2at6native16triu_tril_kernelIN3c104HalfEiLb0ELi4ELb0EEEvNS_4cuda6detail10TensorInfoIT_T0_EENS6_IKS7_S8_EEllS8_ --------------------------
	.section	.nv.constant0._ZN2at6native16triu_tril_kernelIN3c104HalfEiLb0ELi4ELb0EEEvNS_4cuda6detail10TensorInfoIT_T0_EENS6_IKS7_S8_EEllS8_,"a",@progbits
	.sectionflags	@""
	.align	4
.nv.constant0._ZN2at6native16triu_tril_kernelIN3c104HalfEiLb0ELi4ELb0EEEvNS_4cuda6detail10TensorInfoIT_T0_EENS6_IKS7_S8_EEllS8_:
	.zero		804


//--------------------- .nv.constant2._ZN2at6native16triu_tril_kernelIN3c104HalfEiLb0ELi4ELb1EEEvNS_4cuda6detail10TensorInfoIT_T0_EENS6_IKS7_S8_EEllS8_ --------------------------
	.section	.nv.constant2._ZN2at6native16triu_tril_kernelIN3c104HalfEiLb0ELi4ELb1EEEvNS_4cuda6detail10TensorInfoIT_T0_EENS6_IKS7_S8_EEllS8_,"a",@progbits
	.sectionflags	@""
	.align	4
.nv.constant2._ZN2at6native16triu_tril_kernelIN3c104HalfEiLb0ELi4ELb1EEEvNS_4cuda6detail10TensorInfoIT_T0_EENS6_IKS7_S8_EEllS8_:
        /*0000*/ 	.byte	0xd8, 0x00, 0x00, 0x00, 0x00, 0x00, 0x00, 0x00, 0x68, 0x00, 0x00, 0x00, 0x00, 0x00, 0x00, 0x00
        /*0010*/ 	.byte	0x6c, 0x00, 0x00, 0x00, 0x00, 0x00, 0x00, 0x00


//--------------------- .nv.constant0._ZN2at6native16triu_tril_kernelIN3c104HalfEiLb0ELi4ELb1EEEvNS_4cuda6detail10TensorInfoIT_T0_EENS6_IKS7_S8_EEllS8_ --------------------------
	.section	.nv.constant0._ZN2at6native16triu_tril_kernelIN3c104HalfEiLb0ELi4ELb1EEEvNS_4cuda6detail10TensorInfoIT_T0_EENS6_IKS7_S8_EEllS8_,"a",@progbits
	.sectionflags	@""
	.align	4
.nv.constant0._ZN2at6native16triu_tril_kernelIN3c104HalfEiLb0ELi4ELb1EEEvNS_4cuda6detail10TensorInfoIT_T0_EENS6_IKS7_S8_EEllS8_:
	.zero		804


//--------------------- .nv.constant2._ZN2at6native16triu_tril_kernelIN3c107complexINS2_4HalfEEElLb0ELi2ELb0EEEvNS_4cuda6detail10TensorInfoIT_T0_EENS8_IKS9_SA_EEllSA_ --------------------------
	.section	.nv.constant2._ZN2at6native16triu_tril_kernelIN3c107complexINS2_4HalfEEElLb0ELi2ELb0EEEvNS_4cuda6detail10TensorInfoIT_T0_EENS8_IKS9_SA_EEllSA_,"a",@progbits
	.sectionflags	@""
	.align	4
.nv.constant2._ZN2at6native16triu_tril_kernelIN3c107complexINS2_4HalfEEElLb0ELi2ELb0EEEvNS_4cuda6detail10TensorInfoIT_T0_EENS8_IKS9_SA_EEllSA_:
        /*0000*/ 	.byte	0xa0, 0x01, 0x00, 0x00, 0x00, 0x00, 0x00, 0x00, 0xd0, 0x00, 0x00, 0x00, 0x00, 0x00, 0x00, 0x00


//--------------------- .nv.constant0._ZN2at6native16triu_tril_kernelIN3c107complexINS2_4HalfEEElLb0ELi2ELb0EEEvNS_4cuda6detail10TensorInfoIT_T0_EENS8_IKS9_SA_EEllSA_ --------------------------
	.section	.nv.constant0._ZN2at6native16triu_tril_kernelIN3c107complexINS2_4HalfEEElLb0ELi2ELb0EEEvNS_4cuda6detail10TensorInfoIT_T0_EENS8_IKS9_SA_EEllSA_,"a",@progbits
	.sectionflags	@""
	.align	4
.nv.constant0._ZN2at6native16triu_tril_kernelIN3c107complexINS2_4HalfEEElLb0ELi2ELb0EEEvNS_4cuda6detail10TensorInfoIT_T0_EENS8_IKS9_SA_EEllSA_:
	.zero		1208


//--------------------- .nv.constant2._ZN2at6native16triu_tril_kernelIN3c107complexINS2_4HalfEEElLb0ELi2ELb1EEEvNS_4cuda6detail10TensorInfoIT_T0_EENS8_IKS9_SA_EEllSA_ --------------------------
	.section	.nv.constant2._ZN2at6native16triu_tril_kernelIN3c107complexINS2_4HalfEEElLb0ELi2ELb1EEEvNS_4cuda6detail10TensorInfoIT_T0_EENS8_IKS9_SA_EEllSA_,"a",@progbits
	.sectionflags	@""
	.align	4
.nv.constant2._ZN2at6native16triu_tril_kernelIN3c107complexINS2_4HalfEEElLb0ELi2ELb1EEEvNS_4cuda6detail10TensorInfoIT_T0_EENS8_IKS9_SA_EEllSA_:
        /*0000*/ 	.byte	0xa0, 0x01, 0x00, 0x00, 0x00, 0x00, 0x00, 0x00, 0xc8, 0x00, 0x00, 0x00, 0x00, 0x00, 0x00, 0x00
        /*0010*/ 	.byte	0xd0, 0x00, 0x00, 0x00, 0x00, 0x00, 0x00, 0x00


//--------------------- .nv.constant0._ZN2at6native16triu_tril_kernelIN3c107complexINS2_4HalfEEElLb0ELi2ELb1EEEvNS_4cuda6detail10TensorInfoIT_T0_EENS8_IKS9_SA_EEllSA_ --------------------------
	.section	.nv.constant0._ZN2at6native16triu_tril_kernelIN3c107complexINS2_4HalfEEElLb0ELi2ELb1EEEvNS_4cuda6detail10TensorInfoIT_T0_EENS8_IKS9_SA_EEllSA_,"a",@progbits
	.sectionflags	@""
	.align	4
.nv.constant0._ZN2at6native16triu_tril_kernelIN3c107complexINS2_4HalfEEElLb0ELi2ELb1EEEvNS_4cuda6detail10TensorInfoIT_T0_EENS8_IKS9_SA_EEllSA_:
	.zero		1208


//--------------------- .nv.constant2._ZN2at6native16triu_tril_kernelIN3c107complexINS2_4HalfEEEiLb0ELi2ELb0EEEvNS_4cuda6detail10TensorInfoIT_T0_EENS8_IKS9_SA_EEllSA_ --------------------------
	.section	.nv.constant2._ZN2at6native16triu_tril_kernelIN3c107complexINS2_4HalfEEEiLb0ELi2ELb0EEEvNS_4cuda6detail10TensorInfoIT_T0_EENS8_IKS9_SA_EEllSA_,"a",@progbits
	.sectionflags	@""
	.align	4
.nv.constant2._ZN2at6native16triu_tril_kernelIN3c107complexINS2_4HalfEEEiLb0ELi2ELb0EEEvNS_4cuda6detail10TensorInfoIT_T0_EENS8_IKS9_SA_EEllSA_:
        /*0000*/ 	.byte	0xd8, 0x00, 0x00, 0x00, 0x00, 0x00, 0x00, 0x00, 0x6c, 0x00, 0x00, 0x00, 0x00, 0x00, 0x00, 0x00


//--------------------- .nv.constant0._ZN2at6native16triu_tril_kernelIN3c107complexINS2_4HalfEEEiLb0ELi2ELb0EEEvNS_4cuda6detail10TensorInfoIT_T0_EENS8_IKS9_SA_EEllSA_ --------------------------
	.section	.nv.constant0._ZN2at6native16triu_tril_kernelIN3c107complexINS2_4HalfEEEiLb0ELi2ELb0EEEvNS_4cuda6detail10TensorInfoIT_T0_EENS8_IKS9_SA_EEllSA_,"a",@progbits
	.sectionflags	@""
	.align	4
.nv.constant0._ZN2at6native16triu_tril_kernelIN3c107complexINS2_4HalfEEEiLb0ELi2ELb0EEEvNS_4cuda6detail10TensorInfoIT_T0_EENS8_IKS9_SA_EEllSA_:
	.zero		804


//--------------------- .nv.constant2._ZN2at6native16triu_tril_kernelIN3c107complexINS2_4HalfEEEiLb0ELi2ELb1EEEvNS_4cuda6detail10TensorInfoIT_T0_EENS8_IKS9_SA_EEllSA_ --------------------------
	.section	.nv.constant2._ZN2at6native16triu_tril_kernelIN3c107complexINS2_4HalfEEEiLb0ELi2ELb1EEEvNS_4cuda6detail10TensorInfoIT_T0_EENS8_IKS9_SA_EEllSA_,"a",@progbits
	.sectionflags	@""
	.align	4
.nv.constant2._ZN2at6native16triu_tril_kernelIN3c107complexINS2_4HalfEEEiLb0ELi2ELb1EEEvNS_4cuda6detail10TensorInfoIT_T0_EENS8_IKS9_SA_EEllSA_:
        /*0000*/ 	.byte	0xd8, 0x00, 0x00, 0x00, 0x00, 0x00, 0x00, 0x00, 0x68, 0x00, 0x00, 0x00, 0x00, 0x00, 0x00, 0x00
        /*0010*/ 	.byte	0x6c, 0x00, 0x00, 0x00, 0x00, 0x00, 0x00, 0x00


//--------------------- .nv.constant0._ZN2at6native16triu_tril_kernelIN3c107complexINS2_4HalfEEEiLb0ELi2ELb1EEEvNS_4cuda6detail10TensorInfoIT_T0_EENS8_IKS9_SA_EEllSA_ --------------------------
	.section	.nv.constant0._ZN2at6native16triu_tril_kernelIN3c107complexINS2_4HalfEEEiLb0ELi2ELb1EEEvNS_4cuda6detail10TensorInfoIT_T0_EENS8_IKS9_SA_EEllSA_,"a",@progbits
	.sectionflags	@""
	.align	4
.nv.constant0._ZN2at6native16triu_tril_kernelIN3c107complexINS2_4HalfEEEiLb0ELi2ELb1EEEvNS_4cuda6detail10TensorInfoIT_T0_EENS8_IKS9_SA_EEllSA_:
	.zero		804


//--------------------- .nv.constant2._ZN2at6native16triu_tril_kernelIN3c107complexIfEElLb0ELi1ELb0EEEvNS_4cuda6detail10TensorInfoIT_T0_EENS7_IKS8_S9_EEllS9_ --------------------------
	.section	.nv.constant2._ZN2at6native16triu_tril_kernelIN3c107complexIfEElLb0ELi1ELb0EEEvNS_4cuda6detail10TensorInfoIT_T0_EENS7_IKS8_S9_EEllS9_,"a",@progbits
	.sectionflags	@""
	.align	4
.nv.constant2._ZN2at6native16triu_tril_kernelIN3c107complexIfEElLb0ELi1ELb0EEEvNS_4cuda6detail10TensorInfoIT_T0_EENS7_IKS8_S9_EEllS9_:
        /*0000*/ 	.byte	0xa0, 0x01, 0x00, 0x00, 0x00, 0x00, 0x00, 0x00, 0xd0, 0x00, 0x00, 0x00, 0x00, 0x00, 0x00, 0x00


//--------------------- .nv.constant0._ZN2at6native16triu_tril_kernelIN3c107complexIfEElLb0ELi1ELb0EEEvNS_4cuda6detail10TensorInfoIT_T0_EENS7_IKS8_S9_EEllS9_ --------------------------
	.section	.nv.constant0._ZN2at6native16triu_tril_kernelIN3c107complexIfEElLb0ELi1ELb0EEEvNS_4cuda6detail10TensorInfoIT_T0_EENS7_IKS8_S9_EEllS9_,"a",@progbits
	.sectionflags	@""
	.align	4
.nv.constant0._ZN2at6native16triu_tril_kernelIN3c107complexIfEElLb0ELi1ELb0EEEvNS_4cuda6detail10TensorInfoIT_T0_EENS7_IKS8_S9_EEllS9_:
	.zero		1208


//--------------------- .nv.constant2._ZN2at6native16triu_tril_kernelIN3c107complexIfEElLb0ELi1ELb1EEEvNS_4cuda6detail10TensorInfoIT_T0_EENS7_IKS8_S9_EEllS9_ --------------------------
	.section	.nv.constant2._ZN2at6native16triu_tril_kernelIN3c107complexIfEElLb0ELi1ELb1EEEvNS_4cuda6detail10TensorInfoIT_T0_EENS7_IKS8_S9_EEllS9_,"a",@progbits
	.sectionflags	@""
	.align	4
.nv.constant2._ZN2at6native16triu_tril_kernelIN3c107complexIfEElLb0ELi1ELb1EEEvNS_4cuda6detail10TensorInfoIT_T0_EENS7_IKS8_S9_EEllS9_:
        /*0000*/ 	.byte	0xa0, 0x01, 0x00, 0x00, 0x00, 0x00, 0x00, 0x00, 0xc8, 0x00, 0x00, 0x00, 0x00, 0x00, 0x00, 0x00
        /*0010*/ 	.byte	0xd0, 0x00, 0x00, 0x00, 0x00, 0x00, 0x00, 0x00


//--------------------- .nv.constant0._ZN2at6native16triu_tril_kernelIN3c107complexIfEElLb0ELi1ELb1EEEvNS_4cuda6detail10TensorInfoIT_T0_EENS7_IKS8_S9_EEllS9_ --------------------------
	.section	.nv.constant0._ZN2at6native16triu_tril_kernelIN3c107complexIfEElLb0ELi1ELb1EEEvNS_4cuda6detail10TensorInfoIT_T0_EENS7_IKS8_S9_EEllS9_,"a",@progbits
	.sectionflags	@""
	.align	4
.nv.constant0._ZN2at6native16triu_tril_kernelIN3c107complexIfEElLb0ELi1ELb1EEEvNS_4cuda6detail10TensorInfoIT_T0_EENS7_IKS8_S9_EEllS9_:
	.zero		1208


//--------------------- .nv.constant2._ZN2at6native16triu_tril_kernelIN3c107complexIfEEiLb0ELi1ELb0EEEvNS_4cuda6detail10TensorInfoIT_T0_EENS7_IKS8_S9_EEllS9_ --------------------------
	.section	.nv.constant2._ZN2at6native16triu_tril_kernelIN3c107complexIfEEiLb0ELi1ELb0EEEvNS_4cuda6detail10TensorInfoIT_T0_EENS7_IKS8_S9_EEllS9_,"a",@progbits
	.sectionflags	@""
	.align	4
.nv.constant2._ZN2at6native16triu_tril_kernelIN3c107complexIfEEiLb0ELi1ELb0EEEvNS_4cuda6detail10TensorInfoIT_T0_EENS7_IKS8_S9_EEllS9_:
        /*0000*/ 	.byte	0xd8, 0x00, 0x00, 0x00, 0x00, 0x00, 0x00, 0x00, 0x6c, 0x00, 0x00, 0x00, 0x00, 0x00, 0x00, 0x00


//--------------------- .nv.constant0._ZN2at6native16triu_tril_kernelIN3c107complexIfEEiLb0ELi1ELb0EEEvNS_4cuda6detail10TensorInfoIT_T0_EENS7_IKS8_S9_EEllS9_ --------------------------
	.section	.nv.constant0._ZN2at6native16triu_tril_kernelIN3c107complexIfEEiLb0ELi1ELb0EEEvNS_4cuda6detail10TensorInfoIT_T0_EENS7_IKS8_S9_EEllS9_,"a",@progbits
	.sectionflags	@""
	.align	4
.nv.constant0._ZN2at6native16triu_tril_kernelIN3c107complexIfEEiLb0ELi1ELb0EEEvNS_4cuda6detail10TensorInfoIT_T0_EENS7_IKS8_S9_EEllS9_:
	.zero		804


//--------------------- .nv.constant2._ZN2at6native16triu_tril_kernelIN3c107complexIfEEiLb0ELi1ELb1EEEvNS_4cuda6detail10TensorInfoIT_T0_EENS7_IKS8_S9_EEllS9_ --------------------------
	.section	.nv.constant2._ZN2at6native16triu_tril_kernelIN3c107complexIfEEiLb0ELi1ELb1EEEvNS_4cuda6detail10TensorInfoIT_T0_EENS7_IKS8_S9_EEllS9_,"a",@progbits
	.sectionflags	@""
	.align	4
.nv.constant2._ZN2at6native16triu_tril_kernelIN3c107complexIfEEiLb0ELi1ELb1EEEvNS_4cuda6detail10TensorInfoIT_T0_EENS7_IKS8_S9_EEllS9_:
        /*0000*/ 	.byte	0xd8, 0x00, 0x00, 0x00, 0x00, 0x00, 0x00, 0x00, 0x68, 0x00, 0x00, 0x00, 0x00, 0x00, 0x00, 0x00
        /*0010*/ 	.byte	0x6c, 0x00, 0x00, 0x00, 0x00, 0x00, 0x00, 0x00


//--------------------- .nv.constant0._ZN2at6native16triu_tril_kernelIN3c107complexIfEEiLb0ELi1ELb1EEEvNS_4cuda6detail10TensorInfoIT_T0_EENS7_IKS8_S9_EEllS9_ --------------------------
	.section	.nv.constant0._ZN2at6native16triu_tril_kernelIN3c107complexIfEEiLb0ELi1ELb1EEEvNS_4cuda6detail10TensorInfoIT_T0_EENS7_IKS8_S9_EEllS9_,"a",@progbits
	.sectionflags	@""
	.align	4
.nv.constant0._ZN2at6native16triu_tril_kernelIN3c107complexIfEEiLb0ELi1ELb1EEEvNS_4cuda6detail10TensorInfoIT_T0_EENS7_IKS8_S9_EEllS9_:
	.zero		804


//--------------------- .nv.constant2._ZN2at6native16triu_tril_kernelIN3c107complexIdEElLb0ELi1ELb0EEEvNS_4cuda6detail10TensorInfoIT_T0_EENS7_IKS8_S9_EEllS9_ --------------------------
	.section	.nv.constant2._ZN2at6native16triu_tril_kernelIN3c107complexIdEElLb0ELi1ELb0EEEvNS_4cuda6detail10TensorInfoIT_T0_EENS7_IKS8_S9_EEllS9_,"a",@progbits
	.sectionflags	@""
	.align	4
.nv.constant2._ZN2at6native16triu_tril_kernelIN3c107complexIdEElLb0ELi1ELb0EEEvNS_4cuda6detail10TensorInfoIT_T0_EENS7_IKS8_S9_EEllS9_:
        /*0000*/ 	.byte	0xa0, 0x01, 0x00, 0x00, 0x00, 0x00, 0x00, 0x00, 0xd0, 0x00, 0x00, 0x00, 0x00, 0x00, 0x00, 0x00


//--------------------- .nv.constant0._ZN2at6native16triu_tril_kernelIN3c107complexIdEElLb0ELi1ELb0EEEvNS_4cuda6detail10TensorInfoIT_T0_EENS7_IKS8_S9_EEllS9_ --------------------------
	.section	.nv.constant0._ZN2at6native16triu_tril_kernelIN3c107complexIdEElLb0ELi1ELb0EEEvNS_4cuda6detail10TensorInfoIT_T0_EENS7_IKS8_S9_EEllS9_,"a",@progbits
	.sectionflags	@""
	.align	4
.nv.constant0._ZN2at6native16triu_tril_kernelIN3c107complexIdEElLb0ELi1ELb0EEEvNS_4cuda6detail10TensorInfoIT_T0_EENS7_IKS8_S9_EEllS9_:
	.zero		1208


//--------------------- .nv.constant2._ZN2at6native16triu_tril_kernelIN3c107complexIdEElLb0ELi1ELb1EEEvNS_4cuda6detail10TensorInfoIT_T0_EENS7_IKS8_S9_EEllS9_ --------------------------
	.section	.nv.constant2._ZN2at6native16triu_tril_kernelIN3c107complexIdEElLb0ELi1ELb1EEEvNS_4cuda6detail10TensorInfoIT_T0_EENS7_IKS8_S9_EEllS9_,"a",@progbits
	.sectionflags	@""
	.align	4
.nv.constant2._ZN2at6native16triu_tril_kernelIN3c107complexIdEElLb0ELi1ELb1EEEvNS_4cuda6detail10TensorInfoIT_T0_EENS7_IKS8_S9_EEllS9_:
        /*0000*/ 	.byte	0xa0, 0x01, 0x00, 0x00, 0x00, 0x00, 0x00, 0x00, 0xc8, 0x00, 0x00, 0x00, 0x00, 0x00, 0x00, 0x00
        /*0010*/ 	.byte	0xd0, 0x00, 0x00, 0x00, 0x00, 0x00, 0x00, 0x00


//--------------------- .nv.constant0._ZN2at6native16triu_tril_kernelIN3c107complexIdEElLb0ELi1ELb1EEEvNS_4cuda6detail10TensorInfoIT_T0_EENS7_IKS8_S9_EEllS9_ --------------------------
	.section	.nv.constant0._ZN2at6native16triu_tril_kernelIN3c107complexIdEElLb0ELi1ELb1EEEvNS_4cuda6detail10TensorInfoIT_T0_EENS7_IKS8_S9_EEllS9_,"a",@progbits
	.sectionflags	@""
	.align	4
.nv.constant0._ZN2at6native16triu_tril_kernelIN3c107complexIdEElLb0ELi1ELb1EEEvNS_4cuda6detail10TensorInfoIT_T0_EENS7_IKS8_S9_EEllS9_:
	.zero		1208


//--------------------- .nv.constant2._ZN2at6native16triu_tril_kernelIN3c107complexIdEEiLb0ELi1ELb0EEEvNS_4cuda6detail10TensorInfoIT_T0_EENS7_IKS8_S9_EEllS9_ --------------------------
	.section	.nv.constant2._ZN2at6native16triu_tril_kernelIN3c107complexIdEEiLb0ELi1ELb0EEEvNS_4cuda6detail10TensorInfoIT_T0_EENS7_IKS8_S9_EEllS9_,"a",@progbits
	.sectionflags	@""
	.align	4
.nv.constant2._ZN2at6native16triu_tril_kernelIN3c107complexIdEEiLb0ELi1ELb0EEEvNS_4cuda6detail10TensorInfoIT_T0_EENS7_IKS8_S9_EEllS9_:
        /*0000*/ 	.byte	0xd8, 0x00, 0x00, 0x00, 0x00, 0x00, 0x00, 0x00, 0x6c, 0x00, 0x00, 0x00, 0x00, 0x00, 0x00, 0x00


//--------------------- .nv.constant0._ZN2at6native16triu_tril_kernelIN3c107complexIdEEiLb0ELi1ELb0EEEvNS_4cuda6detail10TensorInfoIT_T0_EENS7_IKS8_S9_EEllS9_ --------------------------
	.section	.nv.constant0._ZN2at6native16triu_tril_kernelIN3c107complexIdEEiLb0ELi1ELb0EEEvNS_4cuda6detail10TensorInfoIT_T0_EENS7_IKS8_S9_EEllS9_,"a",@progbits
	.sectionflags	@""
	.align	4
.nv.constant0._ZN2at6native16triu_tril_kernelIN3c107complexIdEEiLb0ELi1ELb0EEEvNS_4cuda6detail10TensorInfoIT_T0_EENS7_IKS8_S9_EEllS9_:
	.zero		804


//--------------------- .nv.constant2._ZN2at6native16triu_tril_kernelIN3c107complexIdEEiLb0ELi1ELb1EEEvNS_4cuda6detail10TensorInfoIT_T0_EENS7_IKS8_S9_EEllS9_ --------------------------
	.section	.nv.constant2._ZN2at6native16triu_tril_kernelIN3c107complexIdEEiLb0ELi1ELb1EEEvNS_4cuda6detail10TensorInfoIT_T0_EENS7_IKS8_S9_EEllS9_,"a",@progbits
	.sectionflags	@""
	.align	4
.nv.constant2._ZN2at6native16triu_tril_kernelIN3c107complexIdEEiLb0ELi1ELb1EEEvNS_4cuda6detail10TensorInfoIT_T0_EENS7_IKS8_S9_EEllS9_:
        /*0000*/ 	.byte	0xd8, 0x00, 0x00, 0x00, 0x00, 0x00, 0x00, 0x00, 0x68, 0x00, 0x00, 0x00, 0x00, 0x00, 0x00, 0x00
        /*0010*/ 	.byte	0x6c, 0x00, 0x00, 0x00, 0x00, 0x00, 0x00, 0x00


//--------------------- .nv.constant0._ZN2at6native16triu_tril_kernelIN3c107complexIdEEiLb0ELi1ELb1EEEvNS_4cuda6detail10TensorInfoIT_T0_EENS7_IKS8_S9_EEllS9_ --------------------------
	.section	.nv.constant0._ZN2at6native16triu_tril_kernelIN3c107complexIdEEiLb0ELi1ELb1EEEvNS_4cuda6detail10TensorInfoIT_T0_EENS7_IKS8_S9_EEllS9_,"a",@progbits
	.sectionflags	@""
	.align	4
.nv.constant0._ZN2at6native16triu_tril_kernelIN3c107complexIdEEiLb0ELi1ELb1EEEvNS_4cuda6detail10TensorInfoIT_T0_EENS7_IKS8_S9_EEllS9_:
	.zero		804


//--------------------- .nv.constant2._ZN2at6native16triu_tril_kernelIflLb0ELi2ELb0EEEvNS_4cuda6detail10TensorInfoIT_T0_EENS4_IKS5_S6_EEllS6_ --------------------------
	.section	.nv.constant2._ZN2at6native16triu_tril_kernelIflLb0ELi2ELb0EEEvNS_4cuda6detail10TensorInfoIT_T0_EENS4_IKS5_S6_EEllS6_,"a",@progbits
	.sectionflags	@""
	.align	4
.nv.constant2._ZN2at6native16triu_tril_kernelIflLb0ELi2ELb0EEEvNS_4cuda6detail10TensorInfoIT_T0_EENS4_IKS5_S6_EEllS6_:
        /*0000*/ 	.byte	0xa0, 0x01, 0x00, 0x00, 0x00, 0x00, 0x00, 0x00, 0xd0, 0x00, 0x00, 0x00, 0x00, 0x00, 0x00, 0x00


//--------------------- .nv.constant0._ZN2at6native16triu_tril_kernelIflLb0ELi2ELb0EEEvNS_4cuda6detail10TensorInfoIT_T0_EENS4_IKS5_S6_EEllS6_ --------------------------
	.section	.nv.constant0._ZN2at6native16triu_tril_kernelIflLb0ELi2ELb0EEEvNS_4cuda6detail10TensorInfoIT_T0_EENS4_IKS5_S6_EEllS6_,"a",@progbits
	.sectionflags	@""
	.align	4
.nv.constant0._ZN2at6native16triu_tril_kernelIflLb0ELi2ELb0EEEvNS_4cuda6detail10TensorInfoIT_T0_EENS4_IKS5_S6_EEllS6_:
	.zero		1208


//--------------------- .nv.constant2._ZN2at6native16triu_tril_kernelIflLb0ELi2ELb1EEEvNS_4cuda6detail10TensorInfoIT_T0_EENS4_IKS5_S6_EEllS6_ --------------------------
	.section	.nv.constant2._ZN2at6native16triu_tril_kernelIflLb0ELi2ELb1EEEvNS_4cuda6detail10TensorInfoIT_T0_EENS4_IKS5_S6_EEllS6_,"a",@progbits
	.sectionflags	@""
	.align	4
.nv.constant2._ZN2at6native16triu_tril_kernelIflLb0ELi2ELb1EEEvNS_4cuda6detail10TensorInfoIT_T0_EENS4_IKS5_S6_EEllS6_:
        /*0000*/ 	.byte	0xa0, 0x01, 0x00, 0x00, 0x00, 0x00, 0x00, 0x00, 0xc8, 0x00, 0x00, 0x00, 0x00, 0x00, 0x00, 0x00
        /*0010*/ 	.byte	0xd0, 0x00, 0x00, 0x00, 0x00, 0x00, 0x00, 0x00


//--------------------- .nv.constant0._ZN2at6native16triu_tril_kernelIflLb0ELi2ELb1EEEvNS_4cuda6detail10TensorInfoIT_T0_EENS4_IKS5_S6_EEllS6_ --------------------------
	.section	.nv.constant0._ZN2at6native16triu_tril_kernelIflLb0ELi2ELb1EEEvNS_4cuda6detail10TensorInfoIT_T0_EENS4_IKS5_S6_EEllS6_,"a",@progbits
	.sectionflags	@""
	.align	4
.nv.constant0._ZN2at6native16triu_tril_kernelIflLb0ELi2ELb1EEEvNS_4cuda6detail10TensorInfoIT_T0_EENS4_IKS5_S6_EEllS6_:
	.zero		1208


//--------------------- .nv.constant2._ZN2at6native16triu_tril_kernelIfiLb0ELi2ELb0EEEvNS_4cuda6detail10TensorInfoIT_T0_EENS4_IKS5_S6_EEllS6_ --------------------------
	.section	.nv.constant2._ZN2at6native16triu_tril_kernelIfiLb0ELi2ELb0EEEvNS_4cuda6detail10TensorInfoIT_T0_EENS4_IKS5_S6_EEllS6_,"a",@progbits
	.sectionflags	@""
	.align	4
.nv.constant2._ZN2at6native16triu_tril_kernelIfiLb0ELi2ELb0EEEvNS_4cuda6detail10TensorInfoIT_T0_EENS4_IKS5_S6_EEllS6_:
        /*0000*/ 	.byte	0xd8, 0x00, 0x00, 0x00, 0x00, 0x00, 0x00, 0x00, 0x6c, 0x00, 0x00, 0x00, 0x00, 0x00, 0x00, 0x00


//--------------------- .nv.constant0._ZN2at6native16triu_tril_kernelIfiLb0ELi2ELb0EEEvNS_4cuda6detail10TensorInfoIT_T0_EENS4_IKS5_S6_EEllS6_ --------------------------
	.section	.nv.constant0._ZN2at6native16triu_tril_kernelIfiLb0ELi2ELb0EEEvNS_4cuda6detail10TensorInfoIT_T0_EENS4_IKS5_S6_EEllS6_,"a",@progbits
	.sectionflags	@""
	.align	4
.nv.constant0._ZN2at6native16triu_tril_kernelIfiLb0ELi2ELb0EEEvNS_4cuda6detail10TensorInfoIT_T0_EENS4_IKS5_S6_EEllS6_:
	.zero		804


//--------------------- .nv.constant2._ZN2at6native16triu_tril_kernelIfiLb0ELi2ELb1EEEvNS_4cuda6detail10TensorInfoIT_T0_EENS4_IKS5_S6_EEllS6_ --------------------------
	.section	.nv.constant2._ZN2at6native16triu_tril_kernelIfiLb0ELi2ELb1EEEvNS_4cuda6detail10TensorInfoIT_T0_EENS4_IKS5_S6_EEllS6_,"a",@progbits
	.sectionflags	@""
	.align	4
.nv.constant2._ZN2at6native16triu_tril_kernelIfiLb0ELi2ELb1EEEvNS_4cuda6detail10TensorInfoIT_T0_EENS4_IKS5_S6_EEllS6_:
        /*0000*/ 	.byte	0xd8, 0x00, 0x00, 0x00, 0x00, 0x00, 0x00, 0x00, 0x68, 0x00, 0x00, 0x00, 0x00, 0x00, 0x00, 0x00
        /*0010*/ 	.byte	0x6c, 0x00, 0x00, 0x00, 0x00, 0x00, 0x00, 0x00


//--------------------- .nv.constant0._ZN2at6native16triu_tril_kernelIfiLb0ELi2ELb1EEEvNS_4cuda6detail10TensorInfoIT_T0_EENS4_IKS5_S6_EEllS6_ --------------------------
	.section	.nv.constant0._ZN2at6native16triu_tril_kernelIfiLb0ELi2ELb1EEEvNS_4cuda6detail10TensorInfoIT_T0_EENS4_IKS5_S6_EEllS6_,"a",@progbits
	.sectionflags	@""
	.align	4
.nv.constant0._ZN2at6native16triu_tril_kernelIfiLb0ELi2ELb1EEEvNS_4cuda6detail10TensorInfoIT_T0_EENS4_IKS5_S6_EEllS6_:
	.zero		804


//--------------------- .nv.constant2._ZN2at6native16triu_tril_kernelIdlLb0ELi1ELb0EEEvNS_4cuda6detail10TensorInfoIT_T0_EENS4_IKS5_S6_EEllS6_ --------------------------
	.section	.nv.constant2._ZN2at6native16triu_tril_kernelIdlLb0ELi1ELb0EEEvNS_4cuda6detail10TensorInfoIT_T0_EENS4_IKS5_S6_EEllS6_,"a",@progbits
	.sectionflags	@""
	.align	4
.nv.constant2._ZN2at6native16triu_tril_kernelIdlLb0ELi1ELb0EEEvNS_4cuda6detail10TensorInfoIT_T0_EENS4_IKS5_S6_EEllS6_:
        /*0000*/ 	.byte	0xa0, 0x01, 0x00, 0x00, 0x00, 0x00, 0x00, 0x00, 0xd0, 0x00, 0x00, 0x00, 0x00, 0x00, 0x00, 0x00


//--------------------- .nv.constant0._ZN2at6native16triu_tril_kernelIdlLb0ELi1ELb0EEEvNS_4cuda6detail10TensorInfoIT_T0_EENS4_IKS5_S6_EEllS6_ --------------------------
	.section	.nv.constant0._ZN2at6native16triu_tril_kernelIdlLb0ELi1ELb0EEEvNS_4cuda6detail10TensorInfoIT_T0_EENS4_IKS5_S6_EEllS6_,"a",@progbits
	.sectionflags	@""
	.align	4
.nv.constant0._ZN2at6native16triu_tril_kernelIdlLb0ELi1ELb0EEEvNS_4cuda6detail10TensorInfoIT_T0_EENS4_IKS5_S6_EEllS6_:
	.zero		1208


//--------------------- .nv.constant2._ZN2at6native16triu_tril_kernelIdlLb0ELi1ELb1EEEvNS_4cuda6detail10TensorInfoIT_T0_EENS4_IKS5_S6_EEllS6_ --------------------------
	.section	.nv.constant2._ZN2at6native16triu_tril_kernelIdlLb0ELi1ELb1EEEvNS_4cuda6detail10TensorInfoIT_T0_EENS4_IKS5_S6_EEllS6_,"a",@progbits
	.sectionflags	@""
	.align	4
.nv.constant2._ZN2at6native16triu_tril_kernelIdlLb0ELi1ELb1EEEvNS_4cuda6detail10TensorInfoIT_T0_EENS4_IKS5_S6_EEllS6_:
        /*0000*/ 	.byte	0xa0, 0x01, 0x00, 0x00, 0x00, 0x00, 0x00, 0x00, 0xc8, 0x00, 0x00, 0x00, 0x00, 0x00, 0x00, 0x00
        /*0010*/ 	.byte	0xd0, 0x00, 0x00, 0x00, 0x00, 0x00, 0x00, 0x00


//--------------------- .nv.constant0._ZN2at6native16triu_tril_kernelIdlLb0ELi1ELb1EEEvNS_4cuda6detail10TensorInfoIT_T0_EENS4_IKS5_S6_EEllS6_ --------------------------
	.section	.nv.constant0._ZN2at6native16triu_tril_kernelIdlLb0ELi1ELb1EEEvNS_4cuda6detail10TensorInfoIT_T0_EENS4_IKS5_S6_EEllS6_,"a",@progbits
	.sectionflags	@""
	.align	4
.nv.constant0._ZN2at6native16triu_tril_kernelIdlLb0ELi1ELb1EEEvNS_4cuda6detail10TensorInfoIT_T0_EENS4_IKS5_S6_EEllS6_:
	.zero		1208


//--------------------- .nv.constant2._ZN2at6native16triu_tril_kernelIdiLb0ELi1ELb0EEEvNS_4cuda6detail10TensorInfoIT_T0_EENS4_IKS5_S6_EEllS6_ --------------------------
	.section	.nv.constant2._ZN2at6native16triu_tril_kernelIdiLb0ELi1ELb0EEEvNS_4cuda6detail10TensorInfoIT_T0_EENS4_IKS5_S6_EEllS6_,"a",@progbits
	.sectionflags	@""
	.align	4
.nv.constant2._ZN2at6native16triu_tril_kernelIdiLb0ELi1ELb0EEEvNS_4cuda6detail10TensorInfoIT_T0_EENS4_IKS5_S6_EEllS6_:
        /*0000*/ 	.byte	0xd8, 0x00, 0x00, 0x00, 0x00, 0x00, 0x00, 0x00, 0x6c, 0x00, 0x00, 0x00, 0x00, 0x00, 0x00, 0x00


//--------------------- .nv.constant0._ZN2at6native16triu_tril_kernelIdiLb0ELi1ELb0EEEvNS_4cuda6detail10TensorInfoIT_T0_EENS4_IKS5_S6_EEllS6_ --------------------------
	.section	.nv.constant0._ZN2at6native16triu_tril_kernelIdiLb0ELi1ELb0EEEvNS_4cuda6detail10TensorInfoIT_T0_EENS4_IKS5_S6_EEllS6_,"a",@progbits
	.sectionflags	@""
	.align	4
.nv.constant0._ZN2at6native16triu_tril_kernelIdiLb0ELi1ELb0EEEvNS_4cuda6detail10TensorInfoIT_T0_EENS4_IKS5_S6_EEllS6_:
	.zero		804


//--------------------- .nv.constant2._ZN2at6native16triu_tril_kernelIdiLb0ELi1ELb1EEEvNS_4cuda6detail10TensorInfoIT_T0_EENS4_IKS5_S6_EEllS6_ --------------------------
	.section	.nv.constant2._ZN2at6native16triu_tril_kernelIdiLb0ELi1ELb1EEEvNS_4cuda6detail10TensorInfoIT_T0_EENS4_IKS5_S6_EEllS6_,"a",@progbits
	.sectionflags	@""
	.align	4
.nv.constant2._ZN2at6native16triu_tril_kernelIdiLb0ELi1ELb1EEEvNS_4cuda6detail10TensorInfoIT_T0_EENS4_IKS5_S6_EEllS6_:
        /*0000*/ 	.byte	0xd8, 0x00, 0x00, 0x00, 0x00, 0x00, 0x00, 0x00, 0x68, 0x00, 0x00, 0x00, 0x00, 0x00, 0x00, 0x00
        /*0010*/ 	.byte	0x6c, 0x00, 0x00, 0x00, 0x00, 0x00, 0x00, 0x00


//--------------------- .nv.constant0._ZN2at6native16triu_tril_kernelIdiLb0ELi1ELb1EEEvNS_4cuda6detail10TensorInfoIT_T0_EENS4_IKS5_S6_EEllS6_ --------------------------
	.section	.nv.constant0._ZN2at6native16triu_tril_kernelIdiLb0ELi1ELb1EEEvNS_4cuda6detail10TensorInfoIT_T0_EENS4_IKS5_S6_EEllS6_,"a",@progbits
	.sectionflags	@""
	.align	4
.nv.constant0._ZN2at6native16triu_tril_kernelIdiLb0ELi1ELb1EEEvNS_4cuda6detail10TensorInfoIT_T0_EENS4_IKS5_S6_EEllS6_:
	.zero		804


//--------------------- .nv.constant2._ZN2at6native16triu_tril_kernelIslLb0ELi4ELb0EEEvNS_4cuda6detail10TensorInfoIT_T0_EENS4_IKS5_S6_EEllS6_ --------------------------
	.section	.nv.constant2._ZN2at6native16triu_tril_kernelIslLb0ELi4ELb0EEEvNS_4cuda6detail10TensorInfoIT_T0_EENS4_IKS5_S6_EEllS6_,"a",@progbits
	.sectionflags	@""
	.align	4
.nv.constant2._ZN2at6native16triu_tril_kernelIslLb0ELi4ELb0EEEvNS_4cuda6detail10TensorInfoIT_T0_EENS4_IKS5_S6_EEllS6_:
        /*0000*/ 	.byte	0xa0, 0x01, 0x00, 0x00, 0x00, 0x00, 0x00, 0x00, 0xd0, 0x00, 0x00, 0x00, 0x00, 0x00, 0x00, 0x00


//--------------------- .nv.constant0._ZN2at6native16triu_tril_kernelIslLb0ELi4ELb0EEEvNS_4cuda6detail10TensorInfoIT_T0_EENS4_IKS5_S6_EEllS6_ --------------------------
	.section	.nv.constant0._ZN2at6native16triu_tril_kernelIslLb0ELi4ELb0EEEvNS_4cuda6detail10TensorInfoIT_T0_EENS4_IKS5_S6_EEllS6_,"a",@progbits
	.sectionflags	@""
	.align	4
.nv.constant0._ZN2at6native16triu_tril_kernelIslLb0ELi4ELb0EEEvNS_4cuda6detail10TensorInfoIT_T0_EENS4_IKS5_S6_EEllS6_:
	.zero		1208


//--------------------- .nv.constant2._ZN2at6native16triu_tril_kernelIslLb0ELi4ELb1EEEvNS_4cuda6detail10TensorInfoIT_T0_EENS4_IKS5_S6_EEllS6_ --------------------------
	.section	.nv.constant2._ZN2at6native16triu_tril_kernelIslLb0ELi4ELb1EEEvNS_4cuda6detail10TensorInfoIT_T0_EENS4_IKS5_S6_EEllS6_,"a",@progbits
	.sectionflags	@""
	.align	4
.nv.constant2._ZN2at6native16triu_tril_kernelIslLb0ELi4ELb1EEEvNS_4cuda6detail10TensorInfoIT_T0_EENS4_IKS5_S6_EEllS6_:
        /*0000*/ 	.byte	0xa0, 0x01, 0x00, 0x00, 0x00, 0x00, 0x00, 0x00, 0xc8, 0x00, 0x00, 0x00, 0x00, 0x00, 0x00, 0x00
        /*0010*/ 	.byte	0xd0, 0x00, 0x00, 0x00, 0x00, 0x00, 0x00, 0x00


//--------------------- .nv.constant0._ZN2at6native16triu_tril_kernelIslLb0ELi4ELb1EEEvNS_4cuda6detail10TensorInfoIT_T0_EENS4_IKS5_S6_EEllS6_ --------------------------
	.section	.nv.constant0._ZN2at6native16triu_tril_kernelIslLb0ELi4ELb1EEEvNS_4cuda6detail10TensorInfoIT_T0_EENS4_IKS5_S6_EEllS6_,"a",@progbits
	.sectionflags	@""
	.align	4
.nv.constant0._ZN2at6native16triu_tril_kernelIslLb0ELi4ELb1EEEvNS_4cuda6detail10TensorInfoIT_T0_EENS4_IKS5_S6_EEllS6_:
	.zero		1208


//--------------------- .nv.constant2._ZN2at6native16triu_tril_kernelIsiLb0ELi4ELb0EEEvNS_4cuda6detail10TensorInfoIT_T0_EENS4_IKS5_S6_EEllS6_ --------------------------
	.section	.nv.constant2._ZN2at6native16triu_tril_kernelIsiLb0ELi4ELb0EEEvNS_4cuda6detail10TensorInfoIT_T0_EENS4_IKS5_S6_EEllS6_,"a",@progbits
	.sectionflags	@""
	.align	4
.nv.constant2._ZN2at6native16triu_tril_kernelIsiLb0ELi4ELb0EEEvNS_4cuda6detail10TensorInfoIT_T0_EENS4_IKS5_S6_EEllS6_:
        /*0000*/ 	.byte	0xd8, 0x00, 0x00, 0x00, 0x00, 0x00, 0x00, 0x00, 0x6c, 0x00, 0x00, 0x00, 0x00, 0x00, 0x00, 0x00


//--------------------- .nv.constant0._ZN2at6native16triu_tril_kernelIsiLb0ELi4ELb0EEEvNS_4cuda6detail10TensorInfoIT_T0_EENS4_IKS5_S6_EEllS6_ --------------------------
	.section	.nv.constant0._ZN2at6native16triu_tril_kernelIsiLb0ELi4ELb0EEEvNS_4cuda6detail10TensorInfoIT_T0_EENS4_IKS5_S6_EEllS6_,"a",@progbits
	.sectionflags	@""
	.align	4
.nv.constant0._ZN2at6native16triu_tril_kernelIsiLb0ELi4ELb0EEEvNS_4cuda6detail10TensorInfoIT_T0_EENS4_IKS5_S6_EEllS6_:
	.zero		804


//--------------------- .nv.constant2._ZN2at6native16triu_tril_kernelIsiLb0ELi4ELb1EEEvNS_4cuda6detail10TensorInfoIT_T0_EENS4_IKS5_S6_EEllS6_ --------------------------
	.section	.nv.constant2._ZN2at6native16triu_tril_kernelIsiLb0ELi4ELb1EEEvNS_4cuda6detail10TensorInfoIT_T0_EENS4_IKS5_S6_EEllS6_,"a",@progbits
	.sectionflags	@""
	.align	4
.nv.constant2._ZN2at6native16triu_tril_kernelIsiLb0ELi4ELb1EEEvNS_4cuda6detail10TensorInfoIT_T0_EENS4_IKS5_S6_EEllS6_:
        /*0000*/ 	.byte	0xd8, 0x00, 0x00, 0x00, 0x00, 0x00, 0x00, 0x00, 0x68, 0x00, 0x00, 0x00, 0x00, 0x00, 0x00, 0x00
        /*0010*/ 	.byte	0x6c, 0x00, 0x00, 0x00, 0x00, 0x00, 0x00, 0x00


//--------------------- .nv.constant0._ZN2at6native16triu_tril_kernelIsiLb0ELi4ELb1EEEvNS_4cuda6detail10TensorInfoIT_T0_EENS4_IKS5_S6_EEllS6_ --------------------------
	.section	.nv.constant0._ZN2at6native16triu_tril_kernelIsiLb0ELi4ELb1EEEvNS_4cuda6detail10TensorInfoIT_T0_EENS4_IKS5_S6_EEllS6_,"a",@progbits
	.sectionflags	@""
	.align	4
.nv.constant0._ZN2at6native16triu_tril_kernelIsiLb0ELi4ELb1EEEvNS_4cuda6detail10TensorInfoIT_T0_EENS4_IKS5_S6_EEllS6_:
	.zero		804


//--------------------- .nv.constant2._ZN2at6native16triu_tril_kernelIllLb0ELi1ELb0EEEvNS_4cuda6detail10TensorInfoIT_T0_EENS4_IKS5_S6_EEllS6_ --------------------------
	.section	.nv.constant2._ZN2at6native16triu_tril_kernelIllLb0ELi1ELb0EEEvNS_4cuda6detail10TensorInfoIT_T0_EENS4_IKS5_S6_EEllS6_,"a",@progbits
	.sectionflags	@""
	.align	4
.nv.constant2._ZN2at6native16triu_tril_kernelIllLb0ELi1ELb0EEEvNS_4cuda6detail10TensorInfoIT_T0_EENS4_IKS5_S6_EEllS6_:
        /*0000*/ 	.byte	0xa0, 0x01, 0x00, 0x00, 0x00, 0x00, 0x00, 0x00, 0xd0, 0x00, 0x00, 0x00, 0x00, 0x00, 0x00, 0x00


//--------------------- .nv.constant0._ZN2at6native16triu_tril_kernelIllLb0ELi1ELb0EEEvNS_4cuda6detail10TensorInfoIT_T0_EENS4_IKS5_S6_EEllS6_ --------------------------
	.section	.nv.constant0._ZN2at6native16triu_tril_kernelIllLb0ELi1ELb0EEEvNS_4cuda6detail10TensorInfoIT_T0_EENS4_IKS5_S6_EEllS6_,"a",@progbits
	.sectionflags	@""
	.align	4
.nv.constant0._ZN2at6native16triu_tril_kernelIllLb0ELi1ELb0EEEvNS_4cuda6detail10TensorInfoIT_T0_EENS4_IKS5_S6_EEllS6_:
	.zero		1208


//--------------------- .nv.constant2._ZN2at6native16triu_tril_kernelIllLb0ELi1ELb1EEEvNS_4cuda6detail10TensorInfoIT_T0_EENS4_IKS5_S6_EEllS6_ --------------------------
	.section	.nv.constant2._ZN2at6native16triu_tril_kernelIllLb0ELi1ELb1EEEvNS_4cuda6detail10TensorInfoIT_T0_EENS4_IKS5_S6_EEllS6_,"a",@progbits
	.sectionflags	@""
	.align	4
.nv.constant2._ZN2at6native16triu_tril_kernelIllLb0ELi1ELb1EEEvNS_4cuda6detail10TensorInfoIT_T0_EENS4_IKS5_S6_EEllS6_:
        /*0000*/ 	.byte	0xa0, 0x01, 0x00, 0x00, 0x00, 0x00, 0x00, 0x00, 0xc8, 0x00, 0x00, 0x00, 0x00, 0x00, 0x00, 0x00
        /*0010*/ 	.byte	0xd0, 0x00, 0x00, 0x00, 0x00, 0x00, 0x00, 0x00


//--------------------- .nv.constant0._ZN2at6native16triu_tril_kernelIllLb0ELi1ELb1EEEvNS_4cuda6detail10TensorInfoIT_T0_EENS4_IKS5_S6_EEllS6_ --------------------------
	.section	.nv.constant0._ZN2at6native16triu_tril_kernelIllLb0ELi1ELb1EEEvNS_4cuda6detail10TensorInfoIT_T0_EENS4_IKS5_S6_EEllS6_,"a",@progbits
	.sectionflags	@""
	.align	4
.nv.constant0._ZN2at6native16triu_tril_kernelIllLb0ELi1ELb1EEEvNS_4cuda6detail10TensorInfoIT_T0_EENS4_IKS5_S6_EEllS6_:
	.zero		1208


//--------------------- .nv.constant2._ZN2at6native16triu_tril_kernelIliLb0ELi1ELb0EEEvNS_4cuda6detail10TensorInfoIT_T0_EENS4_IKS5_S6_EEllS6_ --------------------------
	.section	.nv.constant2._ZN2at6native16triu_tril_kernelIliLb0ELi1ELb0EEEvNS_4cuda6detail10TensorInfoIT_T0_EENS4_IKS5_S6_EEllS6_,"a",@progbits
	.sectionflags	@""
	.align	4
.nv.constant2._ZN2at6native16triu_tril_kernelIliLb0ELi1ELb0EEEvNS_4cuda6detail10TensorInfoIT_T0_EENS4_IKS5_S6_EEllS6_:
        /*0000*/ 	.byte	0xd8, 0x00, 0x00, 0x00, 0x00, 0x00, 0x00, 0x00, 0x6c, 0x00, 0x00, 0x00, 0x00, 0x00, 0x00, 0x00


//--------------------- .nv.constant0._ZN2at6native16triu_tril_kernelIliLb0ELi1ELb0EEEvNS_4cuda6detail10TensorInfoIT_T0_EENS4_IKS5_S6_EEllS6_ --------------------------
	.section	.nv.constant0._ZN2at6native16triu_tril_kernelIliLb0ELi1ELb0EEEvNS_4cuda6detail10TensorInfoIT_T0_EENS4_IKS5_S6_EEllS6_,"a",@progbits
	.sectionflags	@""
	.align	4
.nv.constant0._ZN2at6native16triu_tril_kernelIliLb0ELi1ELb0EEEvNS_4cuda6detail10TensorInfoIT_T0_EENS4_IKS5_S6_EEllS6_:
	.zero		804


//--------------------- .nv.constant2._ZN2at6native16triu_tril_kernelIliLb0ELi1ELb1EEEvNS_4cuda6detail10TensorInfoIT_T0_EENS4_IKS5_S6_EEllS6_ --------------------------
	.section	.nv.constant2._ZN2at6native16triu_tril_kernelIliLb0ELi1ELb1EEEvNS_4cuda6detail10TensorInfoIT_T0_EENS4_IKS5_S6_EEllS6_,"a",@progbits
	.sectionflags	@""
	.align	4
.nv.constant2._ZN2at6native16triu_tril_kernelIliLb0ELi1ELb1EEEvNS_4cuda6detail10TensorInfoIT_T0_EENS4_IKS5_S6_EEllS6_:
        /*0000*/ 	.byte	0xd8, 0x00, 0x00, 0x00, 0x00, 0x00, 0x00, 0x00, 0x68, 0x00, 0x00, 0x00, 0x00, 0x00, 0x00, 0x00
        /*0010*/ 	.byte	0x6c, 0x00, 0x00, 0x00, 0x00, 0x00, 0x00, 0x00


//--------------------- .nv.constant0._ZN2at6native16triu_tril_kernelIliLb0ELi1ELb1EEEvNS_4cuda6detail10TensorInfoIT_T0_EENS4_IKS5_S6_EEllS6_ --------------------------
	.section	.nv.constant0._ZN2at6native16triu_tril_kernelIliLb0ELi1ELb1EEEvNS_4cuda6detail10TensorInfoIT_T0_EENS4_IKS5_S6_EEllS6_,"a",@progbits
	.sectionflags	@""
	.align	4
.nv.constant0._ZN2at6native16triu_tril_kernelIliLb0ELi1ELb1EEEvNS_4cuda6detail10TensorInfoIT_T0_EENS4_IKS5_S6_EEllS6_:
	.zero		804


//--------------------- .nv.constant2._ZN2at6native16triu_tril_kernelIilLb0ELi2ELb0EEEvNS_4cuda6detail10TensorInfoIT_T0_EENS4_IKS5_S6_EEllS6_ --------------------------
	.section	.nv.constant2._ZN2at6native16triu_tril_kernelIilLb0ELi2ELb0EEEvNS_4cuda6detail10TensorInfoIT_T0_EENS4_IKS5_S6_EEllS6_,"a",@progbits
	.sectionflags	@""
	.align	4
.nv.constant2._ZN2at6native16triu_tril_kernelIilLb0ELi2ELb0EEEvNS_4cuda6detail10TensorInfoIT_T0_EENS4_IKS5_S6_EEllS6_:
        /*0000*/ 	.byte	0xa0, 0x01, 0x00, 0x00, 0x00, 0x00, 0x00, 0x00, 0xd0, 0x00, 0x00, 0x00, 0x00, 0x00, 0x00, 0x00


//--------------------- .nv.constant0._ZN2at6native16triu_tril_kernelIilLb0ELi2ELb0EEEvNS_4cuda6detail10TensorInfoIT_T0_EENS4_IKS5_S6_EEllS6_ --------------------------
	.section	.nv.constant0._ZN2at6native16triu_tril_kernelIilLb0ELi2ELb0EEEvNS_4cuda6detail10TensorInfoIT_T0_EENS4_IKS5_S6_EEllS6_,"a",@progbits
	.sectionflags	@""
	.align	4
.nv.constant0._ZN2at6native16triu_tril_kernelIilLb0ELi2ELb0EEEvNS_4cuda6detail10TensorInfoIT_T0_EENS4_IKS5_S6_EEllS6_:
	.zero		1208


//--------------------- .nv.constant2._ZN2at6native16triu_tril_kernelIilLb0ELi2ELb1EEEvNS_4cuda6detail10TensorInfoIT_T0_EENS4_IKS5_S6_EEllS6_ --------------------------
	.section	.nv.constant2._ZN2at6native16triu_tril_kernelIilLb0ELi2ELb1EEEvNS_4cuda6detail10TensorInfoIT_T0_EENS4_IKS5_S6_EEllS6_,"a",@progbits
	.sectionflags	@""
	.align	4
.nv.constant2._ZN2at6native16triu_tril_kernelIilLb0ELi2ELb1EEEvNS_4cuda6detail10TensorInfoIT_T0_EENS4_IKS5_S6_EEllS6_:
        /*0000*/ 	.byte	0xa0, 0x01, 0x00, 0x00, 0x00, 0x00, 0x00, 0x00, 0xc8, 0x00, 0x00, 0x00, 0x00, 0x00, 0x00, 0x00
        /*0010*/ 	.byte	0xd0, 0x00, 0x00, 0x00, 0x00, 0x00, 0x00, 0x00


//--------------------- .nv.constant0._ZN2at6native16triu_tril_kernelIilLb0ELi2ELb1EEEvNS_4cuda6detail10TensorInfoIT_T0_EENS4_IKS5_S6_EEllS6_ --------------------------
	.section	.nv.constant0._ZN2at6native16triu_tril_kernelIilLb0ELi2ELb1EEEvNS_4cuda6detail10TensorInfoIT_T0_EENS4_IKS5_S6_EEllS6_,"a",@progbits
	.sectionflags	@""
	.align	4
.nv.constant0._ZN2at6native16triu_tril_kernelIilLb0ELi2ELb1EEEvNS_4cuda6detail10TensorInfoIT_T0_EENS4_IKS5_S6_EEllS6_:
	.zero		1208


//--------------------- .nv.constant2._ZN2at6native16triu_tril_kernelIiiLb0ELi2ELb0EEEvNS_4cuda6detail10TensorInfoIT_T0_EENS4_IKS5_S6_EEllS6_ --------------------------
	.section	.nv.constant2._ZN2at6native16triu_tril_kernelIiiLb0ELi2ELb0EEEvNS_4cuda6detail10TensorInfoIT_T0_EENS4_IKS5_S6_EEllS6_,"a",@progbits
	.sectionflags	@""
	.align	4
.nv.constant2._ZN2at6native16triu_tril_kernelIiiLb0ELi2ELb0EEEvNS_4cuda6detail10TensorInfoIT_T0_EENS4_IKS5_S6_EEllS6_:
        /*0000*/ 	.byte	0xd8, 0x00, 0x00, 0x00, 0x00, 0x00, 0x00, 0x00, 0x6c, 0x00, 0x00, 0x00, 0x00, 0x00, 0x00, 0x00


//--------------------- .nv.constant0._ZN2at6native16triu_tril_kernelIiiLb0ELi2ELb0EEEvNS_4cuda6detail10TensorInfoIT_T0_EENS4_IKS5_S6_EEllS6_ --------------------------
	.section	.nv.constant0._ZN2at6native16triu_tril_kernelIiiLb0ELi2ELb0EEEvNS_4cuda6detail10TensorInfoIT_T0_EENS4_IKS5_S6_EEllS6_,"a",@progbits
	.sectionflags	@""
	.align	4
.nv.constant0._ZN2at6native16triu_tril_kernelIiiLb0ELi2ELb0EEEvNS_4cuda6detail10TensorInfoIT_T0_EENS4_IKS5_S6_EEllS6_:
	.zero		804


//--------------------- .nv.constant2._ZN2at6native16triu_tril_kernelIiiLb0ELi2ELb1EEEvNS_4cuda6detail10TensorInfoIT_T0_EENS4_IKS5_S6_EEllS6_ --------------------------
	.section	.nv.constant2._ZN2at6native16triu_tril_kernelIiiLb0ELi2ELb1EEEvNS_4cuda6detail10TensorInfoIT_T0_EENS4_IKS5_S6_EEllS6_,"a",@progbits
	.sectionflags	@""
	.align	4
.nv.constant2._ZN2at6native16triu_tril_kernelIiiLb0ELi2ELb1EEEvNS_4cuda6detail10TensorInfoIT_T0_EENS4_IKS5_S6_EEllS6_:
        /*0000*/ 	.byte	0xd8, 0x00, 0x00, 0x00, 0x00, 0x00, 0x00, 0x00, 0x68, 0x00, 0x00, 0x00, 0x00, 0x00, 0x00, 0x00
        /*0010*/ 	.byte	0x6c, 0x00, 0x00, 0x00, 0x00, 0x00, 0x00, 0x00


//--------------------- .nv.constant0._ZN2at6native16triu_tril_kernelIiiLb0ELi2ELb1EEEvNS_4cuda6detail10TensorInfoIT_T0_EENS4_IKS5_S6_EEllS6_ --------------------------
	.section	.nv.constant0._ZN2at6native16triu_tril_kernelIiiLb0ELi2ELb1EEEvNS_4cuda6detail10TensorInfoIT_T0_EENS4_IKS5_S6_EEllS6_,"a",@progbits
	.sectionflags	@""
	.align	4
.nv.constant0._ZN2at6native16triu_tril_kernelIiiLb0ELi2ELb1EEEvNS_4cuda6detail10TensorInfoIT_T0_EENS4_IKS5_S6_EEllS6_:
	.zero		804


//--------------------- .nv.constant2._ZN2at6native16triu_tril_kernelIalLb0ELi8ELb0EEEvNS_4cuda6detail10TensorInfoIT_T0_EENS4_IKS5_S6_EEllS6_ --------------------------
	.section	.nv.constant2._ZN2at6native16triu_tril_kernelIalLb0ELi8ELb0EEEvNS_4cuda6detail10TensorInfoIT_T0_EENS4_IKS5_S6_EEllS6_,"a",@progbits
	.sectionflags	@""
	.align	4
.nv.constant2._ZN2at6native16triu_tril_kernelIalLb0ELi8ELb0EEEvNS_4cuda6detail10TensorInfoIT_T0_EENS4_IKS5_S6_EEllS6_:
        /*0000*/ 	.byte	0xa0, 0x01, 0x00, 0x00, 0x00, 0x00, 0x00, 0x00, 0xd0, 0x00, 0x00, 0x00, 0x00, 0x00, 0x00, 0x00


//--------------------- .nv.constant0._ZN2at6native16triu_tril_kernelIalLb0ELi8ELb0EEEvNS_4cuda6detail10TensorInfoIT_T0_EENS4_IKS5_S6_EEllS6_ --------------------------
	.section	.nv.constant0._ZN2at6native16triu_tril_kernelIalLb0ELi8ELb0EEEvNS_4cuda6detail10TensorInfoIT_T0_EENS4_IKS5_S6_EEllS6_,"a",@progbits
	.sectionflags	@""
	.align	4
.nv.constant0._ZN2at6native16triu_tril_kernelIalLb0ELi8ELb0EEEvNS_4cuda6detail10TensorInfoIT_T0_EENS4_IKS5_S6_EEllS6_:
	.zero		1208


//--------------------- .nv.constant2._ZN2at6native16triu_tril_kernelIalLb0ELi8ELb1EEEvNS_4cuda6detail10TensorInfoIT_T0_EENS4_IKS5_S6_EEllS6_ --------------------------
	.section	.nv.constant2._ZN2at6native16triu_tril_kernelIalLb0ELi8ELb1EEEvNS_4cuda6detail10TensorInfoIT_T0_EENS4_IKS5_S6_EEllS6_,"a",@progbits
	.sectionflags	@""
	.align	4
.nv.constant2._ZN2at6native16triu_tril_kernelIalLb0ELi8ELb1EEEvNS_4cuda6detail10TensorInfoIT_T0_EENS4_IKS5_S6_EEllS6_:
        /*0000*/ 	.byte	0xa0, 0x01, 0x00, 0x00, 0x00, 0x00, 0x00, 0x00, 0xc8, 0x00, 0x00, 0x00, 0x00, 0x00, 0x00, 0x00
        /*0010*/ 	.byte	0xd0, 0x00, 0x00, 0x00, 0x00, 0x00, 0x00, 0x00


//--------------------- .nv.constant0._ZN2at6native16triu_tril_kernelIalLb0ELi8ELb1EEEvNS_4cuda6detail10TensorInfoIT_T0_EENS4_IKS5_S6_EEllS6_ --------------------------
	.section	.nv.constant0._ZN2at6native16triu_tril_kernelIalLb0ELi8ELb1EEEvNS_4cuda6detail10TensorInfoIT_T0_EENS4_IKS5_S6_EEllS6_,"a",@progbits
	.sectionflags	@""
	.align	4
.nv.constant0._ZN2at6native16triu_tril_kernelIalLb0ELi8ELb1EEEvNS_4cuda6detail10TensorInfoIT_T0_EENS4_IKS5_S6_EEllS6_:
	.zero		1208


//--------------------- .nv.constant2._ZN2at6native16triu_tril_kernelIaiLb0ELi8ELb0EEEvNS_4cuda6detail10TensorInfoIT_T0_EENS4_IKS5_S6_EEllS6_ --------------------------
	.section	.nv.constant2._ZN2at6native16triu_tril_kernelIaiLb0ELi8ELb0EEEvNS_4cuda6detail10TensorInfoIT_T0_EENS4_IKS5_S6_EEllS6_,"a",@progbits
	.sectionflags	@""
	.align	4
.nv.constant2._ZN2at6native16triu_tril_kernelIaiLb0ELi8ELb0EEEvNS_4cuda6detail10TensorInfoIT_T0_EENS4_IKS5_S6_EEllS6_:
        /*0000*/ 	.byte	0xd8, 0x00, 0x00, 0x00, 0x00, 0x00, 0x00, 0x00, 0x6c, 0x00, 0x00, 0x00, 0x00, 0x00, 0x00, 0x00


//--------------------- .nv.constant0._ZN2at6native16triu_tril_kernelIaiLb0ELi8ELb0EEEvNS_4cuda6detail10TensorInfoIT_T0_EENS4_IKS5_S6_EEllS6_ --------------------------
	.section	.nv.constant0._ZN2at6native16triu_tril_kernelIaiLb0ELi8ELb0EEEvNS_4cuda6detail10TensorInfoIT_T0_EENS4_IKS5_S6_EEllS6_,"a",@progbits
	.sectionflags	@""
	.align	4
.nv.constant0._ZN2at6native16triu_tril_kernelIaiLb0ELi8ELb0EEEvNS_4cuda6detail10TensorInfoIT_T0_EENS4_IKS5_S6_EEllS6_:
	.zero		804


//--------------------- .nv.constant2._ZN2at6native16triu_tril_kernelIaiLb0ELi8ELb1EEEvNS_4cuda6detail10TensorInfoIT_T0_EENS4_IKS5_S6_EEllS6_ --------------------------
	.section	.nv.constant2._ZN2at6native16triu_tril_kernelIaiLb0ELi8ELb1EEEvNS_4cuda6detail10TensorInfoIT_T0_EENS4_IKS5_S6_EEllS6_,"a",@progbits
	.sectionflags	@""
	.align	4
.nv.constant2._ZN2at6native16triu_tril_kernelIaiLb0ELi8ELb1EEEvNS_4cuda6detail10TensorInfoIT_T0_EENS4_IKS5_S6_EEllS6_:
        /*0000*/ 	.byte	0xd8, 0x00, 0x00, 0x00, 0x00, 0x00, 0x00, 0x00, 0x68, 0x00, 0x00, 0x00, 0x00, 0x00, 0x00, 0x00
        /*0010*/ 	.byte	0x6c, 0x00, 0x00, 0x00, 0x00, 0x00, 0x00, 0x00


//--------------------- .nv.constant0._ZN2at6native16triu_tril_kernelIaiLb0ELi8ELb1EEEvNS_4cuda6detail10TensorInfoIT_T0_EENS4_IKS5_S6_EEllS6_ --------------------------
	.section	.nv.constant0._ZN2at6native16triu_tril_kernelIaiLb0ELi8ELb1EEEvNS_4cuda6detail10TensorInfoIT_T0_EENS4_IKS5_S6_EEllS6_,"a",@progbits
	.sectionflags	@""
	.align	4
.nv.constant0._ZN2at6native16triu_tril_kernelIaiLb0ELi8ELb1EEEvNS_4cuda6detail10TensorInfoIT_T0_EENS4_IKS5_S6_EEllS6_:
	.zero		804


//--------------------- .nv.constant2._ZN2at6native16triu_tril_kernelIhlLb0ELi8ELb0EEEvNS_4cuda6detail10TensorInfoIT_T0_EENS4_IKS5_S6_EEllS6_ --------------------------
	.section	.nv.constant2._ZN2at6native16triu_tril_kernelIhlLb0ELi8ELb0EEEvNS_4cuda6detail10TensorInfoIT_T0_EENS4_IKS5_S6_EEllS6_,"a",@progbits
	.sectionflags	@""
	.align	4
.nv.constant2._ZN2at6native16triu_tril_kernelIhlLb0ELi8ELb0EEEvNS_4cuda6detail10TensorInfoIT_T0_EENS4_IKS5_S6_EEllS6_:
        /*0000*/ 	.byte	0xa0, 0x01, 0x00, 0x00, 0x00, 0x00, 0x00, 0x00, 0xd0, 0x00, 0x00, 0x00, 0x00, 0x00, 0x00, 0x00


//--------------------- .nv.constant0._ZN2at6native16triu_tril_kernelIhlLb0ELi8ELb0EEEvNS_4cuda6detail10TensorInfoIT_T0_EENS4_IKS5_S6_EEllS6_ --------------------------
	.section	.nv.constant0._ZN2at6native16triu_tril_kernelIhlLb0ELi8ELb0EEEvNS_4cuda6detail10TensorInfoIT_T0_EENS4_IKS5_S6_EEllS6_,"a",@progbits
	.sectionflags	@""
	.align	4
.nv.constant0._ZN2at6native16triu_tril_kernelIhlLb0ELi8ELb0EEEvNS_4cuda6detail10TensorInfoIT_T0_EENS4_IKS5_S6_EEllS6_:
	.zero		1208


//--------------------- .nv.constant2._ZN2at6native16triu_tril_kernelIhlLb0ELi8ELb1EEEvNS_4cuda6detail10TensorInfoIT_T0_EENS4_IKS5_S6_EEllS6_ --------------------------
	.section	.nv.constant2._ZN2at6native16triu_tril_kernelIhlLb0ELi8ELb1EEEvNS_4cuda6detail10TensorInfoIT_T0_EENS4_IKS5_S6_EEllS6_,"a",@progbits
	.sectionflags	@""
	.align	4
.nv.constant2._ZN2at6native16triu_tril_kernelIhlLb0ELi8ELb1EEEvNS_4cuda6detail10TensorInfoIT_T0_EENS4_IKS5_S6_EEllS6_:
        /*0000*/ 	.byte	0xa0, 0x01, 0x00, 0x00, 0x00, 0x00, 0x00, 0x00, 0xc8, 0x00, 0x00, 0x00, 0x00, 0x00, 0x00, 0x00
        /*0010*/ 	.byte	0xd0, 0x00, 0x00, 0x00, 0x00, 0x00, 0x00, 0x00


//--------------------- .nv.constant0._ZN2at6native16triu_tril_kernelIhlLb0ELi8ELb1EEEvNS_4cuda6detail10TensorInfoIT_T0_EENS4_IKS5_S6_EEllS6_ --------------------------
	.section	.nv.constant0._ZN2at6native16triu_tril_kernelIhlLb0ELi8ELb1EEEvNS_4cuda6detail10TensorInfoIT_T0_EENS4_IKS5_S6_EEllS6_,"a",@progbits
	.sectionflags	@""
	.align	4
.nv.constant0._ZN2at6native16triu_tril_kernelIhlLb0ELi8ELb1EEEvNS_4cuda6detail10TensorInfoIT_T0_EENS4_IKS5_S6_EEllS6_:
	.zero		1208


//--------------------- .nv.constant2._ZN2at6native16triu_tril_kernelIhiLb0ELi8ELb0EEEvNS_4cuda6detail10TensorInfoIT_T0_EENS4_IKS5_S6_EEllS6_ --------------------------
	.section	.nv.constant2._ZN2at6native16triu_tril_kernelIhiLb0ELi8ELb0EEEvNS_4cuda6detail10TensorInfoIT_T0_EENS4_IKS5_S6_EEllS6_,"a",@progbits
	.sectionflags	@""
	.align	4
.nv.constant2._ZN2at6native16triu_tril_kernelIhiLb0ELi8ELb0EEEvNS_4cuda6detail10TensorInfoIT_T0_EENS4_IKS5_S6_EEllS6_:
        /*0000*/ 	.byte	0xd8, 0x00, 0x00, 0x00, 0x00, 0x00, 0x00, 0x00, 0x6c, 0x00, 0x00, 0x00, 0x00, 0x00, 0x00, 0x00


//--------------------- .nv.constant0._ZN2at6native16triu_tril_kernelIhiLb0ELi8ELb0EEEvNS_4cuda6detail10TensorInfoIT_T0_EENS4_IKS5_S6_EEllS6_ --------------------------
	.section	.nv.constant0._ZN2at6native16triu_tril_kernelIhiLb0ELi8ELb0EEEvNS_4cuda6detail10TensorInfoIT_T0_EENS4_IKS5_S6_EEllS6_,"a",@progbits
	.sectionflags	@""
	.align	4
.nv.constant0._ZN2at6native16triu_tril_kernelIhiLb0ELi8ELb0EEEvNS_4cuda6detail10TensorInfoIT_T0_EENS4_IKS5_S6_EEllS6_:
	.zero		804


//--------------------- .nv.constant2._ZN2at6native16triu_tril_kernelIhiLb0ELi8ELb1EEEvNS_4cuda6detail10TensorInfoIT_T0_EENS4_IKS5_S6_EEllS6_ --------------------------
	.section	.nv.constant2._ZN2at6native16triu_tril_kernelIhiLb0ELi8ELb1EEEvNS_4cuda6detail10TensorInfoIT_T0_EENS4_IKS5_S6_EEllS6_,"a",@progbits
	.sectionflags	@""
	.align	4
.nv.constant2._ZN2at6native16triu_tril_kernelIhiLb0ELi8ELb1EEEvNS_4cuda6detail10TensorInfoIT_T0_EENS4_IKS5_S6_EEllS6_:
        /*0000*/ 	.byte	0xd8, 0x00, 0x00, 0x00, 0x00, 0x00, 0x00, 0x00, 0x68, 0x00, 0x00, 0x00, 0x00, 0x00, 0x00, 0x00
        /*0010*/ 	.byte	0x6c, 0x00, 0x00, 0x00, 0x00, 0x00, 0x00, 0x00


//--------------------- .nv.constant0._ZN2at6native16triu_tril_kernelIhiLb0ELi8ELb1EEEvNS_4cuda6detail10TensorInfoIT_T0_EENS4_IKS5_S6_EEllS6_ --------------------------
	.section	.nv.constant0._ZN2at6native16triu_tril_kernelIhiLb0ELi8ELb1EEEvNS_4cuda6detail10TensorInfoIT_T0_EENS4_IKS5_S6_EEllS6_,"a",@progbits
	.sectionflags	@""
	.align	4
.nv.constant0._ZN2at6native16triu_tril_kernelIhiLb0ELi8ELb1EEEvNS_4cuda6detail10TensorInfoIT_T0_EENS4_IKS5_S6_EEllS6_:
	.zero		804


//--------------------- .text._ZN2at6native16triu_tril_kernelIblLb1ELi8ELb0EEEvNS_4cuda6detail10TensorInfoIT_T0_EENS4_IKS5_S6_EEllS6_ --------------------------
	.section	.text._ZN2at6native16triu_tril_kernelIblLb1ELi8ELb0EEEvNS_4cuda6detail10TensorInfoIT_T0_EENS4_IKS5_S6_EEllS6_,"ax",@progbits
	.sectioninfo	@"SHI_REGISTERS=32"
	.align	128
        .global         _ZN2at6native16triu_tril_kernelIblLb1ELi8ELb0EEEvNS_4cuda6detail10TensorInfoIT_T0_EENS4_IKS5_S6_EEllS6_
        .type           _ZN2at6native16triu_tril_kernelIblLb1ELi8ELb0EEEvNS_4cuda6detail10TensorInfoIT_T0_EENS4_IKS5_S6_EEllS6_,@function
        .size           _ZN2at6native16triu_tril_kernelIblLb1ELi8ELb0EEEvNS_4cuda6detail10TensorInfoIT_T0_EENS4_IKS5_S6_EEllS6_,(.L_x_3112 - _ZN2at6native16triu_tril_kernelIblLb1ELi8ELb0EEEvNS_4cuda6detail10TensorInfoIT_T0_EENS4_IKS5_S6_EEllS6_)
        .other          _ZN2at6native16triu_tril_kernelIblLb1ELi8ELb0EEEvNS_4cuda6detail10TensorInfoIT_T0_EENS4_IKS5_S6_EEllS6_,@"STO_CUDA_ENTRY STV_DEFAULT"
_ZN2at6native16triu_tril_kernelIblLb1ELi8ELb0EEEvNS_4cuda6detail10TensorInfoIT_T0_EENS4_IKS5_S6_EEllS6_:
.text._ZN2at6native16triu_tril_kernelIblLb1ELi8ELb0EEEvNS_4cuda6detail10TensorInfoIT_T0_EENS4_IKS5_S6_EEllS6_:
[----:B------:R-:W-:Y:S02]  /*0000*/  IMAD.MOV.U32 R1, RZ, RZ, c[0x0][0x28] ;  /* 0x00000a00ff017624 */ /* 0x000fe400078e00ff */
[----:B------:R-:W0:Y:S01]  /*0010*/  S2R R2, SR_TID.X ;  /* 0x0000000000027919 */ /* 0x000e220000002100 */
[----:B------:R-:W-:-:S03]  /*0020*/  IMAD.MOV.U32 R3, RZ, RZ, RZ ;  /* 0x000000ffff037224 */ /* 0x000fc600078e00ff */
[----:B------:R-:W0:Y:S02]  /*0030*/  S2R R5, SR_CTAID.X ;  /* 0x0000000000057919 */ /* 0x000e240000002500 */
[----:B0-----:R-:W-:-:S04]  /*0040*/  IMAD.WIDE.U32 R4, R5, c[0x0][0x0], R2 ;  /* 0x0000000005047a25 */ /* 0x001fc800078e0002 */
[C---:B------:R-:W-:Y:S01]  /*0050*/  IMAD.SHL.U32 R2, R4.reuse, 0x8, RZ ;  /* 0x0000000804027824 */ /* 0x040fe200078e00ff */
[----:B------:R-:W-:-:S04]  /*0060*/  SHF.L.U64.HI R3, R4, 0x3, R5 ;  /* 0x0000000304037819 */ /* 0x000fc80000010205 */
[----:B------:R-:W-:-:S04]  /*0070*/  ISETP.GE.U32.AND P0, PT, R2, c[0x0][0x4a8], PT ;  /* 0x00012a0002007a0c */ /* 0x000fc80003f06070 */
[----:B------:R-:W-:-:S13]  /*0080*/  ISETP.GE.AND.EX P0, PT, R3, c[0x0][0x4ac], PT, P0 ;  /* 0x00012b0003007a0c */ /* 0x000fda0003f06300 */
[----:B------:R-:W-:Y:S05]  /*0090*/  @P0 EXIT ;  /* 0x000000000000094d */ /* 0x000fea0003800000 */
[----:B------:R-:W-:Y:S01]  /*00a0*/  LOP3.LUT R0, R3, c[0x0][0x4b4], RZ, 0xfc, !PT ;  /* 0x00012d0003007a12 */ /* 0x000fe200078efcff */
[----:B------:R-:W-:Y:S03]  /*00b0*/  BSSY B0, `(.L_x_0) ;  /* 0x0000028000007945 */ /* 0x000fe60003800000 */
[----:B------:R-:W-:-:S13]  /*00c0*/  ISETP.NE.U32.AND P0, PT, R0, RZ, PT ;  /* 0x000000ff0000720c */ /* 0x000fda0003f05070 */
[----:B------:R-:W-:Y:S05]  /*00d0*/  @!P0 BRA `(.L_x_1) ;  /* 0x000000f000008947 */ /* 0x000fea0003800000 */
[----:B------:R-:W-:Y:S01]  /*00e0*/  IMAD.MOV.U32 R26, RZ, RZ, R2 ;  /* 0x000000ffff1a7224 */ /* 0x000fe200078e0002 */
[----:B------:R-:W-:Y:S01]  /*00f0*/  MOV R11, c[0x0][0x4b0] ;  /* 0x00012c00000b7a02 */ /* 0x000fe20000000f00 */
[----:B------:R-:W-:Y:S01]  /*0100*/  IMAD.MOV.U32 R20, RZ, RZ, R3 ;  /* 0x000000ffff147224 */ /* 0x000fe200078e0003 */
[----:B------:R-:W-:Y:S01]  /*0110*/  MOV R0, 0x140 ;  /* 0x0000014000007802 */ /* 0x000fe20000000f00 */
[----:B------:R-:W-:Y:S02]  /*0120*/  IMAD.MOV.U32 R10, RZ, RZ, c[0x0][0x4b4] ;  /* 0x00012d00ff0a7624 */ /* 0x000fe400078e00ff */
[----:B------:R-:W-:Y:S05]  /*0130*/  CALL.REL.NOINC `($__internal_0_$__cuda_sm20_div_s64) ;  /* 0x00002c1000007944 */ /* 0x000fea0003c00000 */
[----:B------:R-:W-:Y:S01]  /*0140*/  IADD3 R5, P0, RZ, -R19, RZ ;  /* 0x80000013ff057210 */ /* 0x000fe20007f1e0ff */
[----:B------:R-:W-:-:S04]  /*0150*/  IMAD.MOV.U32 R4, RZ, RZ, R19 ;  /* 0x000000ffff047224 */ /* 0x000fc800078e0013 */
[----:B------:R-:W-:Y:S02]  /*0160*/  IMAD.X R0, RZ, RZ, ~R11, P0 ;  /* 0x000000ffff007224 */ /* 0x000fe400000e0e0b */
[----:B------:R-:W-:-:S04]  /*0170*/  IMAD.WIDE.U32 R2, R5, c[0x0][0x4b0], R2 ;  /* 0x00012c0005027a25 */ /* 0x000fc800078e0002 */
[----:B------:R-:W-:-:S04]  /*0180*/  IMAD R0, R0, c[0x0][0x4b0], RZ ;  /* 0x00012c0000007a24 */ /* 0x000fc800078e02ff */
[----:B------:R-:W-:-:S04]  /*0190*/  IMAD R5, R5, c[0x0][0x4b4], R0 ;  /* 0x00012d0005057a24 */ /* 0x000fc800078e0200 */
[----:B------:R-:W-:Y:S02]  /*01a0*/  IMAD.IADD R3, R3, 0x1, R5 ;  /* 0x0000000103037824 */ /* 0x000fe400078e0205 */
[----:B------:R-:W-:Y:S01]  /*01b0*/  IMAD.MOV.U32 R5, RZ, RZ, R11 ;  /* 0x000000ffff057224 */ /* 0x000fe200078e000b */
[----:B------:R-:W-:Y:S05]  /*01c0*/  BRA `(.L_x_2) ;  /* 0x0000016000007947 */ /* 0x000fea0003800000 */
.L_x_1:
[----:B------:R-:W0:Y:S01]  /*01d0*/  I2F.U32.RP R0, c[0x0][0x4b0] ;  /* 0x00012c0000007b06 */ /* 0x000e220000209000 */
[----:B------:R-:W-:-:S07]  /*01e0*/  ISETP.NE.U32.AND P2, PT, RZ, c[0x0][0x4b0], PT ;  /* 0x00012c00ff007a0c */ /* 0x000fce0003f45070 */
[----:B0-----:R-:W0:Y:S02]  /*01f0*/  MUFU.RCP R0, R0 ;  /* 0x0000000000007308 */ /* 0x001e240000001000 */
[----:B0-----:R-:W-:-:S06]  /*0200*/  IADD3 R4, R0, 0xffffffe, RZ ;  /* 0x0ffffffe00047810 */ /* 0x001fcc0007ffe0ff */
[----:B------:R0:W1:Y:S02]  /*0210*/  F2I.FTZ.U32.TRUNC.NTZ R5, R4 ;  /* 0x0000000400057305 */ /* 0x000064000021f000 */
[----:B0-----:R-:W-:Y:S01]  /*0220*/  IMAD.MOV.U32 R4, RZ, RZ, RZ ;  /* 0x000000ffff047224 */ /* 0x001fe200078e00ff */
[----:B-1----:R-:W-:-:S05]  /*0230*/  IADD3 R3, RZ, -R5, RZ ;  /* 0x80000005ff037210 */ /* 0x002fca0007ffe0ff */
[----:B------:R-:W-:-:S04]  /*0240*/  IMAD R3, R3, c[0x0][0x4b0], RZ ;  /* 0x00012c0003037a24 */ /* 0x000fc800078e02ff */
[----:B------:R-:W-:-:S06]  /*0250*/  IMAD.HI.U32 R5, R5, R3, R4 ;  /* 0x0000000305057227 */ /* 0x000fcc00078e0004 */
[----:B------:R-:W-:-:S04]  /*0260*/  IMAD.HI.U32 R4, R5, R2, RZ ;  /* 0x0000000205047227 */ /* 0x000fc800078e00ff */
[----:B------:R-:W-:-:S04]  /*0270*/  IMAD.MOV R3, RZ, RZ, -R4 ;  /* 0x000000ffff037224 */ /* 0x000fc800078e0a04 */
[----:B------:R-:W-:-:S05]  /*0280*/  IMAD R3, R3, c[0x0][0x4b0], R2 ;  /* 0x00012c0003037a24 */ /* 0x000fca00078e0202 */
[----:B------:R-:W-:-:S13]  /*0290*/  ISETP.GE.U32.AND P0, PT, R3, c[0x0][0x4b0], PT ;  /* 0x00012c0003007a0c */ /* 0x000fda0003f06070 */
[----:B------:R-:W-:Y:S02]  /*02a0*/  @P0 IADD3 R3, R3, -c[0x0][0x4b0], RZ ;  /* 0x80012c0003030a10 */ /* 0x000fe40007ffe0ff */
[----:B------:R-:W-:Y:S02]  /*02b0*/  @P0 IADD3 R4, R4, 0x1, RZ ;  /* 0x0000000104040810 */ /* 0x000fe40007ffe0ff */
[----:B------:R-:W-:Y:S01]  /*02c0*/  ISETP.GE.U32.AND P1, PT, R3, c[0x0][0x4b0], PT ;  /* 0x00012c0003007a0c */ /* 0x000fe20003f26070 */
[----:B------:R-:W-:-:S12]  /*02d0*/  IMAD.MOV.U32 R3, RZ, RZ, RZ ;  /* 0x000000ffff037224 */ /* 0x000fd800078e00ff */
[----:B------:R-:W-:Y:S02]  /*02e0*/  @P1 IADD3 R4, R4, 0x1, RZ ;  /* 0x0000000104041810 */ /* 0x000fe40007ffe0ff */
[----:B------:R-:W-:-:S05]  /*02f0*/  @!P2 LOP3.LUT R4, RZ, c[0x0][0x4b0], RZ, 0x33, !PT ;  /* 0x00012c00ff04aa12 */ /* 0x000fca00078e33ff */
[----:B------:R-:W-:-:S04]  /*0300*/  IMAD.MOV R5, RZ, RZ, -R4 ;  /* 0x000000ffff057224 */ /* 0x000fc800078e0a04 */
[----:B------:R-:W-:Y:S02]  /*0310*/  IMAD R2, R5, c[0x0][0x4b0], R2 ;  /* 0x00012c0005027a24 */ /* 0x000fe400078e0202 */
[----:B------:R-:W-:Y:S02]  /*0320*/  IMAD.MOV.U32 R5, RZ, RZ, RZ ;  /* 0x000000ffff057224 */ /* 0x000fe400078e00ff */
.L_x_2:
[----:B------:R-:W-:Y:S05]  /*0330*/  BSYNC B0 ;  /* 0x0000000000007941 */ /* 0x000fea0003800000 */
.L_x_0:
[----:B------:R-:W-:Y:S01]  /*0340*/  ULDC UR4, c[0x0][0x498] ;  /* 0x0001260000047ab9 */ /* 0x000fe20000000800 */
[----:B------:R-:W-:Y:S01]  /*0350*/  BSSY B0, `(.L_x_3) ;  /* 0x0000032000007945 */ /* 0x000fe20003800000 */
[----:B------:R-:W-:Y:S02]  /*0360*/  UIADD3 UR4, UR4, -0x2, URZ ;  /* 0xfffffffe04047890 */ /* 0x000fe4000fffe03f */
[----:B------:R-:W-:Y:S02]  /*0370*/  UMOV UR5, 0x8 ;  /* 0x0000000800057882 */ /* 0x000fe40000000000 */
[----:B------:R-:W-:Y:S02]  /*0380*/  ULDC UR6, c[0x2][0x0] ;  /* 0x0080000000067ab9 */ /* 0x000fe40000000800 */
[----:B------:R-:W-:-:S12]  /*0390*/  UIMAD UR4, UR4, UR5, UR6 ;  /* 0x00000005040472a4 */ /* 0x000fd8000f8e0206 */
[----:B------:R-:W-:Y:S02]  /*03a0*/  ULDC.64 UR6, c[0x0][UR4+0x168] ;  /* 0x00005a0004067abb */ /* 0x000fe40008000a00 */
[----:B------:R-:W-:-:S04]  /*03b0*/  LOP3.LUT R0, R5, UR7, RZ, 0xfc, !PT ;  /* 0x0000000705007c12 */ /* 0x000fc8000f8efcff */
[----:B------:R-:W-:-:S13]  /*03c0*/  ISETP.NE.U32.AND P0, PT, R0, RZ, PT ;  /* 0x000000ff0000720c */ /* 0x000fda0003f05070 */
[----:B------:R-:W-:Y:S05]  /*03d0*/  @!P0 BRA `(.L_x_4) ;  /* 0x0000013000008947 */ /* 0x000fea0003800000 */
[----:B------:R-:W-:Y:S01]  /*03e0*/  MOV R6, UR6 ;  /* 0x0000000600067c02 */ /* 0x000fe20008000f00 */
[----:B------:R-:W-:Y:S01]  /*03f0*/  IMAD.U32 R9, RZ, RZ, UR7 ;  /* 0x00000007ff097e24 */ /* 0x000fe2000f8e00ff */
[----:B------:R-:W-:Y:S01]  /*0400*/  MOV R0, 0x480 ;  /* 0x0000048000007802 */ /* 0x000fe20000000f00 */
[----:B------:R-:W-:Y:S02]  /*0410*/  IMAD.U32 R7, RZ, RZ, UR7 ;  /* 0x00000007ff077e24 */ /* 0x000fe4000f8e00ff */
[----:B------:R-:W-:Y:S01]  /*0420*/  IMAD.U32 R8, RZ, RZ, UR6 ;  /* 0x00000006ff087e24 */ /* 0x000fe2000f8e00ff */
[----:B------:R-:W-:Y:S01]  /*0430*/  MOV R10, R9 ;  /* 0x00000009000a7202 */ /* 0x000fe20000000f00 */
[----:B------:R-:W-:Y:S02]  /*0440*/  IMAD.MOV.U32 R26, RZ, RZ, R4 ;  /* 0x000000ffff1a7224 */ /* 0x000fe400078e0004 */
[----:B------:R-:W-:Y:S02]  /*0450*/  IMAD.MOV.U32 R11, RZ, RZ, R6 ;  /* 0x000000ffff0b7224 */ /* 0x000fe400078e0006 */
[----:B------:R-:W-:-:S02]  /*0460*/  IMAD.MOV.U32 R20, RZ, RZ, R5 ;  /* 0x000000ffff147224 */ /* 0x000fc400078e0005 */
[----:B------:R-:W-:Y:S05]  /*0470*/  CALL.REL.NOINC `($__internal_0_$__cuda_sm20_div_s64) ;  /* 0x000028d000007944 */ /* 0x000fea0003c00000 */
[----:B------:R-:W-:Y:S01]  /*0480*/  IADD3 R7, P0, RZ, -R19, RZ ;  /* 0x80000013ff077210 */ /* 0x000fe20007f1e0ff */
[----:B------:R-:W-:-:S02]  /*0490*/  IMAD.MOV.U32 R12, RZ, RZ, R19 ;  /* 0x000000ffff0c7224 */ /* 0x000fc400078e0013 */
[--C-:B------:R-:W-:Y:S02]  /*04a0*/  IMAD.MOV.U32 R13, RZ, RZ, R11.reuse ;  /* 0x000000ffff0d7224 */ /* 0x100fe400078e000b */
[----:B------:R-:W-:Y:S02]  /*04b0*/  IMAD.X R0, RZ, RZ, ~R11, P0 ;  /* 0x000000ffff007224 */ /* 0x000fe400000e0e0b */
[----:B------:R-:W-:-:S04]  /*04c0*/  IMAD.WIDE.U32 R4, R7, UR6, R4 ;  /* 0x0000000607047c25 */ /* 0x000fc8000f8e0004 */
[----:B------:R-:W-:-:S04]  /*04d0*/  IMAD R0, R0, UR6, RZ ;  /* 0x0000000600007c24 */ /* 0x000fc8000f8e02ff */
[----:B------:R-:W-:-:S04]  /*04e0*/  IMAD R7, R7, UR7, R0 ;  /* 0x0000000707077c24 */ /* 0x000fc8000f8e0200 */
[----:B------:R-:W-:Y:S01]  /*04f0*/  IMAD.IADD R5, R5, 0x1, R7 ;  /* 0x0000000105057824 */ /* 0x000fe200078e0207 */
[----:B------:R-:W-:Y:S05]  /*0500*/  BRA `(.L_x_5) ;  /* 0x0000016000007947 */ /* 0x000fea0003800000 */
.L_x_4:
[----:B------:R-:W0:Y:S01]  /*0510*/  I2F.U32.RP R0, UR6 ;  /* 0x0000000600007d06 */ /* 0x000e220008209000 */
[----:B------:R-:W-:Y:S01]  /*0520*/  IADD3 R5, RZ, -UR6, RZ ;  /* 0x80000006ff057c10 */ /* 0x000fe2000fffe0ff */
[----:B------:R-:W-:Y:S01]  /*0530*/  IMAD.MOV.U32 R13, RZ, RZ, RZ ;  /* 0x000000ffff0d7224 */ /* 0x000fe200078e00ff */
[----:B------:R-:W-:-:S05]  /*0540*/  ISETP.NE.U32.AND P2, PT, RZ, UR6, PT ;  /* 0x00000006ff007c0c */ /* 0x000fca000bf45070 */
[----:B0-----:R-:W0:Y:S02]  /*0550*/  MUFU.RCP R0, R0 ;  /* 0x0000000000007308 */ /* 0x001e240000001000 */
[----:B0-----:R-:W-:-:S06]  /*0560*/  IADD3 R6, R0, 0xffffffe, RZ ;  /* 0x0ffffffe00067810 */ /* 0x001fcc0007ffe0ff */
[----:B------:R0:W1:Y:S02]  /*0570*/  F2I.FTZ.U32.TRUNC.NTZ R7, R6 ;  /* 0x0000000600077305 */ /* 0x000064000021f000 */
[----:B0-----:R-:W-:Y:S02]  /*0580*/  IMAD.MOV.U32 R6, RZ, RZ, RZ ;  /* 0x000000ffff067224 */ /* 0x001fe400078e00ff */
[----:B-1----:R-:W-:-:S04]  /*0590*/  IMAD R5, R5, R7, RZ ;  /* 0x0000000705057224 */ /* 0x002fc800078e02ff */
[----:B------:R-:W-:-:S06]  /*05a0*/  IMAD.HI.U32 R7, R7, R5, R6 ;  /* 0x0000000507077227 */ /* 0x000fcc00078e0006 */
[----:B------:R-:W-:-:S04]  /*05b0*/  IMAD.HI.U32 R12, R7, R4, RZ ;  /* 0x00000004070c7227 */ /* 0x000fc800078e00ff */
[----:B------:R-:W-:-:S04]  /*05c0*/  IMAD.MOV R5, RZ, RZ, -R12 ;  /* 0x000000ffff057224 */ /* 0x000fc800078e0a0c */
[----:B------:R-:W-:-:S05]  /*05d0*/  IMAD R5, R5, UR6, R4 ;  /* 0x0000000605057c24 */ /* 0x000fca000f8e0204 */
[----:B------:R-:W-:-:S13]  /*05e0*/  ISETP.GE.U32.AND P0, PT, R5, UR6, PT ;  /* 0x0000000605007c0c */ /* 0x000fda000bf06070 */
[----:B------:R-:W-:Y:S02]  /*05f0*/  @P0 IADD3 R5, R5, -UR6, RZ ;  /* 0x8000000605050c10 */ /* 0x000fe4000fffe0ff */
[----:B------:R-:W-:Y:S02]  /*0600*/  @P0 IADD3 R12, R12, 0x1, RZ ;  /* 0x000000010c0c0810 */ /* 0x000fe40007ffe0ff */
[----:B------:R-:W-:Y:S01]  /*0610*/  ISETP.GE.U32.AND P1, PT, R5, UR6, PT ;  /* 0x0000000605007c0c */ /* 0x000fe2000bf26070 */
[----:B------:R-:W-:-:S12]  /*0620*/  IMAD.MOV.U32 R5, RZ, RZ, RZ ;  /* 0x000000ffff057224 */ /* 0x000fd800078e00ff */
[----:B------:R-:W-:Y:S02]  /*0630*/  @P1 IADD3 R12, R12, 0x1, RZ ;  /* 0x000000010c0c1810 */ /* 0x000fe40007ffe0ff */
[----:B------:R-:W-:-:S05]  /*0640*/  @!P2 LOP3.LUT R12, RZ, UR6, RZ, 0x33, !PT ;  /* 0x00000006ff0cac12 */ /* 0x000fca000f8e33ff */
[----:B------:R-:W-:-:S04]  /*0650*/  IMAD.MOV R7, RZ, RZ, -R12 ;  /* 0x000000ffff077224 */ /* 0x000fc800078e0a0c */
[----:B------:R-:W-:Y:S02]  /*0660*/  IMAD R4, R7, UR6, R4 ;  /* 0x0000000607047c24 */ /* 0x000fe4000f8e0204 */
.L_x_5:
[----:B------:R-:W-:Y:S05]  /*0670*/  BSYNC B0 ;  /* 0x0000000000007941 */ /* 0x000fea0003800000 */
.L_x_3:
[----:B------:R-:W-:Y:S02]  /*0680*/  ULDC UR7, c[0x0][0x498] ;  /* 0x0001260000077ab9 */ /* 0x000fe40000000800 */
[----:B------:R-:W-:Y:S02]  /*0690*/  UIADD3 UR5, UR7, -0x1, URZ ;  /* 0xffffffff07057890 */ /* 0x000fe4000fffe03f */
[----:B------:R-:W-:Y:S02]  /*06a0*/  ULDC.64 UR8, c[0x0][UR4+0x238] ;  /* 0x00008e0004087abb */ /* 0x000fe40008000a00 */
[----:B------:R-:W-:Y:S01]  /*06b0*/  USHF.L.U32 UR6, UR5, 0x3, URZ ;  /* 0x0000000305067899 */ /* 0x000fe2000800063f */
[C---:B------:R-:W-:Y:S01]  /*06c0*/  IMAD R0, R2.reuse, UR9, RZ ;  /* 0x0000000902007c24 */ /* 0x040fe2000f8e02ff */
[----:B------:R-:W-:Y:S01]  /*06d0*/  UISETP.GE.AND UP0, UPT, UR7, 0x3, UPT ;  /* 0x000000030700788c */ /* 0x000fe2000bf06270 */
[----:B------:R-:W-:Y:S01]  /*06e0*/  IMAD.WIDE.U32 R8, R2, UR8, RZ ;  /* 0x0000000802087c25 */ /* 0x000fe2000f8e00ff */
[----:B------:R-:W-:-:S03]  /*06f0*/  ULDC.64 UR4, c[0x0][UR4+0x230] ;  /* 0x00008c0004047abb */ /* 0x000fc60008000a00 */
[----:B------:R-:W-:-:S04]  /*0700*/  IMAD.WIDE.U32 R6, R4, UR4, RZ ;  /* 0x0000000404067c25 */ /* 0x000fc8000f8e00ff */
[----:B------:R-:W-:Y:S01]  /*0710*/  IMAD R11, R3, UR8, R0 ;  /* 0x00000008030b7c24 */ /* 0x000fe2000f8e0200 */
[----:B------:R-:W-:Y:S01]  /*0720*/  ULDC.64 UR8, c[0x0][UR6+0x230] ;  /* 0x00008c0006087abb */ /* 0x000fe20008000a00 */
[----:B------:R-:W-:Y:S01]  /*0730*/  IMAD R10, R4, UR5, RZ ;  /* 0x00000005040a7c24 */ /* 0x000fe2000f8e02ff */
[----:B------:R-:W-:Y:S01]  /*0740*/  IADD3 R0, P0, R8, R6, RZ ;  /* 0x0000000608007210 */ /* 0x000fe20007f1e0ff */
[C---:B------:R-:W-:Y:S01]  /*0750*/  IMAD R6, R2.reuse, UR9, RZ ;  /* 0x0000000902067c24 */ /* 0x040fe2000f8e02ff */
[----:B------:R-:W-:Y:S01]  /*0760*/  IADD3 R16, R9, R11, RZ ;  /* 0x0000000b09107210 */ /* 0x000fe20007ffe0ff */
[----:B------:R-:W-:Y:S01]  /*0770*/  IMAD R17, R5, UR4, R10 ;  /* 0x0000000405117c24 */ /* 0x000fe2000f8e020a */
[----:B------:R-:W-:Y:S01]  /*0780*/  ULDC.64 UR4, c[0x0][UR6+0x228] ;  /* 0x00008a0006047abb */ /* 0x000fe20008000a00 */
[----:B------:R-:W-:-:S04]  /*0790*/  IMAD.WIDE.U32 R8, R2, UR8, RZ ;  /* 0x0000000802087c25 */ /* 0x000fc8000f8e00ff */
[----:B------:R-:W-:Y:S02]  /*07a0*/  IMAD R15, R3, UR8, R6 ;  /* 0x00000008030f7c24 */ /* 0x000fe4000f8e0206 */
[----:B------:R-:W-:Y:S02]  /*07b0*/  IMAD.IADD R17, R7, 0x1, R17 ;  /* 0x0000000107117824 */ /* 0x000fe400078e0211 */
[----:B------:R-:W-:Y:S02]  /*07c0*/  IMAD.IADD R15, R9, 0x1, R15 ;  /* 0x00000001090f7824 */ /* 0x000fe400078e020f */
[----:B------:R-:W-:Y:S01]  /*07d0*/  IMAD.X R9, R17, 0x1, R16, P0 ;  /* 0x0000000111097824 */ /* 0x000fe200000e0610 */
[----:B------:R-:W-:Y:S01]  /*07e0*/  PLOP3.LUT P0, PT, PT, PT, UP0, 0x80, 0x0 ;  /* 0x000000000000781c */ /* 0x000fe20003f0f008 */
[C---:B------:R-:W-:Y:S02]  /*07f0*/  IMAD R14, R4.reuse, UR5, RZ ;  /* 0x00000005040e7c24 */ /* 0x040fe4000f8e02ff */
[----:B------:R-:W-:-:S04]  /*0800*/  IMAD.WIDE.U32 R10, R4, UR4, RZ ;  /* 0x00000004040a7c25 */ /* 0x000fc8000f8e00ff */
[----:B------:R-:W-:Y:S01]  /*0810*/  IMAD R19, R5, UR4, R14 ;  /* 0x0000000405137c24 */ /* 0x000fe2000f8e020e */
[----:B------:R-:W-:Y:S02]  /*0820*/  IADD3 R14, P1, R8, R10, RZ ;  /* 0x0000000a080e7210 */ /* 0x000fe40007f3e0ff */
[----:B------:R-:W-:Y:S01]  /*0830*/  MOV R8, R0 ;  /* 0x0000000000087202 */ /* 0x000fe20000000f00 */
[----:B------:R-:W-:-:S04]  /*0840*/  IMAD.IADD R10, R11, 0x1, R19 ;  /* 0x000000010b0a7824 */ /* 0x000fc800078e0213 */
[----:B------:R-:W-:Y:S01]  /*0850*/  IMAD.X R15, R10, 0x1, R15, P1 ;  /* 0x000000010a0f7824 */ /* 0x000fe200008e060f */
[----:B------:R-:W-:Y:S05]  /*0860*/  @!P0 BRA `(.L_x_6) ;  /* 0x0000167000008947 */ /* 0x000fea0003800000 */
[----:B------:R-:W-:Y:S01]  /*0870*/  UIADD3 UR4, UR7, -0x3, URZ ;  /* 0xfffffffd07047890 */ /* 0x000fe2000fffe03f */
[----:B------:R-:W-:-:S03]  /*0880*/  IMAD.MOV.U32 R8, RZ, RZ, R0 ;  /* 0x000000ffff087224 */ /* 0x000fc600078e0000 */
[----:B------:R-:W-:Y:S02]  /*0890*/  USHF.R.S32.HI UR5, URZ, 0x1f, UR4 ;  /* 0x0000001f3f057899 */ /* 0x000fe40008011404 */
[----:B------:R-:W-:Y:S02]  /*08a0*/  ULOP3.LUT UR6, URZ, UR4, URZ, 0x33, !UPT ;  /* 0x000000043f067292 */ /* 0x000fe4000f8e333f */
[----:B------:R-:W-:Y:S02]  /*08b0*/  ULOP3.LUT UR11, URZ, UR5, URZ, 0x33, !UPT ;  /* 0x000000053f0b7292 */ /* 0x000fe4000f8e333f */
[----:B------:R-:W-:Y:S02]  /*08c0*/  UISETP.GT.U32.AND UP0, UPT, UR6, -0x1, UPT ;  /* 0xffffffff0600788c */ /* 0x000fe4000bf04070 */
[----:B------:R-:W-:Y:S02]  /*08d0*/  UMOV UR8, UR4 ;  /* 0x0000000400087c82 */ /* 0x000fe40008000000 */
[----:B------:R-:W-:-:S02]  /*08e0*/  UISETP.GT.AND.EX UP0, UPT, UR11, -0x1, UPT, UP0 ;  /* 0xffffffff0b00788c */ /* 0x000fc4000bf04300 */
[----:B------:R-:W-:Y:S02]  /*08f0*/  UMOV UR9, UR5 ;  /* 0x0000000500097c82 */ /* 0x000fe40008000000 */
[----:B------:R-:W-:Y:S02]  /*0900*/  USEL UR6, UR6, 0xffffffff, UP0 ;  /* 0xffffffff06067887 */ /* 0x000fe40008000000 */
[----:B------:R-:W-:Y:S02]  /*0910*/  USEL UR11, UR11, 0xffffffff, UP0 ;  /* 0xffffffff0b0b7887 */ /* 0x000fe40008000000 */
[----:B------:R-:W-:-:S04]  /*0920*/  UIADD3 UR10, UP1, UR4, UR6, URZ ;  /* 0x00000006040a7290 */ /* 0x000fc8000ff3e03f */
[----:B------:R-:W-:-:S04]  /*0930*/  UIADD3 UR7, UR10, 0x2, URZ ;  /* 0x000000020a077890 */ /* 0x000fc8000fffe03f */
[----:B------:R-:W-:-:S06]  /*0940*/  ULOP3.LUT UP2, URZ, UR7, 0x3, URZ, 0xc0, !UPT ;  /* 0x00000003073f7892 */ /* 0x000fcc000f84c03f */
[----:B------:R-:W-:-:S13]  /*0950*/  PLOP3.LUT P0, PT, PT, PT, UP2, 0x80, 0x0 ;  /* 0x000000000000781c */ /* 0x000fda0003f0f028 */
[----:B------:R-:W-:Y:S05]  /*0960*/  @!P0 BRA `(.L_x_7) ;  /* 0x0000050000008947 */ /* 0x000fea0003800000 */
[----:B------:R-:W-:Y:S01]  /*0970*/  UIADD3 UR6, UR6, 0x2, UR4 ;  /* 0x0000000206067890 */ /* 0x000fe2000fffe004 */
[----:B------:R-:W-:Y:S01]  /*0980*/  IMAD.MOV.U32 R8, RZ, RZ, R0 ;  /* 0x000000ffff087224 */ /* 0x000fe200078e0000 */
[----:B------:R-:W-:Y:S02]  /*0990*/  UMOV UR7, 0x8 ;  /* 0x0000000800077882 */ /* 0x000fe40000000000 */
[----:B------:R-:W-:Y:S02]  /*09a0*/  ULOP3.LUT UR6, UR6, 0x3, URZ, 0xc0, !UPT ;  /* 0x0000000306067892 */ /* 0x000fe4000f8ec03f */
[----:B------:R-:W-:Y:S02]  /*09b0*/  ULDC UR8, c[0x2][0x8] ;  /* 0x0080020000087ab9 */ /* 0x000fe40000000800 */
[----:B------:R-:W-:Y:S02]  /*09c0*/  UIMAD UR7, UR4, UR7, UR8 ;  /* 0x00000007040772a4 */ /* 0x000fe4000f8e0208 */
[----:B------:R-:W-:-:S02]  /*09d0*/  UIADD3 UR6, UP0, URZ, -UR6, URZ ;  /* 0x800000063f067290 */ /* 0x000fc4000ff1e03f */
[----:B------:R-:W-:Y:S02]  /*09e0*/  UIADD3 UR17, UR7, 0x1a0, URZ ;  /* 0x000001a007117890 */ /* 0x000fe4000fffe03f */
[----:B------:R-:W-:Y:S02]  /*09f0*/  UIADD3.X UR16, URZ, -0x1, URZ, UP0, !UPT ;  /* 0xffffffff3f107890 */ /* 0x000fe400087fe43f */
[----:B------:R-:W-:Y:S02]  /*0a00*/  UMOV UR8, UR4 ;  /* 0x0000000400087c82 */ /* 0x000fe40008000000 */
[----:B------:R-:W-:-:S06]  /*0a10*/  UMOV UR9, UR5 ;  /* 0x0000000500097c82 */ /* 0x000fcc0008000000 */
.L_x_11:
[----:B------:R-:W-:Y:S01]  /*0a20*/  ULDC.64 UR12, c[0x0][UR17+0x98] ;  /* 0x00002600110c7abb */ /* 0x000fe20008000a00 */
[----:B------:R-:W-:Y:S01]  /*0a30*/  BSSY B0, `(.L_x_8) ;  /* 0x0000030000007945 */ /* 0x000fe20003800000 */
[----:B------:R-:W-:-:S04]  /*0a40*/  LOP3.LUT R0, R13, UR13, RZ, 0xfc, !PT ;  /* 0x0000000d0d007c12 */ /* 0x000fc8000f8efcff */
[----:B------:R-:W-:-:S13]  /*0a50*/  ISETP.NE.U32.AND P0, PT, R0, RZ, PT ;  /* 0x000000ff0000720c */ /* 0x000fda0003f05070 */
[----:B------:R-:W-:Y:S05]  /*0a60*/  @!P0 BRA `(.L_x_9) ;  /* 0x0000015000008947 */ /* 0x000fea0003800000 */
[----:B------:R-:W-:Y:S01]  /*0a70*/  MOV R17, UR13 ;  /* 0x0000000d00117c02 */ /* 0x000fe20008000f00 */
[----:B------:R-:W-:Y:S01]  /*0a80*/  IMAD.U32 R6, RZ, RZ, UR12 ;  /* 0x0000000cff067e24 */ /* 0x000fe2000f8e00ff */
[----:B------:R-:W-:Y:S01]  /*0a90*/  MOV R0, 0xb10 ;  /* 0x00000b1000007802 */ /* 0x000fe20000000f00 */
[----:B------:R-:W-:Y:S02]  /*0aa0*/  IMAD.U32 R7, RZ, RZ, UR13 ;  /* 0x0000000dff077e24 */ /* 0x000fe4000f8e00ff */
[----:B------:R-:W-:Y:S02]  /*0ab0*/  IMAD.U32 R16, RZ, RZ, UR12 ;  /* 0x0000000cff107e24 */ /* 0x000fe4000f8e00ff */
[----:B------:R-:W-:Y:S02]  /*0ac0*/  IMAD.MOV.U32 R26, RZ, RZ, R12 ;  /* 0x000000ffff1a7224 */ /* 0x000fe400078e000c */
[----:B------:R-:W-:Y:S02]  /*0ad0*/  IMAD.MOV.U32 R11, RZ, RZ, R6 ;  /* 0x000000ffff0b7224 */ /* 0x000fe400078e0006 */
[----:B------:R-:W-:-:S02]  /*0ae0*/  IMAD.MOV.U32 R10, RZ, RZ, R17 ;  /* 0x000000ffff0a7224 */ /* 0x000fc400078e0011 */
[----:B------:R-:W-:Y:S02]  /*0af0*/  IMAD.MOV.U32 R20, RZ, RZ, R13 ;  /* 0x000000ffff147224 */ /* 0x000fe400078e000d */
[----:B------:R-:W-:Y:S05]  /*0b00*/  CALL.REL.NOINC `($__internal_0_$__cuda_sm20_div_s64) ;  /* 0x0000224000007944 */ /* 0x000fea0003c00000 */
[----:B------:R-:W-:Y:S01]  /*0b10*/  IADD3 R17, P0, RZ, -R19, RZ ;  /* 0x80000013ff117210 */ /* 0x000fe20007f1e0ff */
[----:B------:R-:W-:Y:S01]  /*0b20*/  IMAD.MOV.U32 R7, RZ, RZ, R13 ;  /* 0x000000ffff077224 */ /* 0x000fe200078e000d */
[----:B------:R-:W-:Y:S01]  /*0b30*/  MOV R6, R12 ;  /* 0x0000000c00067202 */ /* 0x000fe20000000f00 */
[----:B------:R-:W-:Y:S02]  /*0b40*/  IMAD.MOV.U32 R12, RZ, RZ, R19 ;  /* 0x000000ffff0c7224 */ /* 0x000fe400078e0013 */
[----:B------:R-:W-:Y:S02]  /*0b50*/  IMAD.X R0, RZ, RZ, ~R11, P0 ;  /* 0x000000ffff007224 */ /* 0x000fe400000e0e0b */
[----:B------:R-:W-:-:S04]  /*0b60*/  IMAD.WIDE.U32 R6, R17, UR12, R6 ;  /* 0x0000000c11067c25 */ /* 0x000fc8000f8e0006 */
[----:B------:R-:W-:-:S04]  /*0b70*/  IMAD R0, R0, UR12, RZ ;  /* 0x0000000c00007c24 */ /* 0x000fc8000f8e02ff */
[----:B------:R-:W-:-:S04]  /*0b80*/  IMAD R13, R17, UR13, R0 ;  /* 0x0000000d110d7c24 */ /* 0x000fc8000f8e0200 */
[----:B------:R-:W-:Y:S02]  /*0b90*/  IMAD.IADD R0, R7, 0x1, R13 ;  /* 0x0000000107007824 */ /* 0x000fe400078e020d */
[----:B------:R-:W-:Y:S01]  /*0ba0*/  IMAD.MOV.U32 R13, RZ, RZ, R11 ;  /* 0x000000ffff0d7224 */ /* 0x000fe200078e000b */
[----:B------:R-:W-:Y:S05]  /*0bb0*/  BRA `(.L_x_10) ;  /* 0x0000017000007947 */ /* 0x000fea0003800000 */
.L_x_9:
[----:B------:R-:W0:Y:S01]  /*0bc0*/  I2F.U32.RP R0, UR12 ;  /* 0x0000000c00007d06 */ /* 0x000e220008209000 */
[----:B------:R-:W-:Y:S01]  /*0bd0*/  IMAD R11, RZ, RZ, -UR12 ;  /* 0x8000000cff0b7e24 */ /* 0x000fe2000f8e02ff */
[----:B------:R-:W-:Y:S01]  /*0be0*/  ISETP.NE.U32.AND P2, PT, RZ, UR12, PT ;  /* 0x0000000cff007c0c */ /* 0x000fe2000bf45070 */
[----:B------:R-:W-:-:S05]  /*0bf0*/  IMAD.MOV.U32 R13, RZ, RZ, RZ ;  /* 0x000000ffff0d7224 */ /* 0x000fca00078e00ff */
[----:B0-----:R-:W0:Y:S02]  /*0c00*/  MUFU.RCP R0, R0 ;  /* 0x0000000000007308 */ /* 0x001e240000001000 */
[----:B0-----:R-:W-:Y:S01]  /*0c10*/  IADD3 R6, R0, 0xffffffe, RZ ;  /* 0x0ffffffe00067810 */ /* 0x001fe20007ffe0ff */
[----:B------:R-:W-:-:S05]  /*0c20*/  IMAD.MOV.U32 R0, RZ, RZ, RZ ;  /* 0x000000ffff007224 */ /* 0x000fca00078e00ff */
[----:B------:R0:W1:Y:S02]  /*0c30*/  F2I.FTZ.U32.TRUNC.NTZ R7, R6 ;  /* 0x0000000600077305 */ /* 0x000064000021f000 */
[----:B0-----:R-:W-:Y:S01]  /*0c40*/  HFMA2.MMA R6, -RZ, RZ, 0, 0 ;  /* 0x00000000ff067435 */ /* 0x001fe200000001ff */
[----:B-1----:R-:W-:-:S09]  /*0c50*/  IMAD R11, R11, R7, RZ ;  /* 0x000000070b0b7224 */ /* 0x002fd200078e02ff */
[----:B------:R-:W-:-:S06]  /*0c60*/  IMAD.HI.U32 R7, R7, R11, R6 ;  /* 0x0000000b07077227 */ /* 0x000fcc00078e0006 */
[----:B------:R-:W-:-:S04]  /*0c70*/  IMAD.HI.U32 R7, R7, R12, RZ ;  /* 0x0000000c07077227 */ /* 0x000fc800078e00ff */
[----:B------:R-:W-:-:S04]  /*0c80*/  IMAD.MOV R11, RZ, RZ, -R7 ;  /* 0x000000ffff0b7224 */ /* 0x000fc800078e0a07 */
[----:B------:R-:W-:-:S05]  /*0c90*/  IMAD R10, R11, UR12, R12 ;  /* 0x0000000c0b0a7c24 */ /* 0x000fca000f8e020c */
[----:B------:R-:W-:-:S13]  /*0ca0*/  ISETP.GE.U32.AND P0, PT, R10, UR12, PT ;  /* 0x0000000c0a007c0c */ /* 0x000fda000bf06070 */
[----:B------:R-:W-:Y:S02]  /*0cb0*/  @P0 IADD3 R10, R10, -UR12, RZ ;  /* 0x8000000c0a0a0c10 */ /* 0x000fe4000fffe0ff */
[----:B------:R-:W-:Y:S02]  /*0cc0*/  @P0 IADD3 R7, R7, 0x1, RZ ;  /* 0x0000000107070810 */ /* 0x000fe40007ffe0ff */
[----:B------:R-:W-:-:S13]  /*0cd0*/  ISETP.GE.U32.AND P1, PT, R10, UR12, PT ;  /* 0x0000000c0a007c0c */ /* 0x000fda000bf26070 */
[----:B------:R-:W-:Y:S02]  /*0ce0*/  @P1 IADD3 R7, R7, 0x1, RZ ;  /* 0x0000000107071810 */ /* 0x000fe40007ffe0ff */
[----:B------:R-:W-:-:S05]  /*0cf0*/  @!P2 LOP3.LUT R7, RZ, UR12, RZ, 0x33, !PT ;  /* 0x0000000cff07ac12 */ /* 0x000fca000f8e33ff */
[----:B------:R-:W-:-:S04]  /*0d00*/  IMAD.MOV R11, RZ, RZ, -R7 ;  /* 0x000000ffff0b7224 */ /* 0x000fc800078e0a07 */
[----:B------:R-:W-:Y:S02]  /*0d10*/  IMAD R6, R11, UR12, R12 ;  /* 0x0000000c0b067c24 */ /* 0x000fe4000f8e020c */
[----:B------:R-:W-:Y:S02]  /*0d20*/  IMAD.MOV.U32 R12, RZ, RZ, R7 ;  /* 0x000000ffff0c7224 */ /* 0x000fe400078e0007 */
.L_x_10:
[----:B------:R-:W-:Y:S05]  /*0d30*/  BSYNC B0 ;  /* 0x0000000000007941 */ /* 0x000fea0003800000 */
.L_x_8:
[----:B------:R-:W-:Y:S02]  /*0d40*/  UIADD3 UR6, UP2, UR6, 0x1, URZ ;  /* 0x0000000106067890 */ /* 0x000fe4000ff5e03f */
[----:B------:R-:W-:Y:S02]  /*0d50*/  ULDC.64 UR12, c[0x0][UR17+0x160] ;  /* 0x00005800110c7abb */ /* 0x000fe40008000a00 */
[----:B------:R-:W-:Y:S01]  /*0d60*/  UIADD3.X UR16, URZ, UR16, URZ, UP2, !UPT ;  /* 0x000000103f107290 */ /* 0x000fe200097fe43f */
[C---:B------:R-:W-:Y:S01]  /*0d70*/  IMAD R7, R6.reuse, UR13, RZ ;  /* 0x0000000d06077c24 */ /* 0x040fe2000f8e02ff */
[----:B------:R-:W-:Y:S01]  /*0d80*/  ISETP.NE.U32.AND P0, PT, RZ, UR6, PT ;  /* 0x00000006ff007c0c */ /* 0x000fe2000bf05070 */
[----:B------:R-:W-:Y:S01]  /*0d90*/  ULDC.64 UR14, c[0x0][UR7+0x160] ;  /* 0x00005800070e7abb */ /* 0x000fe20008000a00 */
[C---:B------:R-:W-:Y:S01]  /*0da0*/  IMAD.WIDE.U32 R8, R6.reuse, UR12, R8 ;  /* 0x0000000c06087c25 */ /* 0x040fe2000f8e0008 */
[----:B------:R-:W-:Y:S01]  /*0db0*/  UIADD3 UR8, UP0, UR8, -0x1, URZ ;  /* 0xffffffff08087890 */ /* 0x000fe2000ff1e03f */
[----:B------:R-:W-:Y:S01]  /*0dc0*/  ISETP.NE.AND.EX P0, PT, RZ, UR16, PT, P0 ;  /* 0x00000010ff007c0c */ /* 0x000fe2000bf05300 */
[----:B------:R-:W-:Y:S01]  /*0dd0*/  UIADD3 UR17, UR17, -0x8, URZ ;  /* 0xfffffff811117890 */ /* 0x000fe2000fffe03f */
[----:B------:R-:W-:Y:S01]  /*0de0*/  IMAD R11, R6, UR15, RZ ;  /* 0x0000000f060b7c24 */ /* 0x000fe2000f8e02ff */
[----:B------:R-:W-:Y:S01]  /*0df0*/  UIADD3.X UR9, UR9, -0x1, URZ, UP0, !UPT ;  /* 0xffffffff09097890 */ /* 0x000fe200087fe43f */
[----:B------:R-:W-:Y:S01]  /*0e00*/  IMAD R7, R0, UR12, R7 ;  /* 0x0000000c00077c24 */ /* 0x000fe2000f8e0207 */
[----:B------:R-:W-:Y:S01]  /*0e10*/  UIADD3 UR7, UR7, -0x8, URZ ;  /* 0xfffffff807077890 */ /* 0x000fe2000fffe03f */
[----:B------:R-:W-:-:S03]  /*0e20*/  IMAD.WIDE.U32 R14, R6, UR14, R14 ;  /* 0x0000000e060e7c25 */ /* 0x000fc6000f8e000e */
[----:B------:R-:W-:Y:S01]  /*0e30*/  IADD3 R9, R9, R7, RZ ;  /* 0x0000000709097210 */ /* 0x000fe20007ffe0ff */
[----:B------:R-:W-:-:S04]  /*0e40*/  IMAD R11, R0, UR14, R11 ;  /* 0x0000000e000b7c24 */ /* 0x000fc8000f8e020b */
[----:B------:R-:W-:Y:S01]  /*0e50*/  IMAD.IADD R15, R15, 0x1, R11 ;  /* 0x000000010f0f7824 */ /* 0x000fe200078e020b */
[----:B------:R-:W-:Y:S05]  /*0e60*/  @P0 BRA `(.L_x_11) ;  /* 0xfffffbb000000947 */ /* 0x000fea000383ffff */
.L_x_7:
[----:B------:R-:W-:-:S04]  /*0e70*/  UIADD3 UR4, UP0, UR10, 0x1, URZ ;  /* 0x000000010a047890 */ /* 0x000fc8000ff1e03f */
[----:B------:R-:W-:Y:S02]  /*0e80*/  UIADD3.X UR5, URZ, UR5, UR11, UP0, UP1 ;  /* 0x000000053f057290 */ /* 0x000fe400087e240b */
[----:B------:R-:W-:-:S04]  /*0e90*/  UISETP.GE.U32.AND UP0, UPT, UR4, 0x3, UPT ;  /* 0x000000030400788c */ /* 0x000fc8000bf06070 */
[----:B------:R-:W-:-:S06]  /*0ea0*/  UISETP.GE.U32.AND.EX UP0, UPT, UR5, URZ, UPT, UP0 ;  /* 0x0000003f0500728c */ /* 0x000fcc000bf06100 */
[----:B------:R-:W-:-:S13]  /*0eb0*/  PLOP3.LUT P0, PT, PT, PT, UP0, 0x80, 0x0 ;  /* 0x000000000000781c */ /* 0x000fda0003f0f008 */
[----:B------:R-:W-:Y:S05]  /*0ec0*/  @!P0 BRA `(.L_x_6) ;  /* 0x0000101000008947 */ /* 0x000fea0003800000 */
[----:B------:R-:W-:Y:S02]  /*0ed0*/  UIADD3 UR7, UP0, UR8, 0x4, URZ ;  /* 0x0000000408077890 */ /* 0x000fe4000ff1e03f */
[----:B------:R-:W-:Y:S02]  /*0ee0*/  USHF.L.U32 UR5, UR8, 0x3, URZ ;  /* 0x0000000308057899 */ /* 0x000fe4000800063f */
[----:B------:R-:W-:Y:S02]  /*0ef0*/  UIADD3.X UR6, URZ, UR9, URZ, UP0, !UPT ;  /* 0x000000093f067290 */ /* 0x000fe400087fe43f */
[----:B------:R-:W-:Y:S01]  /*0f00*/  IMAD.U32 R6, RZ, RZ, UR7 ;  /* 0x00000007ff067e24 */ /* 0x000fe2000f8e00ff */
[----:B------:R-:W-:Y:S02]  /*0f10*/  UIADD3 UR4, UR5, 0xd0, URZ ;  /* 0x000000d005047890 */ /* 0x000fe4000fffe03f */
[----:B------:R-:W-:Y:S01]  /*0f20*/  UIADD3 UR5, UR5, 0x1a8, URZ ;  /* 0x000001a805057890 */ /* 0x000fe2000fffe03f */
[----:B------:R-:W-:-:S11]  /*0f30*/  IMAD.U32 R7, RZ, RZ, UR6 ;  /* 0x00000006ff077e24 */ /* 0x000fd6000f8e00ff */
.L_x_24:
[----:B------:R-:W-:Y:S01]  /*0f40*/  ULDC.64 UR6, c[0x0][UR5+0x160] ;  /* 0x0000580005067abb */ /* 0x000fe20008000a00 */
[----:B------:R-:W-:Y:S01]  /*0f50*/  BSSY B0, `(.L_x_12) ;  /* 0x000002f000007945 */ /* 0x000fe20003800000 */
[----:B------:R-:W-:-:S04]  /*0f60*/  LOP3.LUT R0, R13, UR7, RZ, 0xfc, !PT ;  /* 0x000000070d007c12 */ /* 0x000fc8000f8efcff */
[----:B------:R-:W-:-:S13]  /*0f70*/  ISETP.NE.U32.AND P0, PT, R0, RZ, PT ;  /* 0x000000ff0000720c */ /* 0x000fda0003f05070 */
[----:B------:R-:W-:Y:S05]  /*0f80*/  @!P0 BRA `(.L_x_13) ;  /* 0x0000014000008947 */ /* 0x000fea0003800000 */
[----:B------:R-:W-:Y:S01]  /*0f90*/  IMAD.U32 R10, RZ, RZ, UR6 ;  /* 0x00000006ff0a7e24 */ /* 0x000fe2000f8e00ff */
[----:B------:R-:W-:Y:S01]  /*0fa0*/  MOV R16, UR6 ;  /* 0x0000000600107c02 */ /* 0x000fe20008000f00 */
[----:B------:R-:W-:Y:S01]  /*0fb0*/  IMAD.U32 R17, RZ, RZ, UR7 ;  /* 0x00000007ff117e24 */ /* 0x000fe2000f8e00ff */
[----:B------:R-:W-:Y:S01]  /*0fc0*/  MOV R0, 0x1030 ;  /* 0x0000103000007802 */ /* 0x000fe20000000f00 */
[----:B------:R-:W-:Y:S02]  /*0fd0*/  IMAD.U32 R11, RZ, RZ, UR7 ;  /* 0x00000007ff0b7e24 */ /* 0x000fe4000f8e00ff */
[----:B------:R-:W-:Y:S02]  /*0fe0*/  IMAD.MOV.U32 R11, RZ, RZ, R10 ;  /* 0x000000ffff0b7224 */ /* 0x000fe400078e000a */
[----:B------:R-:W-:Y:S02]  /*0ff0*/  IMAD.MOV.U32 R26, RZ, RZ, R12 ;  /* 0x000000ffff1a7224 */ /* 0x000fe400078e000c */
[----:B------:R-:W-:-:S02]  /*1000*/  IMAD.MOV.U32 R10, RZ, RZ, R17 ;  /* 0x000000ffff0a7224 */ /* 0x000fc400078e0011 */
[----:B------:R-:W-:Y:S02]  /*1010*/  IMAD.MOV.U32 R20, RZ, RZ, R13 ;  /* 0x000000ffff147224 */ /* 0x000fe400078e000d */
[----:B------:R-:W-:Y:S05]  /*1020*/  CALL.REL.NOINC `($__internal_0_$__cuda_sm20_div_s64) ;  /* 0x00001d2000007944 */ /* 0x000fea0003c00000 */
[----:B------:R-:W-:-:S04]  /*1030*/  IADD3 R17, P0, RZ, -R19, RZ ;  /* 0x80000013ff117210 */ /* 0x000fc80007f1e0ff */
[----:B------:R-:W-:Y:S01]  /*1040*/  IADD3.X R0, RZ, ~R11, RZ, P0, !PT ;  /* 0x8000000bff007210 */ /* 0x000fe200007fe4ff */
[----:B------:R-:W-:-:S04]  /*1050*/  IMAD.WIDE.U32 R12, R17, UR6, R12 ;  /* 0x00000006110c7c25 */ /* 0x000fc8000f8e000c */
[----:B------:R-:W-:Y:S02]  /*1060*/  IMAD R0, R0, UR6, RZ ;  /* 0x0000000600007c24 */ /* 0x000fe4000f8e02ff */
[----:B------:R-:W-:Y:S02]  /*1070*/  IMAD.MOV.U32 R21, RZ, RZ, R12 ;  /* 0x000000ffff157224 */ /* 0x000fe400078e000c */
[----:B------:R-:W-:Y:S02]  /*1080*/  IMAD R17, R17, UR7, R0 ;  /* 0x0000000711117c24 */ /* 0x000fe4000f8e0200 */
[----:B------:R-:W-:Y:S02]  /*1090*/  IMAD.MOV.U32 R12, RZ, RZ, R19 ;  /* 0x000000ffff0c7224 */ /* 0x000fe400078e0013 */
[----:B------:R-:W-:Y:S02]  /*10a0*/  IMAD.IADD R0, R13, 0x1, R17 ;  /* 0x000000010d007824 */ /* 0x000fe400078e0211 */
[----:B------:R-:W-:Y:S01]  /*10b0*/  IMAD.MOV.U32 R13, RZ, RZ, R11 ;  /* 0x000000ffff0d7224 */ /* 0x000fe200078e000b */
[----:B------:R-:W-:Y:S05]  /*10c0*/  BRA `(.L_x_14) ;  /* 0x0000017000007947 */ /* 0x000fea0003800000 */
.L_x_13:
[----:B------:R-:W0:Y:S01]  /*10d0*/  I2F.U32.RP R0, UR6 ;  /* 0x0000000600007d06 */ /* 0x000e220008209000 */
[----:B------:R-:W-:Y:S01]  /*10e0*/  IMAD R13, RZ, RZ, -UR6 ;  /* 0x80000006ff0d7e24 */ /* 0x000fe2000f8e02ff */
[----:B------:R-:W-:-:S06]  /*10f0*/  ISETP.NE.U32.AND P2, PT, RZ, UR6, PT ;  /* 0x00000006ff007c0c */ /* 0x000fcc000bf45070 */
        /* <DEDUP_REMOVED lines=19> */
[----:B------:R-:W-:Y:S02]  /*1230*/  IMAD.MOV.U32 R12, RZ, RZ, R11 ;  /* 0x000000ffff0c7224 */ /* 0x000fe400078e000b */
.L_x_14:
[----:B------:R-:W-:Y:S05]  /*1240*/  BSYNC B0 ;  /* 0x0000000000007941 */ /* 0x000fea0003800000 */
.L_x_12:
[----:B------:R-:W-:Y:S01]  /*1250*/  ULDC.64 UR6, c[0x0][UR5+0x228] ;  /* 0x00008a0005067abb */ /* 0x000fe20008000a00 */
[----:B------:R-:W-:Y:S01]  /*1260*/  BSSY B0, `(.L_x_15) ;  /* 0x0000039000007945 */ /* 0x000fe20003800000 */
[----:B------:R-:W-:Y:S01]  /*1270*/  ULDC.64 UR10, c[0x0][UR5+0x158] ;  /* 0x00005600050a7abb */ /* 0x000fe20008000a00 */
[----:B------:R-:W-:Y:S01]  /*1280*/  IMAD.WIDE.U32 R16, R21, UR6, R8 ;  /* 0x0000000615107c25 */ /* 0x000fe2000f8e0008 */
[----:B------:R-:W-:Y:S01]  /*1290*/  LOP3.LUT R8, R13, UR11, RZ, 0xfc, !PT ;  /* 0x0000000b0d087c12 */ /* 0x000fe2000f8efcff */
[----:B------:R-:W-:Y:S02]  /*12a0*/  ULDC.64 UR8, c[0x0][UR4+0x160] ;  /* 0x0000580004087abb */ /* 0x000fe40008000a00 */
[C---:B------:R-:W-:Y:S01]  /*12b0*/  IMAD R9, R21.reuse, UR7, RZ ;  /* 0x0000000715097c24 */ /* 0x040fe2000f8e02ff */
[----:B------:R-:W-:Y:S01]  /*12c0*/  ISETP.NE.U32.AND P0, PT, R8, RZ, PT ;  /* 0x000000ff0800720c */ /* 0x000fe20003f05070 */
[----:B------:R-:W-:-:S02]  /*12d0*/  IMAD R11, R21, UR9, RZ ;  /* 0x00000009150b7c24 */ /* 0x000fc4000f8e02ff */
[----:B------:R-:W-:Y:S02]  /*12e0*/  IMAD R9, R0, UR6, R9 ;  /* 0x0000000600097c24 */ /* 0x000fe4000f8e0209 */
[----:B------:R-:W-:-:S03]  /*12f0*/  IMAD.WIDE.U32 R14, R21, UR8, R14 ;  /* 0x00000008150e7c25 */ /* 0x000fc6000f8e000e */
[----:B------:R-:W-:Y:S01]  /*1300*/  IADD3 R9, R17, R9, RZ ;  /* 0x0000000911097210 */ /* 0x000fe20007ffe0ff */
[----:B------:R-:W-:-:S04]  /*1310*/  IMAD R11, R0, UR8, R11 ;  /* 0x00000008000b7c24 */ /* 0x000fc8000f8e020b */
[----:B------:R-:W-:Y:S01]  /*1320*/  IMAD.IADD R8, R15, 0x1, R11 ;  /* 0x000000010f087824 */ /* 0x000fe200078e020b */
[----:B------:R-:W-:Y:S05]  /*1330*/  @!P0 BRA `(.L_x_16) ;  /* 0x0000014000008947 */ /* 0x000fea0003800000 */
[----:B------:R-:W-:Y:S01]  /*1340*/  IMAD.U32 R10, RZ, RZ, UR10 ;  /* 0x0000000aff0a7e24 */ /* 0x000fe2000f8e00ff */
[----:B------:R-:W-:Y:S01]  /*1350*/  MOV R26, R12 ;  /* 0x0000000c001a7202 */ /* 0x000fe20000000f00 */
[----:B------:R-:W-:Y:S01]  /*1360*/  IMAD.U32 R19, RZ, RZ, UR11 ;  /* 0x0000000bff137e24 */ /* 0x000fe2000f8e00ff */
[----:B------:R-:W-:Y:S01]  /*1370*/  MOV R0, 0x13e0 ;  /* 0x000013e000007802 */ /* 0x000fe20000000f00 */
[----:B------:R-:W-:Y:S02]  /*1380*/  IMAD.U32 R11, RZ, RZ, UR11 ;  /* 0x0000000bff0b7e24 */ /* 0x000fe4000f8e00ff */
[----:B------:R-:W-:Y:S02]  /*1390*/  IMAD.MOV.U32 R11, RZ, RZ, R10 ;  /* 0x000000ffff0b7224 */ /* 0x000fe400078e000a */
[----:B------:R-:W-:Y:S02]  /*13a0*/  IMAD.U32 R18, RZ, RZ, UR10 ;  /* 0x0000000aff127e24 */ /* 0x000fe4000f8e00ff */
[----:B------:R-:W-:-:S02]  /*13b0*/  IMAD.MOV.U32 R10, RZ, RZ, R19 ;  /* 0x000000ffff0a7224 */ /* 0x000fc400078e0013 */
[----:B------:R-:W-:Y:S02]  /*13c0*/  IMAD.MOV.U32 R20, RZ, RZ, R13 ;  /* 0x000000ffff147224 */ /* 0x000fe400078e000d */
[----:B------:R-:W-:Y:S05]  /*13d0*/  CALL.REL.NOINC `($__internal_0_$__cuda_sm20_div_s64) ;  /* 0x0000197000007944 */ /* 0x000fea0003c00000 */
[----:B------:R-:W-:-:S05]  /*13e0*/  IADD3 R21, P0, RZ, -R19, RZ ;  /* 0x80000013ff157210 */ /* 0x000fca0007f1e0ff */
[----:B------:R-:W-:Y:S02]  /*13f0*/  IMAD.X R0, RZ, RZ, ~R11, P0 ;  /* 0x000000ffff007224 */ /* 0x000fe400000e0e0b */
[----:B------:R-:W-:-:S04]  /*1400*/  IMAD.WIDE.U32 R12, R21, UR10, R12 ;  /* 0x0000000a150c7c25 */ /* 0x000fc8000f8e000c */
[----:B------:R-:W-:Y:S02]  /*1410*/  IMAD R0, R0, UR10, RZ ;  /* 0x0000000a00007c24 */ /* 0x000fe4000f8e02ff */
[----:B------:R-:W-:Y:S02]  /*1420*/  IMAD.MOV.U32 R10, RZ, RZ, R12 ;  /* 0x000000ffff0a7224 */ /* 0x000fe400078e000c */
[----:B------:R-:W-:Y:S02]  /*1430*/  IMAD R21, R21, UR11, R0 ;  /* 0x0000000b15157c24 */ /* 0x000fe4000f8e0200 */
[----:B------:R-:W-:-:S03]  /*1440*/  IMAD.MOV.U32 R12, RZ, RZ, R19 ;  /* 0x000000ffff0c7224 */ /* 0x000fc600078e0013 */
[----:B------:R-:W-:Y:S01]  /*1450*/  IADD3 R0, R13, R21, RZ ;  /* 0x000000150d007210 */ /* 0x000fe20007ffe0ff */
[----:B------:R-:W-:Y:S01]  /*1460*/  IMAD.MOV.U32 R13, RZ, RZ, R11 ;  /* 0x000000ffff0d7224 */ /* 0x000fe200078e000b */
[----:B------:R-:W-:Y:S05]  /*1470*/  BRA `(.L_x_17) ;  /* 0x0000017000007947 */ /* 0x000fea0003800000 */
.L_x_16:
[----:B------:R-:W0:Y:S01]  /*1480*/  I2F.U32.RP R0, UR10 ;  /* 0x0000000a00007d06 */ /* 0x000e220008209000 */
[----:B------:R-:W-:Y:S01]  /*1490*/  IMAD R13, RZ, RZ, -UR10 ;  /* 0x8000000aff0d7e24 */ /* 0x000fe2000f8e02ff */
[----:B------:R-:W-:-:S06]  /*14a0*/  ISETP.NE.U32.AND P2, PT, RZ, UR10, PT ;  /* 0x0000000aff007c0c */ /* 0x000fcc000bf45070 */
[----:B0-----:R-:W0:Y:S02]  /*14b0*/  MUFU.RCP R0, R0 ;  /* 0x0000000000007308 */ /* 0x001e240000001000 */
[----:B0-----:R-:W-:Y:S01]  /*14c0*/  IADD3 R10, R0, 0xffffffe, RZ ;  /* 0x0ffffffe000a7810 */ /* 0x001fe20007ffe0ff */
[----:B------:R-:W-:-:S05]  /*14d0*/  IMAD.MOV.U32 R0, RZ, RZ, RZ ;  /* 0x000000ffff007224 */ /* 0x000fca00078e00ff */
        /* <DEDUP_REMOVED lines=12> */
[----:B------:R-:W-:-:S04]  /*15a0*/  @!P2 LOP3.LUT R11, RZ, UR10, RZ, 0x33, !PT ;  /* 0x0000000aff0bac12 */ /* 0x000fc8000f8e33ff */
[----:B------:R-:W-:-:S05]  /*15b0*/  IADD3 R13, -R11, RZ, RZ ;  /* 0x000000ff0b0d7210 */ /* 0x000fca0007ffe1ff */
[----:B------:R-:W-:Y:S02]  /*15c0*/  IMAD R10, R13, UR10, R12 ;  /* 0x0000000a0d0a7c24 */ /* 0x000fe4000f8e020c */
[----:B------:R-:W-:Y:S02]  /*15d0*/  IMAD.MOV.U32 R12, RZ, RZ, R11 ;  /* 0x000000ffff0c7224 */ /* 0x000fe400078e000b */
[----:B------:R-:W-:Y:S02]  /*15e0*/  IMAD.MOV.U32 R13, RZ, RZ, RZ ;  /* 0x000000ffff0d7224 */ /* 0x000fe400078e00ff */
.L_x_17:
[----:B------:R-:W-:Y:S05]  /*15f0*/  BSYNC B0 ;  /* 0x0000000000007941 */ /* 0x000fea0003800000 */
.L_x_15:
[----:B------:R-:W-:Y:S01]  /*1600*/  ULDC.64 UR10, c[0x0][UR5+0x150] ;  /* 0x00005400050a7abb */ /* 0x000fe20008000a00 */
[----:B------:R-:W-:Y:S01]  /*1610*/  IMAD.MOV.U32 R15, RZ, RZ, R8 ;  /* 0x000000ffff0f7224 */ /* 0x000fe200078e0008 */
[----:B------:R-:W-:Y:S01]  /*1620*/  LOP3.LUT R8, R13, UR11, RZ, 0xfc, !PT ;  /* 0x0000000b0d087c12 */ /* 0x000fe2000f8efcff */
[----:B------:R-:W-:Y:S01]  /*1630*/  ULDC.64 UR6, c[0x0][UR5+0x220] ;  /* 0x0000880005067abb */ /* 0x000fe20008000a00 */
[----:B------:R-:W-:Y:S01]  /*1640*/  IMAD.MOV.U32 R17, RZ, RZ, R9 ;  /* 0x000000ffff117224 */ /* 0x000fe200078e0009 */
[----:B------:R-:W-:Y:S01]  /*1650*/  ULDC.64 UR8, c[0x0][UR4+0x158] ;  /* 0x0000560004087abb */ /* 0x000fe20008000a00 */
[----:B------:R-:W-:Y:S01]  /*1660*/  ISETP.NE.U32.AND P0, PT, R8, RZ, PT ;  /* 0x000000ff0800720c */ /* 0x000fe20003f05070 */
[C---:B------:R-:W-:Y:S01]  /*1670*/  IMAD R9, R10.reuse, UR7, RZ ;  /* 0x000000070a097c24 */ /* 0x040fe2000f8e02ff */
[----:B------:R-:W-:Y:S01]  /*1680*/  BSSY B0, `(.L_x_18) ;  /* 0x0000034000007945 */ /* 0x000fe20003800000 */
[----:B------:R-:W-:-:S02]  /*1690*/  IMAD R11, R10, UR9, RZ ;  /* 0x000000090a0b7c24 */ /* 0x000fc4000f8e02ff */
[----:B------:R-:W-:-:S04]  /*16a0*/  IMAD.WIDE.U32 R16, R10, UR6, R16 ;  /* 0x000000060a107c25 */ /* 0x000fc8000f8e0010 */
        /* <DEDUP_REMOVED lines=26> */
.L_x_19:
        /* <DEDUP_REMOVED lines=10> */
[----:B------:R-:W-:-:S05]  /*18f0*/  IMAD.HI.U32 R11, R11, R12, RZ ;  /* 0x0000000c0b0b7227 */ /* 0x000fca00078e00ff */
[----:B------:R-:W-:-:S05]  /*1900*/  IADD3 R13, -R11, RZ, RZ ;  /* 0x000000ff0b0d7210 */ /* 0x000fca0007ffe1ff */
        /* <DEDUP_REMOVED lines=10> */
[----:B------:R-:W-:Y:S02]  /*19b0*/  IMAD.MOV.U32 R13, RZ, RZ, RZ ;  /* 0x000000ffff0d7224 */ /* 0x000fe400078e00ff */
.L_x_20:
[----:B------:R-:W-:Y:S05]  /*19c0*/  BSYNC B0 ;  /* 0x0000000000007941 */ /* 0x000fea0003800000 */
.L_x_18:
[----:B------:R-:W-:Y:S01]  /*19d0*/  ULDC.64 UR10, c[0x0][UR5+0x148] ;  /* 0x00005200050a7abb */ /* 0x000fe20008000a00 */
[----:B------:R-:W-:Y:S01]  /*19e0*/  MOV R17, R9 ;  /* 0x0000000900117202 */ /* 0x000fe20000000f00 */
[----:B------:R-:W-:Y:S01]  /*19f0*/  ULDC.64 UR6, c[0x0][UR5+0x218] ;  /* 0x0000860005067abb */ /* 0x000fe20008000a00 */
[----:B------:R-:W-:Y:S01]  /*1a00*/  LOP3.LUT R18, R13, UR11, RZ, 0xfc, !PT ;  /* 0x0000000b0d127c12 */ /* 0x000fe2000f8efcff */
[----:B------:R-:W-:Y:S01]  /*1a10*/  ULDC.64 UR8, c[0x0][UR4+0x150] ;  /* 0x0000540004087abb */ /* 0x000fe20008000a00 */
[----:B------:R-:W-:Y:S01]  /*1a20*/  IMAD.MOV.U32 R9, RZ, RZ, R8 ;  /* 0x000000ffff097224 */ /* 0x000fe200078e0008 */
[----:B------:R-:W-:Y:S01]  /*1a30*/  BSSY B0, `(.L_x_21) ;  /* 0x0000036000007945 */ /* 0x000fe20003800000 */
[----:B------:R-:W-:Y:S01]  /*1a40*/  ISETP.NE.U32.AND P0, PT, R18, RZ, PT ;  /* 0x000000ff1200720c */ /* 0x000fe20003f05070 */
[----:B------:R-:W-:-:S02]  /*1a50*/  IMAD.MOV.U32 R8, RZ, RZ, R14 ;  /* 0x000000ffff087224 */ /* 0x000fc400078e000e */
[C---:B------:R-:W-:Y:S02]  /*1a60*/  IMAD R11, R10.reuse, UR7, RZ ;  /* 0x000000070a0b7c24 */ /* 0x040fe4000f8e02ff */
[C---:B------:R-:W-:Y:S02]  /*1a70*/  IMAD R19, R10.reuse, UR9, RZ ;  /* 0x000000090a137c24 */ /* 0x040fe4000f8e02ff */
[----:B------:R-:W-:-:S04]  /*1a80*/  IMAD.WIDE.U32 R14, R10, UR6, R16 ;  /* 0x000000060a0e7c25 */ /* 0x000fc8000f8e0010 */
[----:B------:R-:W-:-:S04]  /*1a90*/  IMAD.WIDE.U32 R16, R10, UR8, R8 ;  /* 0x000000080a107c25 */ /* 0x000fc8000f8e0008 */
[C---:B------:R-:W-:Y:S02]  /*1aa0*/  IMAD R11, R0.reuse, UR6, R11 ;  /* 0x00000006000b7c24 */ /* 0x040fe4000f8e020b */
[----:B------:R-:W-:Y:S02]  /*1ab0*/  IMAD R9, R0, UR8, R19 ;  /* 0x0000000800097c24 */ /* 0x000fe4000f8e0213 */
[----:B------:R-:W-:Y:S02]  /*1ac0*/  IMAD.IADD R8, R15, 0x1, R11 ;  /* 0x000000010f087824 */ /* 0x000fe400078e020b */
[----:B------:R-:W-:Y:S01]  /*1ad0*/  IMAD.IADD R9, R17, 0x1, R9 ;  /* 0x0000000111097824 */ /* 0x000fe200078e0209 */
[----:B------:R-:W-:Y:S05]  /*1ae0*/  @!P0 BRA `(.L_x_22) ;  /* 0x0000014000008947 */ /* 0x000fea0003800000 */
[----:B------:R-:W-:Y:S01]  /*1af0*/  MOV R10, UR10 ;  /* 0x0000000a000a7c02 */ /* 0x000fe20008000f00 */
[----:B------:R-:W-:Y:S01]  /*1b00*/  IMAD.U32 R19, RZ, RZ, UR11 ;  /* 0x0000000bff137e24 */ /* 0x000fe2000f8e00ff */
[----:B------:R-:W-:Y:S01]  /*1b10*/  MOV R0, 0x1b90 ;  /* 0x00001b9000007802 */ /* 0x000fe20000000f00 */
[----:B------:R-:W-:Y:S01]  /*1b20*/  IMAD.U32 R11, RZ, RZ, UR11 ;  /* 0x0000000bff0b7e24 */ /* 0x000fe2000f8e00ff */
[----:B------:R-:W-:Y:S01]  /*1b30*/  MOV R11, R10 ;  /* 0x0000000a000b7202 */ /* 0x000fe20000000f00 */
[----:B------:R-:W-:-:S02]  /*1b40*/  IMAD.U32 R18, RZ, RZ, UR10 ;  /* 0x0000000aff127e24 */ /* 0x000fc4000f8e00ff */
[----:B------:R-:W-:Y:S02]  /*1b50*/  IMAD.MOV.U32 R26, RZ, RZ, R12 ;  /* 0x000000ffff1a7224 */ /* 0x000fe400078e000c */
[----:B------:R-:W-:Y:S02]  /*1b60*/  IMAD.MOV.U32 R10, RZ, RZ, R19 ;  /* 0x000000ffff0a7224 */ /* 0x000fe400078e0013 */
[----:B------:R-:W-:Y:S02]  /*1b70*/  IMAD.MOV.U32 R20, RZ, RZ, R13 ;  /* 0x000000ffff147224 */ /* 0x000fe400078e000d */
[----:B------:R-:W-:Y:S05]  /*1b80*/  CALL.REL.NOINC `($__internal_0_$__cuda_sm20_div_s64) ;  /* 0x000011c000007944 */ /* 0x000fea0003c00000 */
[----:B------:R-:W-:-:S05]  /*1b90*/  IADD3 R21, P0, RZ, -R19, RZ ;  /* 0x80000013ff157210 */ /* 0x000fca0007f1e0ff */
[----:B------:R-:W-:Y:S02]  /*1ba0*/  IMAD.X R0, RZ, RZ, ~R11, P0 ;  /* 0x000000ffff007224 */ /* 0x000fe400000e0e0b */
[----:B------:R-:W-:-:S04]  /*1bb0*/  IMAD.WIDE.U32 R12, R21, UR10, R12 ;  /* 0x0000000a150c7c25 */ /* 0x000fc8000f8e000c */
[----:B------:R-:W-:-:S04]  /*1bc0*/  IMAD R0, R0, UR10, RZ ;  /* 0x0000000a00007c24 */ /* 0x000fc8000f8e02ff */
[----:B------:R-:W-:Y:S02]  /*1bd0*/  IMAD R21, R21, UR11, R0 ;  /* 0x0000000b15157c24 */ /* 0x000fe4000f8e0200 */
[----:B------:R-:W-:Y:S02]  /*1be0*/  IMAD.MOV.U32 R0, RZ, RZ, R12 ;  /* 0x000000ffff007224 */ /* 0x000fe400078e000c */
[----:B------:R-:W-:Y:S01]  /*1bf0*/  IMAD.MOV.U32 R12, RZ, RZ, R19 ;  /* 0x000000ffff0c7224 */ /* 0x000fe200078e0013 */
[----:B------:R-:W-:Y:S01]  /*1c00*/  IADD3 R10, R13, R21, RZ ;  /* 0x000000150d0a7210 */ /* 0x000fe20007ffe0ff */
[----:B------:R-:W-:Y:S01]  /*1c10*/  IMAD.MOV.U32 R13, RZ, RZ, R11 ;  /* 0x000000ffff0d7224 */ /* 0x000fe200078e000b */
[----:B------:R-:W-:Y:S05]  /*1c20*/  BRA `(.L_x_23) ;  /* 0x0000016000007947 */ /* 0x000fea0003800000 */
.L_x_22:
[----:B------:R-:W0:Y:S01]  /*1c30*/  I2F.U32.RP R0, UR10 ;  /* 0x0000000a00007d06 */ /* 0x000e220008209000 */
[----:B------:R-:W-:Y:S01]  /*1c40*/  IMAD R13, RZ, RZ, -UR10 ;  /* 0x8000000aff0d7e24 */ /* 0x000fe2000f8e02ff */
[----:B------:R-:W-:-:S06]  /*1c50*/  ISETP.NE.U32.AND P2, PT, RZ, UR10, PT ;  /* 0x0000000aff007c0c */ /* 0x000fcc000bf45070 */
[----:B0-----:R-:W0:Y:S02]  /*1c60*/  MUFU.RCP R0, R0 ;  /* 0x0000000000007308 */ /* 0x001e240000001000 */
[----:B0-----:R-:W-:-:S06]  /*1c70*/  IADD3 R10, R0, 0xffffffe, RZ ;  /* 0x0ffffffe000a7810 */ /* 0x001fcc0007ffe0ff */
        /* <DEDUP_REMOVED lines=17> */
.L_x_23:
[----:B------:R-:W-:Y:S05]  /*1d90*/  BSYNC B0 ;  /* 0x0000000000007941 */ /* 0x000fea0003800000 */
.L_x_21:
[----:B------:R-:W-:Y:S01]  /*1da0*/  IADD3 R6, P0, R6, -0x4, RZ ;  /* 0xfffffffc06067810 */ /* 0x000fe20007f1e0ff */
[----:B------:R-:W-:Y:S01]  /*1db0*/  IMAD.MOV.U32 R15, RZ, RZ, R8 ;  /* 0x000000ffff0f7224 */ /* 0x000fe200078e0008 */
[----:B------:R-:W-:Y:S01]  /*1dc0*/  MOV R17, R9 ;  /* 0x0000000900117202 */ /* 0x000fe20000000f00 */
[----:B------:R-:W-:Y:S01]  /*1dd0*/  ULDC.64 UR6, c[0x0][UR5+0x210] ;  /* 0x0000840005067abb */ /* 0x000fe20008000a00 */
[----:B------:R-:W-:Y:S01]  /*1de0*/  IADD3.X R7, R7, -0x1, RZ, P0, !PT ;  /* 0xffffffff07077810 */ /* 0x000fe200007fe4ff */
[----:B------:R-:W-:Y:S01]  /*1df0*/  ULDC.64 UR8, c[0x0][UR4+0x148] ;  /* 0x0000520004087abb */ /* 0x000fe20008000a00 */
[----:B------:R-:W-:Y:S01]  /*1e00*/  ISETP.GT.U32.AND P0, PT, R6, 0x3, PT ;  /* 0x000000030600780c */ /* 0x000fe20003f04070 */
[----:B------:R-:W-:Y:S01]  /*1e10*/  IMAD.WIDE.U32 R8, R0, UR6, R14 ;  /* 0x0000000600087c25 */ /* 0x000fe2000f8e000e */
[----:B------:R-:W-:-:S02]  /*1e20*/  UIADD3 UR4, UR4, -0x20, URZ ;  /* 0xffffffe004047890 */ /* 0x000fc4000fffe03f */
[----:B------:R-:W-:Y:S01]  /*1e30*/  ISETP.GT.AND.EX P0, PT, R7, RZ, PT, P0 ;  /* 0x000000ff0700720c */ /* 0x000fe20003f04300 */
[----:B------:R-:W-:Y:S01]  /*1e40*/  IMAD.WIDE.U32 R14, R0, UR8, R16 ;  /* 0x00000008000e7c25 */ /* 0x000fe2000f8e0010 */
[----:B------:R-:W-:-:S03]  /*1e50*/  UIADD3 UR5, UR5, -0x20, URZ ;  /* 0xffffffe005057890 */ /* 0x000fc6000fffe03f */
[C---:B------:R-:W-:Y:S02]  /*1e60*/  IMAD R11, R0.reuse, UR7, RZ ;  /* 0x00000007000b7c24 */ /* 0x040fe4000f8e02ff */
[----:B------:R-:W-:Y:S02]  /*1e70*/  IMAD R17, R0, UR9, RZ ;  /* 0x0000000900117c24 */ /* 0x000fe4000f8e02ff */
[C---:B------:R-:W-:Y:S02]  /*1e80*/  IMAD R11, R10.reuse, UR6, R11 ;  /* 0x000000060a0b7c24 */ /* 0x040fe4000f8e020b */
[----:B------:R-:W-:Y:S02]  /*1e90*/  IMAD R17, R10, UR8, R17 ;  /* 0x000000080a117c24 */ /* 0x000fe4000f8e0211 */
[----:B------:R-:W-:Y:S02]  /*1ea0*/  IMAD.IADD R9, R9, 0x1, R11 ;  /* 0x0000000109097824 */ /* 0x000fe400078e020b */
[----:B------:R-:W-:Y:S01]  /*1eb0*/  IMAD.IADD R15, R15, 0x1, R17 ;  /* 0x000000010f0f7824 */ /* 0x000fe200078e0211 */
[----:B------:R-:W-:Y:S01]  /*1ec0*/  @!P0 CALL.REL.NOINC `(.L_x_6) ;  /* 0x0000001000008944 */ /* 0x000fe20003c00000 */
[----:B------:R-:W-:Y:S05]  /*1ed0*/  BRA `(.L_x_24) ;  /* 0xfffff06000007947 */ /* 0x000fea000383ffff */
.L_x_6:
[----:B------:R-:W-:Y:S01]  /*1ee0*/  IADD3 R0, P1, P2, -R4, 0x8, R2 ;  /* 0x0000000804007810 */ /* 0x000fe20007a3e102 */
[----:B------:R-:W-:Y:S01]  /*1ef0*/  ULDC.64 UR4, c[0x0][0x118] ;  /* 0x0000460000047ab9 */ /* 0x000fe20000000a00 */
[----:B------:R-:W-:Y:S01]  /*1f00*/  BSSY B0, `(.L_x_25) ;  /* 0x0000099000007945 */ /* 0x000fe20003800000 */
[----:B------:R-:W-:-:S02]  /*1f10*/  PRMT R7, RZ, 0x7610, R7 ;  /* 0x00007610ff077816 */ /* 0x000fc40000000007 */
[----:B------:R-:W-:Y:S02]  /*1f20*/  ISETP.GE.U32.AND P0, PT, R0, c[0x0][0x4a0], PT ;  /* 0x0001280000007a0c */ /* 0x000fe40003f06070 */
[----:B------:R-:W-:Y:S02]  /*1f30*/  IADD3.X R0, ~R5, RZ, R3, P1, P2 ;  /* 0x000000ff05007210 */ /* 0x000fe40000fe4503 */
[----:B------:R-:W-:Y:S02]  /*1f40*/  PRMT R10, RZ, 0x7610, R10 ;  /* 0x00007610ff0a7816 */ /* 0x000fe4000000000a */
[----:B------:R-:W-:Y:S02]  /*1f50*/  ISETP.GE.AND.EX P0, PT, R0, c[0x0][0x4a4], PT, P0 ;  /* 0x0001290000007a0c */ /* 0x000fe40003f06300 */
[----:B------:R-:W-:Y:S02]  /*1f60*/  PRMT R11, RZ, 0x7610, R11 ;  /* 0x00007610ff0b7816 */ /* 0x000fe4000000000b */
[----:B------:R-:W-:-:S02]  /*1f70*/  PRMT R12, RZ, 0x7610, R12 ;  /* 0x00007610ff0c7816 */ /* 0x000fc4000000000c */
[----:B------:R-:W-:Y:S02]  /*1f80*/  PRMT R0, RZ, 0x7610, R0 ;  /* 0x00007610ff007816 */ /* 0x000fe40000000000 */
[----:B------:R-:W-:Y:S02]  /*1f90*/  PRMT R6, RZ, 0x7610, R6 ;  /* 0x00007610ff067816 */ /* 0x000fe40000000006 */
[----:B------:R-:W-:Y:S02]  /*1fa0*/  PRMT R13, RZ, 0x7610, R13 ;  /* 0x00007610ff0d7816 */ /* 0x000fe4000000000d */
[----:B------:R-:W-:Y:S01]  /*1fb0*/  PRMT R16, RZ, 0x7610, R16 ;  /* 0x00007610ff107816 */ /* 0x000fe20000000010 */
[----:B------:R-:W-:Y:S05]  /*1fc0*/  @!P0 BRA `(.L_x_26) ;  /* 0x000008c000008947 */ /* 0x000fea0003800000 */
[----:B------:R-:W-:Y:S01]  /*1fd0*/  IMAD.MOV.U32 R0, RZ, RZ, c[0x0][0x498] ;  /* 0x00012600ff007624 */ /* 0x000fe200078e00ff */
[----:B------:R-:W-:Y:S01]  /*1fe0*/  BSSY B1, `(.L_x_27) ;  /* 0x000005a000017945 */ /* 0x000fe20003800000 */
[----:B------:R-:W-:Y:S01]  /*1ff0*/  IMAD.MOV.U32 R7, RZ, RZ, 0x8 ;  /* 0x00000008ff077424 */ /* 0x000fe200078e00ff */
[----:B------:R-:W-:-:S02]  /*2000*/  PRMT R20, RZ, 0x7610, R20 ;  /* 0x00007610ff147816 */ /* 0x000fc40000000014 */
[----:B------:R-:W-:Y:S02]  /*2010*/  IADD3 R0, R0, -0x2, RZ ;  /* 0xfffffffe00007810 */ /* 0x000fe40007ffe0ff */
[----:B------:R-:W-:Y:S02]  /*2020*/  PRMT R19, RZ, 0x7610, R19 ;  /* 0x00007610ff137816 */ /* 0x000fe40000000013 */
[----:B------:R-:W-:Y:S01]  /*2030*/  PRMT R18, RZ, 0x7610, R18 ;  /* 0x00007610ff127816 */ /* 0x000fe20000000012 */
[----:B------:R-:W-:Y:S01]  /*2040*/  IMAD R16, R0, R7, c[0x2][0x0] ;  /* 0x0080000000107624 */ /* 0x000fe200078e0207 */
[----:B------:R-:W-:Y:S02]  /*2050*/  PRMT R11, RZ, 0x7610, R11 ;  /* 0x00007610ff0b7816 */ /* 0x000fe4000000000b */
[----:B------:R-:W-:Y:S01]  /*2060*/  PRMT R10, RZ, 0x7610, R10 ;  /* 0x00007610ff0a7816 */ /* 0x000fe2000000000a */
[----:B------:R-:W0:Y:S01]  /*2070*/  LDC.64 R12, c[0x0][R16+0x170] ;  /* 0x00005c00100c7b82 */ /* 0x000e220000000a00 */
[----:B------:R-:W-:-:S02]  /*2080*/  PRMT R7, RZ, 0x7610, R7 ;  /* 0x00007610ff077816 */ /* 0x000fc40000000007 */
[----:B------:R-:W-:Y:S02]  /*2090*/  PRMT R6, RZ, 0x7610, R6 ;  /* 0x00007610ff067816 */ /* 0x000fe40000000006 */
[----:B------:R-:W-:Y:S02]  /*20a0*/  PRMT R0, RZ, 0x7610, R0 ;  /* 0x00007610ff007816 */ /* 0x000fe40000000000 */
[----:B0-----:R-:W-:-:S04]  /*20b0*/  ISETP.GE.U32.AND P0, PT, R2, R12, PT ;  /* 0x0000000c0200720c */ /* 0x001fc80003f06070 */
[----:B------:R-:W-:-:S13]  /*20c0*/  ISETP.GE.AND.EX P0, PT, R3, R13, PT, P0 ;  /* 0x0000000d0300720c */ /* 0x000fda0003f06300 */
[----:B------:R-:W-:Y:S05]  /*20d0*/  @P0 BRA `(.L_x_28) ;  /* 0x000004a000000947 */ /* 0x000fea0003800000 */
[----:B------:R-:W-:-:S04]  /*20e0*/  IADD3 R8, P0, R8, c[0x0][0x300], RZ ;  /* 0x0000c00008087a10 */ /* 0x000fc80007f1e0ff */
[----:B------:R-:W-:-:S05]  /*20f0*/  IADD3.X R9, R9, c[0x0][0x304], RZ, P0, !PT ;  /* 0x0000c10009097a10 */ /* 0x000fca00007fe4ff */
[----:B------:R0:W5:Y:S01]  /*2100*/  LDG.E.U8 R0, [R8.64] ;  /* 0x0000000408007981 */ /* 0x000162000c1e1100 */
[----:B------:R-:W-:-:S04]  /*2110*/  IADD3 R17, P1, R2, 0x1, RZ ;  /* 0x0000000102117810 */ /* 0x000fc80007f3e0ff */
[----:B------:R-:W-:Y:S02]  /*2120*/  ISETP.GE.U32.AND P0, PT, R17, R12, PT ;  /* 0x0000000c1100720c */ /* 0x000fe40003f06070 */
[----:B------:R-:W-:-:S04]  /*2130*/  IADD3.X R17, RZ, R3, RZ, P1, !PT ;  /* 0x00000003ff117210 */ /* 0x000fc80000ffe4ff */
[----:B------:R-:W-:-:S13]  /*2140*/  ISETP.GE.AND.EX P0, PT, R17, R13, PT, P0 ;  /* 0x0000000d1100720c */ /* 0x000fda0003f06300 */
[----:B------:R-:W-:Y:S05]  /*2150*/  @P0 BRA `(.L_x_28) ;  /* 0x0000042000000947 */ /* 0x000fea0003800000 */
[----:B0-----:R-:W0:Y:S02]  /*2160*/  LDC.64 R16, c[0x0][R16+0x238] ;  /* 0x00008e0010107b82 */ /* 0x001e240000000a00 */
[----:B0-----:R-:W-:-:S05]  /*2170*/  IADD3 R8, P0, R16, R8, RZ ;  /* 0x0000000810087210 */ /* 0x001fca0007f1e0ff */
[----:B------:R-:W-:-:S05]  /*2180*/  IMAD.X R9, R17, 0x1, R9, P0 ;  /* 0x0000000111097824 */ /* 0x000fca00000e0609 */
[----:B------:R0:W5:Y:S01]  /*2190*/  LDG.E.U8 R6, [R8.64] ;  /* 0x0000000408067981 */ /* 0x000162000c1e1100 */
[----:B------:R-:W-:Y:S02]  /*21a0*/  IADD3 R7, P1, R2, 0x2, RZ ;  /* 0x0000000202077810 */ /* 0x000fe40007f3e0ff */
[----:B------:R-:W-:Y:S02]  /*21b0*/  PRMT R19, RZ, 0x7610, R19 ;  /* 0x00007610ff137816 */ /* 0x000fe40000000013 */
[----:B------:R-:W-:Y:S01]  /*21c0*/  ISETP.GE.U32.AND P0, PT, R7, R12, PT ;  /* 0x0000000c0700720c */ /* 0x000fe20003f06070 */
[----:B------:R-:W-:Y:S01]  /*21d0*/  IMAD.X R7, RZ, RZ, R3, P1 ;  /* 0x000000ffff077224 */ /* 0x000fe200008e0603 */
[----:B------:R-:W-:Y:S02]  /*21e0*/  PRMT R18, RZ, 0x7610, R18 ;  /* 0x00007610ff127816 */ /* 0x000fe40000000012 */
[----:B------:R-:W-:Y:S02]  /*21f0*/  PRMT R11, RZ, 0x7610, R11 ;  /* 0x00007610ff0b7816 */ /* 0x000fe4000000000b */
[----:B------:R-:W-:-:S02]  /*2200*/  ISETP.GE.AND.EX P0, PT, R7, R13, PT, P0 ;  /* 0x0000000d0700720c */ /* 0x000fc40003f06300 */
[----:B------:R-:W-:Y:S02]  /*2210*/  PRMT R10, RZ, 0x7610, R10 ;  /* 0x00007610ff0a7816 */ /* 0x000fe4000000000a */
[----:B------:R-:W-:-:S09]  /*2220*/  PRMT R7, RZ, 0x7610, R7 ;  /* 0x00007610ff077816 */ /* 0x000fd20000000007 */
[----:B------:R-:W-:Y:S05]  /*2230*/  @P0 BRA `(.L_x_28) ;  /* 0x0000034000000947 */ /* 0x000fea0003800000 */
        /* <DEDUP_REMOVED lines=10> */
[----:B------:R-:W-:-:S11]  /*22e0*/  PRMT R11, RZ, 0x7610, R11 ;  /* 0x00007610ff0b7816 */ /* 0x000fd6000000000b */
[----:B------:R-:W-:Y:S05]  /*22f0*/  @P0 BRA `(.L_x_28) ;  /* 0x0000028000000947 */ /* 0x000fea0003800000 */
[----:B0-----:R-:W-:-:S04]  /*2300*/  IADD3 R8, P0, R16, R8, RZ ;  /* 0x0000000810087210 */ /* 0x001fc80007f1e0ff */
[----:B------:R-:W-:-:S05]  /*2310*/  IADD3.X R9, R17, R9, RZ, P0, !PT ;  /* 0x0000000911097210 */ /* 0x000fca00007fe4ff */
[----:B------:R0:W5:Y:S01]  /*2320*/  LDG.E.U8 R10, [R8.64] ;  /* 0x00000004080a7981 */ /* 0x000162000c1e1100 */
[----:B------:R-:W-:Y:S02]  /*2330*/  IADD3 R11, P1, R2, 0x4, RZ ;  /* 0x00000004020b7810 */ /* 0x000fe40007f3e0ff */
[----:B------:R-:W-:Y:S02]  /*2340*/  PRMT R19, RZ, 0x7610, R19 ;  /* 0x00007610ff137816 */ /* 0x000fe40000000013 */
[----:B------:R-:W-:Y:S01]  /*2350*/  ISETP.GE.U32.AND P0, PT, R11, R12, PT ;  /* 0x0000000c0b00720c */ /* 0x000fe20003f06070 */
[----:B------:R-:W-:Y:S01]  /*2360*/  IMAD.X R11, RZ, RZ, R3, P1 ;  /* 0x000000ffff0b7224 */ /* 0x000fe200008e0603 */
[----:B------:R-:W-:-:S04]  /*2370*/  PRMT R18, RZ, 0x7610, R18 ;  /* 0x00007610ff127816 */ /* 0x000fc80000000012 */
[----:B------:R-:W-:Y:S02]  /*2380*/  ISETP.GE.AND.EX P0, PT, R11, R13, PT, P0 ;  /* 0x0000000d0b00720c */ /* 0x000fe40003f06300 */
[----:B------:R-:W-:-:S11]  /*2390*/  PRMT R11, RZ, 0x7610, R11 ;  /* 0x00007610ff0b7816 */ /* 0x000fd6000000000b */
[----:B------:R-:W-:Y:S05]  /*23a0*/  @P0 BRA `(.L_x_28) ;  /* 0x000001d000000947 */ /* 0x000fea0003800000 */
[----:B0-----:R-:W-:-:S05]  /*23b0*/  IADD3 R8, P0, R16, R8, RZ ;  /* 0x0000000810087210 */ /* 0x001fca0007f1e0ff */
[----:B------:R-:W-:-:S05]  /*23c0*/  IMAD.X R9, R17, 0x1, R9, P0 ;  /* 0x0000000111097824 */ /* 0x000fca00000e0609 */
[----:B------:R0:W5:Y:S01]  /*23d0*/  LDG.E.U8 R11, [R8.64] ;  /* 0x00000004080b7981 */ /* 0x000162000c1e1100 */
[----:B------:R-:W-:Y:S02]  /*23e0*/  IADD3 R19, P1, R2, 0x5, RZ ;  /* 0x0000000502137810 */ /* 0x000fe40007f3e0ff */
[----:B------:R-:W-:Y:S02]  /*23f0*/  PRMT R18, RZ, 0x7610, R18 ;  /* 0x00007610ff127816 */ /* 0x000fe40000000012 */
[----:B------:R-:W-:Y:S01]  /*2400*/  ISETP.GE.U32.AND P0, PT, R19, R12, PT ;  /* 0x0000000c1300720c */ /* 0x000fe20003f06070 */
[----:B------:R-:W-:-:S05]  /*2410*/  IMAD.X R19, RZ, RZ, R3, P1 ;  /* 0x000000ffff137224 */ /* 0x000fca00008e0603 */
[----:B------:R-:W-:Y:S02]  /*2420*/  ISETP.GE.AND.EX P0, PT, R19, R13, PT, P0 ;  /* 0x0000000d1300720c */ /* 0x000fe40003f06300 */
[----:B------:R-:W-:-:S11]  /*2430*/  PRMT R19, RZ, 0x7610, R19 ;  /* 0x00007610ff137816 */ /* 0x000fd60000000013 */
[----:B------:R-:W-:Y:S05]  /*2440*/  @P0 BRA `(.L_x_28) ;  /* 0x0000013000000947 */ /* 0x000fea0003800000 */
[----:B0-----:R-:W-:-:S05]  /*2450*/  IADD3 R8, P0, R16, R8, RZ ;  /* 0x0000000810087210 */ /* 0x001fca0007f1e0ff */
[----:B------:R-:W-:-:S05]  /*2460*/  IMAD.X R9, R17, 0x1, R9, P0 ;  /* 0x0000000111097824 */ /* 0x000fca00000e0609 */
[----:B------:R0:W5:Y:S01]  /*2470*/  LDG.E.U8 R18, [R8.64] ;  /* 0x0000000408127981 */ /* 0x000162000c1e1100 */
[----:B------:R-:W-:-:S04]  /*2480*/  IADD3 R19, P1, R2, 0x6, RZ ;  /* 0x0000000602137810 */ /* 0x000fc80007f3e0ff */
[----:B------:R-:W-:Y:S02]  /*2490*/  ISETP.GE.U32.AND P0, PT, R19, R12, PT ;  /* 0x0000000c1300720c */ /* 0x000fe40003f06070 */
[----:B------:R-:W-:-:S04]  /*24a0*/  IADD3.X R19, RZ, R3, RZ, P1, !PT ;  /* 0x00000003ff137210 */ /* 0x000fc80000ffe4ff */
[----:B------:R-:W-:Y:S02]  /*24b0*/  ISETP.GE.AND.EX P0, PT, R19, R13, PT, P0 ;  /* 0x0000000d1300720c */ /* 0x000fe40003f06300 */
[----:B------:R-:W-:-:S11]  /*24c0*/  PRMT R19, RZ, 0x7610, R19 ;  /* 0x00007610ff137816 */ /* 0x000fd60000000013 */
[----:B------:R-:W-:Y:S05]  /*24d0*/  @P0 BRA `(.L_x_28) ;  /* 0x000000a000000947 */ /* 0x000fea0003800000 */
[----:B0-----:R-:W-:-:S04]  /*24e0*/  IADD3 R19, P1, R2, 0x7, RZ ;  /* 0x0000000702137810 */ /* 0x001fc80007f3e0ff */
[----:B------:R-:W-:Y:S01]  /*24f0*/  ISETP.GE.U32.AND P0, PT, R19, R12, PT ;  /* 0x0000000c1300720c */ /* 0x000fe20003f06070 */
[----:B------:R-:W-:-:S05]  /*2500*/  IMAD.X R12, RZ, RZ, R3, P1 ;  /* 0x000000ffff0c7224 */ /* 0x000fca00008e0603 */
[----:B------:R-:W-:Y:S02]  /*2510*/  ISETP.GE.AND.EX P0, PT, R12, R13, PT, P0 ;  /* 0x0000000d0c00720c */ /* 0x000fe40003f06300 */
[----:B------:R-:W-:-:S05]  /*2520*/  IADD3 R12, P1, R16, R8, RZ ;  /* 0x00000008100c7210 */ /* 0x000fca0007f3e0ff */
[----:B------:R-:W-:-:S05]  /*2530*/  IMAD.X R13, R17, 0x1, R9, P1 ;  /* 0x00000001110d7824 */ /* 0x000fca00008e0609 */
[----:B------:R0:W5:Y:S01]  /*2540*/  LDG.E.U8 R19, [R12.64] ;  /* 0x000000040c137981 */ /* 0x000162000c1e1100 */
[----:B------:R-:W-:-:S05]  /*2550*/  @!P0 IADD3 R8, P1, R16, R12, RZ ;  /* 0x0000000c10088210 */ /* 0x000fca0007f3e0ff */
[----:B------:R-:W-:-:S05]  /*2560*/  @!P0 IMAD.X R9, R17, 0x1, R13, P1 ;  /* 0x0000000111098824 */ /* 0x000fca00008e060d */
[----:B------:R0:W5:Y:S03]  /*2570*/  @!P0 LDG.E.U8 R20, [R8.64] ;  /* 0x0000000408148981 */ /* 0x000166000c1e1100 */
.L_x_28:
[----:B0-----:R-:W-:Y:S05]  /*2580*/  BSYNC B1 ;  /* 0x0000000000017941 */ /* 0x001fea0003800000 */
.L_x_27:
[----:B------:R-:W-:-:S04]  /*2590*/  IADD3 R4, P0, R2, -R4, RZ ;  /* 0x8000000402047210 */ /* 0x000fc80007f1e0ff */
[C---:B------:R-:W-:Y:S01]  /*25a0*/  ISETP.GE.U32.AND P6, PT, R4.reuse, c[0x0][0x4a0], PT ;  /* 0x0001280004007a0c */ /* 0x040fe20003fc6070 */
[----:B------:R-:W-:Y:S01]  /*25b0*/  IMAD.X R5, R3, 0x1, ~R5, P0 ;  /* 0x0000000103057824 */ /* 0x000fe200000e0e05 */
[C---:B------:R-:W-:Y:S02]  /*25c0*/  IADD3 R9, P0, R4.reuse, 0x1, RZ ;  /* 0x0000000104097810 */ /* 0x040fe40007f1e0ff */
[C---:B------:R-:W-:Y:S02]  /*25d0*/  IADD3 R8, P1, R4.reuse, 0x2, RZ ;  /* 0x0000000204087810 */ /* 0x040fe40007f3e0ff */
[----:B------:R-:W-:Y:S02]  /*25e0*/  ISETP.GE.U32.AND P4, PT, R9, c[0x0][0x4a0], PT ;  /* 0x0001280009007a0c */ /* 0x000fe40003f86070 */
[----:B------:R-:W-:Y:S01]  /*25f0*/  ISETP.GE.AND.EX P6, PT, R5, c[0x0][0x4a4], PT, P6 ;  /* 0x0001290005007a0c */ /* 0x000fe20003fc6360 */
[----:B------:R-:W-:Y:S01]  /*2600*/  IMAD.X R17, RZ, RZ, R5, P1 ;  /* 0x000000ffff117224 */ /* 0x000fe200008e0605 */
[----:B------:R-:W-:-:S02]  /*2610*/  IADD3 R9, P2, R4, 0x3, RZ ;  /* 0x0000000304097810 */ /* 0x000fc40007f5e0ff */
[----:B------:R-:W-:Y:S02]  /*2620*/  ISETP.GE.U32.AND P5, PT, R8, c[0x0][0x4a0], PT ;  /* 0x0001280008007a0c */ /* 0x000fe40003fa6070 */
[----:B------:R-:W-:Y:S01]  /*2630*/  IADD3 R8, P3, R4, 0x4, RZ ;  /* 0x0000000404087810 */ /* 0x000fe20007f7e0ff */
[--C-:B------:R-:W-:Y:S01]  /*2640*/  IMAD.X R16, RZ, RZ, R5.reuse, P2 ;  /* 0x000000ffff107224 */ /* 0x100fe200010e0605 */
[----:B-----5:R-:W-:Y:S02]  /*2650*/  SEL R0, R0, RZ, P6 ;  /* 0x000000ff00007207 */ /* 0x020fe40003000000 */
[----:B------:R-:W-:Y:S01]  /*2660*/  ISETP.GE.U32.AND P6, PT, R9, c[0x0][0x4a0], PT ;  /* 0x0001280009007a0c */ /* 0x000fe20003fc6070 */
[----:B------:R-:W-:Y:S01]  /*2670*/  IMAD.X R13, RZ, RZ, R5, P3 ;  /* 0x000000ffff0d7224 */ /* 0x000fe200018e0605 */
[----:B------:R-:W-:Y:S02]  /*2680*/  IADD3.X R21, RZ, R5, RZ, P0, !PT ;  /* 0x00000005ff157210 */ /* 0x000fe400007fe4ff */
[----:B------:R-:W-:-:S02]  /*2690*/  IADD3 R9, P1, R4, 0x5, RZ ;  /* 0x0000000504097810 */ /* 0x000fc40007f3e0ff */
[----:B------:R-:W-:Y:S02]  /*26a0*/  ISETP.GE.U32.AND P0, PT, R8, c[0x0][0x4a0], PT ;  /* 0x0001280008007a0c */ /* 0x000fe40003f06070 */
[C---:B------:R-:W-:Y:S01]  /*26b0*/  IADD3 R8, P2, R4.reuse, 0x6, RZ ;  /* 0x0000000604087810 */ /* 0x040fe20007f5e0ff */
[--C-:B------:R-:W-:Y:S01]  /*26c0*/  IMAD.X R12, RZ, RZ, R5.reuse, P1 ;  /* 0x000000ffff0c7224 */ /* 0x100fe200008e0605 */
[----:B------:R-:W-:Y:S02]  /*26d0*/  IADD3 R4, P3, R4, 0x7, RZ ;  /* 0x0000000704047810 */ /* 0x000fe40007f7e0ff */
[----:B------:R-:W-:Y:S02]  /*26e0*/  ISETP.GE.U32.AND P1, PT, R9, c[0x0][0x4a0], PT ;  /* 0x0001280009007a0c */ /* 0x000fe40003f26070 */
[----:B------:R-:W-:Y:S01]  /*26f0*/  IADD3.X R9, RZ, R5, RZ, P2, !PT ;  /* 0x00000005ff097210 */ /* 0x000fe200017fe4ff */
[----:B------:R-:W-:Y:S01]  /*2700*/  IMAD.X R5, RZ, RZ, R5, P3 ;  /* 0x000000ffff057224 */ /* 0x000fe200018e0605 */
[----:B------:R-:W-:-:S02]  /*2710*/  ISETP.GE.U32.AND P2, PT, R8, c[0x0][0x4a0], PT ;  /* 0x0001280008007a0c */ /* 0x000fc40003f46070 */
[----:B------:R-:W-:Y:S02]  /*2720*/  ISETP.GE.U32.AND P3, PT, R4, c[0x0][0x4a0], PT ;  /* 0x0001280004007a0c */ /* 0x000fe40003f66070 */
[----:B------:R-:W-:Y:S02]  /*2730*/  ISETP.GE.AND.EX P4, PT, R21, c[0x0][0x4a4], PT, P4 ;  /* 0x0001290015007a0c */ /* 0x000fe40003f86340 */
[----:B------:R-:W-:Y:S02]  /*2740*/  ISETP.GE.AND.EX P5, PT, R17, c[0x0][0x4a4], PT, P5 ;  /* 0x0001290011007a0c */ /* 0x000fe40003fa6350 */
[----:B------:R-:W-:Y:S02]  /*2750*/  ISETP.GE.AND.EX P6, PT, R16, c[0x0][0x4a4], PT, P6 ;  /* 0x0001290010007a0c */ /* 0x000fe40003fc6360 */
[----:B------:R-:W-:Y:S02]  /*2760*/  ISETP.GE.AND.EX P0, PT, R13, c[0x0][0x4a4], PT, P0 ;  /* 0x000129000d007a0c */ /* 0x000fe40003f06300 */
[----:B------:R-:W-:-:S02]  /*2770*/  ISETP.GE.AND.EX P1, PT, R12, c[0x0][0x4a4], PT, P1 ;  /* 0x000129000c007a0c */ /* 0x000fc40003f26310 */
[----:B------:R-:W-:Y:S02]  /*2780*/  ISETP.GE.AND.EX P2, PT, R9, c[0x0][0x4a4], PT, P2 ;  /* 0x0001290009007a0c */ /* 0x000fe40003f46320 */
[----:B------:R-:W-:Y:S02]  /*2790*/  ISETP.GE.AND.EX P3, PT, R5, c[0x0][0x4a4], PT, P3 ;  /* 0x0001290005007a0c */ /* 0x000fe40003f66330 */
[----:B------:R-:W-:Y:S02]  /*27a0*/  SEL R6, R6, RZ, P4 ;  /* 0x000000ff06067207 */ /* 0x000fe40002000000 */
[----:B------:R-:W-:Y:S02]  /*27b0*/  SEL R7, R7, RZ, P5 ;  /* 0x000000ff07077207 */ /* 0x000fe40002800000 */
[----:B------:R-:W-:Y:S02]  /*27c0*/  SEL R10, R10, RZ, P6 ;  /* 0x000000ff0a0a7207 */ /* 0x000fe40003000000 */
[----:B------:R-:W-:-:S02]  /*27d0*/  SEL R11, R11, RZ, P0 ;  /* 0x000000ff0b0b7207 */ /* 0x000fc40000000000 */
[----:B------:R-:W-:Y:S02]  /*27e0*/  SEL R18, R18, RZ, P1 ;  /* 0x000000ff12127207 */ /* 0x000fe40000800000 */
[----:B------:R-:W-:Y:S02]  /*27f0*/  SEL R19, R19, RZ, P2 ;  /* 0x000000ff13137207 */ /* 0x000fe40001000000 */
[----:B------:R-:W-:Y:S02]  /*2800*/  SEL R20, R20, RZ, P3 ;  /* 0x000000ff14147207 */ /* 0x000fe40001800000 */
[----:B------:R-:W-:Y:S02]  /*2810*/  PRMT R16, R0, 0x7610, R16 ;  /* 0x0000761000107816 */ /* 0x000fe40000000010 */
[----:B------:R-:W-:Y:S02]  /*2820*/  PRMT R13, R6, 0x7610, R13 ;  /* 0x00007610060d7816 */ /* 0x000fe4000000000d */
[----:B------:R-:W-:-:S02]  /*2830*/  PRMT R6, R7, 0x7610, R6 ;  /* 0x0000761007067816 */ /* 0x000fc40000000006 */
[----:B------:R-:W-:Y:S02]  /*2840*/  PRMT R0, R10, 0x7610, R0 ;  /* 0x000076100a007816 */ /* 0x000fe40000000000 */
[----:B------:R-:W-:Y:S02]  /*2850*/  PRMT R12, R11, 0x7610, R12 ;  /* 0x000076100b0c7816 */ /* 0x000fe4000000000c */
[----:B------:R-:W-:Y:S02]  /*2860*/  PRMT R11, R18, 0x7610, R11 ;  /* 0x00007610120b7816 */ /* 0x000fe4000000000b */
[----:B------:R-:W-:Y:S02]  /*2870*/  PRMT R10, R19, 0x7610, R10 ;  /* 0x00007610130a7816 */ /* 0x000fe4000000000a */
[----:B------:R-:W-:Y:S02]  /*2880*/  PRMT R7, R20, 0x7610, R7 ;  /* 0x0000761014077816 */ /* 0x000fe40000000007 */
.L_x_26:
[----:B------:R-:W-:Y:S05]  /*2890*/  BSYNC B0 ;  /* 0x0000000000007941 */ /* 0x000fea0003800000 */
.L_x_25:
[----:B------:R-:W-:Y:S02]  /*28a0*/  IMAD.MOV.U32 R8, RZ, RZ, c[0x0][0x498] ;  /* 0x00012600ff087624 */ /* 0x000fe400078e00ff */
[----:B------:R-:W-:-:S03]  /*28b0*/  IMAD.MOV.U32 R5, RZ, RZ, 0x8 ;  /* 0x00000008ff057424 */ /* 0x000fc600078e00ff */
[----:B------:R-:W-:-:S05]  /*28c0*/  IADD3 R4, R8, -0x2, RZ ;  /* 0xfffffffe08047810 */ /* 0x000fca0007ffe0ff */
[----:B------:R-:W-:-:S06]  /*28d0*/  IMAD R4, R4, R5, c[0x2][0x0] ;  /* 0x0080000004047624 */ /* 0x000fcc00078e0205 */
[----:B------:R-:W0:Y:S02]  /*28e0*/  LDC.64 R4, c[0x0][R4+0x170] ;  /* 0x00005c0004047b82 */ /* 0x000e240000000a00 */
[----:B0-----:R-:W-:-:S04]  /*28f0*/  ISETP.GE.U32.AND P0, PT, R2, R4, PT ;  /* 0x000000040200720c */ /* 0x001fc80003f06070 */
[----:B------:R-:W-:-:S13]  /*2900*/  ISETP.GE.AND.EX P0, PT, R3, R5, PT, P0 ;  /* 0x000000050300720c */ /* 0x000fda0003f06300 */
[----:B------:R-:W-:Y:S05]  /*2910*/  @P0 EXIT ;  /* 0x000000000000094d */ /* 0x000fea0003800000 */
[----:B------:R-:W-:-:S04]  /*2920*/  IADD3 R9, P1, R2, 0x1, RZ ;  /* 0x0000000102097810 */ /* 0x000fc80007f3e0ff */
[----:B------:R-:W-:Y:S01]  /*2930*/  ISETP.GE.U32.AND P0, PT, R9, R4, PT ;  /* 0x000000040900720c */ /* 0x000fe20003f06070 */
[----:B------:R-:W-:Y:S01]  /*2940*/  IMAD.X R9, RZ, RZ, R3, P1 ;  /* 0x000000ffff097224 */ /* 0x000fe200008e0603 */
[----:B------:R-:W-:-:S04]  /*2950*/  IADD3 R14, P1, R14, c[0x0][0x160], RZ ;  /* 0x000058000e0e7a10 */ /* 0x000fc80007f3e0ff */
[----:B------:R-:W-:Y:S02]  /*2960*/  ISETP.GE.AND.EX P0, PT, R9, R5, PT, P0 ;  /* 0x000000050900720c */ /* 0x000fe40003f06300 */
[----:B------:R-:W-:-:S05]  /*2970*/  IADD3.X R15, R15, c[0x0][0x164], RZ, P1, !PT ;  /* 0x000059000f0f7a10 */ /* 0x000fca0000ffe4ff */
[----:B------:R0:W-:Y:S06]  /*2980*/  STG.E.U8 [R14.64], R16 ;  /* 0x000000100e007986 */ /* 0x0001ec000c101104 */
[----:B------:R-:W-:Y:S05]  /*2990*/  @P0 EXIT ;  /* 0x000000000000094d */ /* 0x000fea0003800000 */
[----:B------:R-:W-:Y:S02]  /*29a0*/  IADD3 R8, R8, -0x1, RZ ;  /* 0xffffffff08087810 */ /* 0x000fe40007ffe0ff */
[----:B------:R-:W-:Y:S02]  /*29b0*/  IADD3 R17, P1, R2, 0x2, RZ ;  /* 0x0000000202117810 */ /* 0x000fe40007f3e0ff */
[----:B------:R-:W-:-:S02]  /*29c0*/  SHF.L.U32 R8, R8, 0x3, RZ ;  /* 0x0000000308087819 */ /* 0x000fc400000006ff */
[----:B------:R-:W-:Y:S01]  /*29d0*/  ISETP.GE.U32.AND P0, PT, R17, R4, PT ;  /* 0x000000041100720c */ /* 0x000fe20003f06070 */
[----:B------:R-:W-:-:S03]  /*29e0*/  IMAD.X R17, RZ, RZ, R3, P1 ;  /* 0x000000ffff117224 */ /* 0x000fc600008e0603 */
[----:B------:R-:W1:Y:S02]  /*29f0*/  LDC.64 R8, c[0x0][R8+0x230] ;  /* 0x00008c0008087b82 */ /* 0x000e640000000a00 */
[----:B------:R-:W-:Y:S02]  /*2a00*/  ISETP.GE.AND.EX P0, PT, R17, R5, PT, P0 ;  /* 0x000000051100720c */ /* 0x000fe40003f06300 */
[----:B01----:R-:W-:-:S05]  /*2a10*/  IADD3 R16, P1, R8, R14, RZ ;  /* 0x0000000e08107210 */ /* 0x003fca0007f3e0ff */
[----:B------:R-:W-:-:S05]  /*2a20*/  IMAD.X R17, R9, 0x1, R15, P1 ;  /* 0x0000000109117824 */ /* 0x000fca00008e060f */
[----:B------:R0:W-:Y:S01]  /*2a30*/  STG.E.U8 [R16.64], R13 ;  /* 0x0000000d10007986 */ /* 0x0001e2000c101104 */
[----:B------:R-:W-:Y:S05]  /*2a40*/  @P0 EXIT ;  /* 0x000000000000094d */ /* 0x000fea0003800000 */
[----:B0-----:R-:W-:-:S04]  /*2a50*/  IADD3 R13, P1, R2, 0x3, RZ ;  /* 0x00000003020d7810 */ /* 0x001fc80007f3e0ff */
[----:B------:R-:W-:Y:S01]  /*2a60*/  ISETP.GE.U32.AND P0, PT, R13, R4, PT ;  /* 0x000000040d00720c */ /* 0x000fe20003f06070 */
[----:B------:R-:W-:Y:S01]  /*2a70*/  IMAD.X R13, RZ, RZ, R3, P1 ;  /* 0x000000ffff0d7224 */ /* 0x000fe200008e0603 */
[----:B------:R-:W-:-:S04]  /*2a80*/  LEA R16, P1, R8, R14, 0x1 ;  /* 0x0000000e08107211 */ /* 0x000fc800078208ff */
[----:B------:R-:W-:Y:S02]  /*2a90*/  ISETP.GE.AND.EX P0, PT, R13, R5, PT, P0 ;  /* 0x000000050d00720c */ /* 0x000fe40003f06300 */
[----:B------:R-:W-:-:S05]  /*2aa0*/  LEA.HI.X R17, R8, R15, R9, 0x1, P1 ;  /* 0x0000000f08117211 */ /* 0x000fca00008f0c09 */
[----:B------:R0:W-:Y:S06]  /*2ab0*/  STG.E.U8 [R16.64], R6 ;  /* 0x0000000610007986 */ /* 0x0001ec000c101104 */
[----:B------:R-:W-:Y:S05]  /*2ac0*/  @P0 EXIT ;  /* 0x000000000000094d */ /* 0x000fea0003800000 */
[----:B------:R-:W-:Y:S01]  /*2ad0*/  IADD3 R19, P1, R2, 0x4, RZ ;  /* 0x0000000402137810 */ /* 0x000fe20007f3e0ff */
[----:B------:R-:W-:Y:S02]  /*2ae0*/  IMAD R13, R9, 0x3, RZ ;  /* 0x00000003090d7824 */ /* 0x000fe400078e02ff */
[----:B0-----:R-:W-:Y:S01]  /*2af0*/  IMAD.WIDE.U32 R16, R8, 0x3, R14 ;  /* 0x0000000308107825 */ /* 0x001fe200078e000e */
[----:B------:R-:W-:-:S03]  /*2b00*/  ISETP.GE.U32.AND P0, PT, R19, R4, PT ;  /* 0x000000041300720c */ /* 0x000fc60003f06070 */
[----:B------:R-:W-:Y:S01]  /*2b10*/  IMAD.X R19, RZ, RZ, R3, P1 ;  /* 0x000000ffff137224 */ /* 0x000fe200008e0603 */
[----:B------:R-:W-:-:S04]  /*2b20*/  IADD3 R17, R17, R13, RZ ;  /* 0x0000000d11117210 */ /* 0x000fc80007ffe0ff */
[----:B------:R-:W-:Y:S01]  /*2b30*/  ISETP.GE.AND.EX P0, PT, R19, R5, PT, P0 ;  /* 0x000000051300720c */ /* 0x000fe20003f06300 */
[----:B------:R0:W-:-:S12]  /*2b40*/  STG.E.U8 [R16.64], R0 ;  /* 0x0000000010007986 */ /* 0x0001d8000c101104 */
        /* <DEDUP_REMOVED lines=10> */
[----:B0-----:R-:W-:Y:S02]  /*2bf0*/  IMAD R17, R9, 0x5, RZ ;  /* 0x0000000509117824 */ /* 0x001fe400078e02ff */
[----:B------:R-:W-:Y:S01]  /*2c00*/  IMAD.WIDE.U32 R12, R8, 0x5, R14 ;  /* 0x00000005080c7825 */ /* 0x000fe200078e000e */
[----:B------:R-:W-:-:S03]  /*2c10*/  ISETP.GE.U32.AND P0, PT, R19, R4, PT ;  /* 0x000000041300720c */ /* 0x000fc60003f06070 */
[----:B------:R-:W-:Y:S02]  /*2c20*/  IMAD.X R19, RZ, RZ, R3, P1 ;  /* 0x000000ffff137224 */ /* 0x000fe400008e0603 */
[----:B------:R-:W-:-:S03]  /*2c30*/  IMAD.IADD R13, R13, 0x1, R17 ;  /* 0x000000010d0d7824 */ /* 0x000fc600078e0211 */
[----:B------:R-:W-:Y:S02]  /*2c40*/  ISETP.GE.AND.EX P0, PT, R19, R5, PT, P0 ;  /* 0x000000051300720c */ /* 0x000fe40003f06300 */
[----:B------:R0:W-:Y:S11]  /*2c50*/  STG.E.U8 [R12.64], R11 ;  /* 0x0000000b0c007986 */ /* 0x0001f6000c101104 */
[----:B------:R-:W-:Y:S05]  /*2c60*/  @P0 EXIT ;  /* 0x000000000000094d */ /* 0x000fea0003800000 */
[----:B------:R-:W-:Y:S01]  /*2c70*/  IADD3 R17, P1, R2, 0x7, RZ ;  /* 0x0000000702117810 */ /* 0x000fe20007f3e0ff */
[----:B0-----:R-:W-:-:S02]  /*2c80*/  IMAD R11, R9, 0x6, RZ ;  /* 0x00000006090b7824 */ /* 0x001fc400078e02ff */
[----:B------:R-:W-:Y:S01]  /*2c90*/  IMAD.WIDE.U32 R12, R8, 0x6, R14 ;  /* 0x00000006080c7825 */ /* 0x000fe200078e000e */
[----:B------:R-:W-:-:S03]  /*2ca0*/  ISETP.GE.U32.AND P0, PT, R17, R4, PT ;  /* 0x000000041100720c */ /* 0x000fc60003f06070 */
[----:B------:R-:W-:Y:S01]  /*2cb0*/  IMAD.X R3, RZ, RZ, R3, P1 ;  /* 0x000000ffff037224 */ /* 0x000fe200008e0603 */
[----:B------:R-:W-:-:S04]  /*2cc0*/  IADD3 R13, R13, R11, RZ ;  /* 0x0000000b0d0d7210 */ /* 0x000fc80007ffe0ff */
[----:B------:R-:W-:Y:S01]  /*2cd0*/  ISETP.GE.AND.EX P0, PT, R3, R5, PT, P0 ;  /* 0x000000050300720c */ /* 0x000fe20003f06300 */
[----:B------:R0:W-:-:S12]  /*2ce0*/  STG.E.U8 [R12.64], R10 ;  /* 0x0000000a0c007986 */ /* 0x0001d8000c101104 */
[----:B------:R-:W-:Y:S05]  /*2cf0*/  @P0 EXIT ;  /* 0x000000000000094d */ /* 0x000fea0003800000 */
[----:B0-----:R-:W-:-:S04]  /*2d00*/  IMAD.WIDE.U32 R14, R8, 0x7, R14 ;  /* 0x00000007080e7825 */ /* 0x001fc800078e000e */
[----:B------:R-:W-:-:S04]  /*2d10*/  IMAD R9, R9, 0x7, RZ ;  /* 0x0000000709097824 */ /* 0x000fc800078e02ff */
[----:B------:R-:W-:-:S05]  /*2d20*/  IMAD.IADD R15, R15, 0x1, R9 ;  /* 0x000000010f0f7824 */ /* 0x000fca00078e0209 */
[----:B------:R-:W-:Y:S01]  /*2d30*/  STG.E.U8 [R14.64], R7 ;  /* 0x000000070e007986 */ /* 0x000fe2000c101104 */
[----:B------:R-:W-:Y:S05]  /*2d40*/  EXIT ;  /* 0x000000000000794d */ /* 0x000fea0003800000 */
        .weak           $__internal_0_$__cuda_sm20_div_s64
        .type           $__internal_0_$__cuda_sm20_div_s64,@function
        .size           $__internal_0_$__cuda_sm20_div_s64,(.L_x_3112 - $__internal_0_$__cuda_sm20_div_s64)
$__internal_0_$__cuda_sm20_div_s64:
[-C--:B------:R-:W-:Y:S01]  /*2d50*/  IADD3 R18, P1, RZ, -R11.reuse, RZ ;  /* 0x8000000bff127210 */ /* 0x080fe20007f3e0ff */
[----:B------:R-:W-:Y:S01]  /*2d60*/  IMAD.MOV.U32 R27, RZ, RZ, RZ ;  /* 0x000000ffff1b7224 */ /* 0x000fe200078e00ff */
[----:B------:R-:W-:Y:S02]  /*2d70*/  ISETP.GE.AND P0, PT, R10, RZ, PT ;  /* 0x000000ff0a00720c */ /* 0x000fe40003f06270 */
[----:B------:R-:W-:Y:S01]  /*2d80*/  ISETP.GE.AND P3, PT, R20, RZ, PT ;  /* 0x000000ff1400720c */ /* 0x000fe20003f66270 */
[----:B------:R-:W-:Y:S01]  /*2d90*/  IMAD.X R19, RZ, RZ, ~R10, P1 ;  /* 0x000000ffff137224 */ /* 0x000fe200008e0e0a */
[----:B------:R-:W-:-:S04]  /*2da0*/  SEL R18, R18, R11, !P0 ;  /* 0x0000000b12127207 */ /* 0x000fc80004000000 */
[----:B------:R-:W-:-:S04]  /*2db0*/  SEL R19, R19, R10, !P0 ;  /* 0x0000000a13137207 */ /* 0x000fc80004000000 */
[----:B------:R-:W0:Y:S08]  /*2dc0*/  I2F.U64.RP R21, R18 ;  /* 0x0000001200157312 */ /* 0x000e300000309000 */
[----:B0-----:R-:W0:Y:S02]  /*2dd0*/  MUFU.RCP R21, R21 ;  /* 0x0000001500157308 */ /* 0x001e240000001000 */
[----:B0-----:R-:W-:-:S06]  /*2de0*/  IADD3 R21, R21, 0x1ffffffe, RZ ;  /* 0x1ffffffe15157810 */ /* 0x001fcc0007ffe0ff */
[----:B------:R-:W0:Y:S02]  /*2df0*/  F2I.U64.TRUNC R24, R21 ;  /* 0x0000001500187311 */ /* 0x000e24000020d800 */
[----:B0-----:R-:W-:-:S04]  /*2e00*/  IMAD.WIDE.U32 R28, R24, R18, RZ ;  /* 0x00000012181c7225 */ /* 0x001fc800078e00ff */
[C---:B------:R-:W-:Y:S01]  /*2e10*/  IMAD R22, R24.reuse, R19, R29 ;  /* 0x0000001318167224 */ /* 0x040fe200078e021d */
[----:B------:R-:W-:Y:S01]  /*2e20*/  IADD3 R23, P0, RZ, -R28, RZ ;  /* 0x8000001cff177210 */ /* 0x000fe20007f1e0ff */
[----:B------:R-:W-:Y:S02]  /*2e30*/  IMAD.MOV.U32 R29, RZ, RZ, R24 ;  /* 0x000000ffff1d7224 */ /* 0x000fe400078e0018 */
[----:B------:R-:W-:Y:S02]  /*2e40*/  IMAD R22, R25, R18, R22 ;  /* 0x0000001219167224 */ /* 0x000fe400078e0216 */
[----:B------:R-:W-:-:S04]  /*2e50*/  IMAD.HI.U32 R28, R24, R23, RZ ;  /* 0x00000017181c7227 */ /* 0x000fc800078e00ff */
[----:B------:R-:W-:-:S04]  /*2e60*/  IMAD.X R22, RZ, RZ, ~R22, P0 ;  /* 0x000000ffff167224 */ /* 0x000fc800000e0e16 */
[----:B------:R-:W-:-:S04]  /*2e70*/  IMAD.WIDE.U32 R28, P0, R24, R22, R28 ;  /* 0x00000016181c7225 */ /* 0x000fc8000780001c */
[C---:B------:R-:W-:Y:S02]  /*2e80*/  IMAD R21, R25.reuse, R22, RZ ;  /* 0x0000001619157224 */ /* 0x040fe400078e02ff */
[----:B------:R-:W-:-:S04]  /*2e90*/  IMAD.HI.U32 R23, P1, R25, R23, R28 ;  /* 0x0000001719177227 */ /* 0x000fc8000782001c */
[----:B------:R-:W-:Y:S01]  /*2ea0*/  IMAD.HI.U32 R22, R25, R22, RZ ;  /* 0x0000001619167227 */ /* 0x000fe200078e00ff */
[----:B------:R-:W-:-:S04]  /*2eb0*/  IADD3 R29, P2, R21, R23, RZ ;  /* 0x00000017151d7210 */ /* 0x000fc80007f5e0ff */
[----:B------:R-:W-:Y:S01]  /*2ec0*/  IADD3.X R21, R22, R25, RZ, P0, !PT ;  /* 0x0000001916157210 */ /* 0x000fe200007fe4ff */
[C---:B------:R-:W-:Y:S01]  /*2ed0*/  IMAD.WIDE.U32 R22, R29.reuse, R18, RZ ;  /* 0x000000121d167225 */ /* 0x040fe200078e00ff */
[----:B------:R-:W-:Y:S02]  /*2ee0*/  IADD3 R25, P4, RZ, -R26, RZ ;  /* 0x8000001aff197210 */ /* 0x000fe40007f9e0ff */
[----:B------:R-:W-:Y:S01]  /*2ef0*/  IADD3.X R21, RZ, RZ, R21, P2, P1 ;  /* 0x000000ffff157210 */ /* 0x000fe200017e2415 */
[----:B------:R-:W-:Y:S01]  /*2f00*/  IMAD R24, R29, R19, R23 ;  /* 0x000000131d187224 */ /* 0x000fe200078e0217 */
[----:B------:R-:W-:Y:S02]  /*2f10*/  IADD3 R22, P0, RZ, -R22, RZ ;  /* 0x80000016ff167210 */ /* 0x000fe40007f1e0ff */
[----:B------:R-:W-:Y:S01]  /*2f20*/  SEL R25, R25, R26, !P3 ;  /* 0x0000001a19197207 */ /* 0x000fe20005800000 */
[----:B------:R-:W-:Y:S02]  /*2f30*/  IMAD R24, R21, R18, R24 ;  /* 0x0000001215187224 */ /* 0x000fe400078e0218 */
[----:B------:R-:W-:-:S04]  /*2f40*/  IMAD.HI.U32 R28, R29, R22, RZ ;  /* 0x000000161d1c7227 */ /* 0x000fc800078e00ff */
[----:B------:R-:W-:-:S04]  /*2f50*/  IMAD.X R24, RZ, RZ, ~R24, P0 ;  /* 0x000000ffff187224 */ /* 0x000fc800000e0e18 */
[----:B------:R-:W-:-:S04]  /*2f60*/  IMAD.WIDE.U32 R28, P0, R29, R24, R28 ;  /* 0x000000181d1c7225 */ /* 0x000fc8000780001c */
[C---:B------:R-:W-:Y:S02]  /*2f70*/  IMAD R23, R21.reuse, R24, RZ ;  /* 0x0000001815177224 */ /* 0x040fe400078e02ff */
[----:B------:R-:W-:-:S04]  /*2f80*/  IMAD.HI.U32 R22, P1, R21, R22, R28 ;  /* 0x0000001615167227 */ /* 0x000fc8000782001c */
[----:B------:R-:W-:Y:S01]  /*2f90*/  IMAD.HI.U32 R24, R21, R24, RZ ;  /* 0x0000001815187227 */ /* 0x000fe200078e00ff */
[----:B------:R-:W-:-:S03]  /*2fa0*/  IADD3 R23, P2, R23, R22, RZ ;  /* 0x0000001617177210 */ /* 0x000fc60007f5e0ff */
[----:B------:R-:W-:Y:S02]  /*2fb0*/  IMAD.X R22, RZ, RZ, ~R20, P4 ;  /* 0x000000ffff167224 */ /* 0x000fe400020e0e14 */
[----:B------:R-:W-:-:S03]  /*2fc0*/  IMAD.HI.U32 R26, R23, R25, RZ ;  /* 0x00000019171a7227 */ /* 0x000fc600078e00ff */
[-C--:B------:R-:W-:Y:S01]  /*2fd0*/  SEL R22, R22, R20.reuse, !P3 ;  /* 0x0000001416167207 */ /* 0x080fe20005800000 */
[----:B------:R-:W-:Y:S01]  /*2fe0*/  IMAD.X R21, R24, 0x1, R21, P0 ;  /* 0x0000000118157824 */ /* 0x000fe200000e0615 */
[----:B------:R-:W-:-:S03]  /*2ff0*/  LOP3.LUT R20, R10, R20, RZ, 0x3c, !PT ;  /* 0x000000140a147212 */ /* 0x000fc600078e3cff */
[----:B------:R-:W-:Y:S01]  /*3000*/  IMAD.WIDE.U32 R26, R23, R22, R26 ;  /* 0x00000016171a7225 */ /* 0x000fe200078e001a */
[----:B------:R-:W-:-:S05]  /*3010*/  IADD3.X R21, RZ, RZ, R21, P2, P1 ;  /* 0x000000ffff157210 */ /* 0x000fca00017e2415 */
[----:B------:R-:W-:-:S04]  /*3020*/  IMAD.HI.U32 R24, P0, R21, R25, R26 ;  /* 0x0000001915187227 */ /* 0x000fc8000780001a */
[CC--:B------:R-:W-:Y:S02]  /*3030*/  IMAD R23, R21.reuse, R22.reuse, RZ ;  /* 0x0000001615177224 */ /* 0x0c0fe400078e02ff */
[----:B------:R-:W-:-:S03]  /*3040*/  IMAD.HI.U32 R21, R21, R22, RZ ;  /* 0x0000001615157227 */ /* 0x000fc600078e00ff */
[----:B------:R-:W-:Y:S02]  /*3050*/  IADD3 R23, P1, R23, R24, RZ ;  /* 0x0000001817177210 */ /* 0x000fe40007f3e0ff */
[----:B------:R-:W-:-:S03]  /*3060*/  IADD3.X R21, R21, RZ, RZ, P0, !PT ;  /* 0x000000ff15157210 */ /* 0x000fc600007fe4ff */
[----:B------:R-:W-:-:S04]  /*3070*/  IMAD.WIDE.U32 R26, R23, R18, RZ ;  /* 0x00000012171a7225 */ /* 0x000fc800078e00ff */
[----:B------:R-:W-:Y:S01]  /*3080*/  IMAD.X R21, RZ, RZ, R21, P1 ;  /* 0x000000ffff157224 */ /* 0x000fe200008e0615 */
[----:B------:R-:W-:Y:S01]  /*3090*/  IADD3 R25, P1, -R26, R25, RZ ;  /* 0x000000191a197210 */ /* 0x000fe20007f3e1ff */
[----:B------:R-:W-:-:S03]  /*30a0*/  IMAD R24, R23, R19, R27 ;  /* 0x0000001317187224 */ /* 0x000fc600078e021b */
[-C--:B------:R-:W-:Y:S01]  /*30b0*/  ISETP.GE.U32.AND P0, PT, R25, R18.reuse, PT ;  /* 0x000000121900720c */ /* 0x080fe20003f06070 */
[----:B------:R-:W-:-:S04]  /*30c0*/  IMAD R24, R21, R18, R24 ;  /* 0x0000001215187224 */ /* 0x000fc800078e0218 */
[----:B------:R-:W-:Y:S01]  /*30d0*/  IMAD.X R22, R22, 0x1, ~R24, P1 ;  /* 0x0000000116167824 */ /* 0x000fe200008e0e18 */
[----:B------:R-:W-:Y:S02]  /*30e0*/  IADD3 R26, P1, R25, -R18, RZ ;  /* 0x80000012191a7210 */ /* 0x000fe40007f3e0ff */
[----:B------:R-:W-:Y:S02]  /*30f0*/  IADD3 R24, P2, R23, 0x1, RZ ;  /* 0x0000000117187810 */ /* 0x000fe40007f5e0ff */
[----:B------:R-:W-:-:S04]  /*3100*/  ISETP.GE.U32.AND.EX P0, PT, R22, R19, PT, P0 ;  /* 0x000000131600720c */ /* 0x000fc80003f06100 */
[----:B------:R-:W-:Y:S01]  /*3110*/  SEL R25, R26, R25, P0 ;  /* 0x000000191a197207 */ /* 0x000fe20000000000 */
[----:B------:R-:W-:Y:S01]  /*3120*/  IMAD.X R26, R22, 0x1, ~R19, P1 ;  /* 0x00000001161a7824 */ /* 0x000fe200008e0e13 */
[----:B------:R-:W-:Y:S01]  /*3130*/  SEL R24, R24, R23, P0 ;  /* 0x0000001718187207 */ /* 0x000fe20000000000 */
[----:B------:R-:W-:Y:S01]  /*3140*/  IMAD.X R23, RZ, RZ, R21, P2 ;  /* 0x000000ffff177224 */ /* 0x000fe200010e0615 */
[----:B------:R-:W-:Y:S02]  /*3150*/  ISETP.GE.U32.AND P1, PT, R25, R18, PT ;  /* 0x000000121900720c */ /* 0x000fe40003f26070 */
[----:B------:R-:W-:Y:S02]  /*3160*/  SEL R26, R26, R22, P0 ;  /* 0x000000161a1a7207 */ /* 0x000fe40000000000 */
[----:B------:R-:W-:Y:S01]  /*3170*/  SEL R23, R23, R21, P0 ;  /* 0x0000001517177207 */ /* 0x000fe20000000000 */
[----:B------:R-:W-:Y:S01]  /*3180*/  IMAD.MOV.U32 R21, RZ, RZ, 0x0 ;  /* 0x00000000ff157424 */ /* 0x000fe200078e00ff */
[----:B------:R-:W-:-:S02]  /*3190*/  IADD3 R18, P2, R24, 0x1, RZ ;  /* 0x0000000118127810 */ /* 0x000fc40007f5e0ff */
[----:B------:R-:W-:Y:S02]  /*31a0*/  ISETP.GE.U32.AND.EX P0, PT, R26, R19, PT, P1 ;  /* 0x000000131a00720c */ /* 0x000fe40003f06110 */
[-C--:B------:R-:W-:Y:S02]  /*31b0*/  IADD3.X R19, RZ, R23.reuse, RZ, P2, !PT ;  /* 0x00000017ff137210 */ /* 0x080fe400017fe4ff */
[----:B------:R-:W-:Y:S02]  /*31c0*/  SEL R18, R18, R24, P0 ;  /* 0x0000001812127207 */ /* 0x000fe40000000000 */
[----:B------:R-:W-:Y:S02]  /*31d0*/  SEL R23, R19, R23, P0 ;  /* 0x0000001713177207 */ /* 0x000fe40000000000 */
[----:B------:R-:W-:Y:S02]  /*31e0*/  IADD3 R19, P2, RZ, -R18, RZ ;  /* 0x80000012ff137210 */ /* 0x000fe40007f5e0ff */
[----:B------:R-:W-:-:S02]  /*31f0*/  ISETP.NE.U32.AND P0, PT, R11, RZ, PT ;  /* 0x000000ff0b00720c */ /* 0x000fc40003f05070 */
[----:B------:R-:W-:Y:S01]  /*3200*/  ISETP.GE.AND P1, PT, R20, RZ, PT ;  /* 0x000000ff1400720c */ /* 0x000fe20003f26270 */
[----:B------:R-:W-:Y:S01]  /*3210*/  IMAD.X R11, RZ, RZ, ~R23, P2 ;  /* 0x000000ffff0b7224 */ /* 0x000fe200010e0e17 */
[----:B------:R-:W-:Y:S01]  /*3220*/  ISETP.NE.AND.EX P0, PT, R10, RZ, PT, P0 ;  /* 0x000000ff0a00720c */ /* 0x000fe20003f05300 */
[----:B------:R-:W-:Y:S01]  /*3230*/  IMAD.MOV.U32 R20, RZ, RZ, R0 ;  /* 0x000000ffff147224 */ /* 0x000fe200078e0000 */
[----:B------:R-:W-:Y:S02]  /*3240*/  SEL R19, R19, R18, !P1 ;  /* 0x0000001213137207 */ /* 0x000fe40004800000 */
[----:B------:R-:W-:Y:S02]  /*3250*/  SEL R11, R11, R23, !P1 ;  /* 0x000000170b0b7207 */ /* 0x000fe40004800000 */
[----:B------:R-:W-:Y:S02]  /*3260*/  SEL R19, R19, 0xffffffff, P0 ;  /* 0xffffffff13137807 */ /* 0x000fe40000000000 */
[----:B------:R-:W-:Y:S01]  /*3270*/  SEL R11, R11, 0xffffffff, P0 ;  /* 0xffffffff0b0b7807 */ /* 0x000fe20000000000 */
[----:B------:R-:W-:Y:S06]  /*3280*/  RET.REL.NODEC R20 `(_ZN2at6native16triu_tril_kernelIblLb1ELi8ELb0EEEvNS_4cuda6detail10TensorInfoIT_T0_EENS4_IKS5_S6_EEllS6_) ;  /* 0xffffcd7014007950 */ /* 0x000fec0003c3ffff */
.L_x_29:
[----:B------:R-:W-:-:S00]  /*3290*/  BRA `(.L_x_29) ;  /* 0xfffffff000007947 */ /* 0x000fc0000383ffff */
[----:B------:R-:W-:-:S00]  /*32a0*/  NOP ;  /* 0x0000000000007918 */ /* 0x000fc00000000000 */
        /* <DEDUP_REMOVED lines=13> */
.L_x_3112:


//--------------------- .text._ZN2at6native16triu_tril_kernelIblLb1ELi8ELb1EEEvNS_4cuda6detail10TensorInfoIT_T0_EENS4_IKS5_S6_EEllS6_ --------------------------
	.section	.text._ZN2at6native16triu_tril_kernelIblLb1ELi8ELb1EEEvNS_4cuda6detail10TensorInfoIT_T0_EENS4_IKS5_S6_EEllS6_,"ax",@progbits
	.sectioninfo	@"SHI_REGISTERS=30"
	.align	128
        .global         _ZN2at6native16triu_tril_kernelIblLb1ELi8ELb1EEEvNS_4cuda6detail10TensorInfoIT_T0_EENS4_IKS5_S6_EEllS6_
        .type           _ZN2at6native16triu_tril_kernelIblLb1ELi8ELb1EEEvNS_4cuda6detail10TensorInfoIT_T0_EENS4_IKS5_S6_EEllS6_,@function
        .size           _ZN2at6native16triu_tril_kernelIblLb1ELi8ELb1EEEvNS_4cuda6detail10TensorInfoIT_T0_EENS4_IKS5_S6_EEllS6_,(.L_x_3114 - _ZN2at6native16triu_tril_kernelIblLb1ELi8ELb1EEEvNS_4cuda6detail10TensorInfoIT_T0_EENS4_IKS5_S6_EEllS6_)
        .other          _ZN2at6native16triu_tril_kernelIblLb1ELi8ELb1EEEvNS_4cuda6detail10TensorInfoIT_T0_EENS4_IKS5_S6_EEllS6_,@"STO_CUDA_ENTRY STV_DEFAULT"
_ZN2at6native16triu_tril_kernelIblLb1ELi8ELb1EEEvNS_4cuda6detail10TensorInfoIT_T0_EENS4_IKS5_S6_EEllS6_:
.text._ZN2at6native16triu_tril_kernelIblLb1ELi8ELb1EEEvNS_4cuda6detail10TensorInfoIT_T0_EENS4_IKS5_S6_EEllS6_:
        /* <DEDUP_REMOVED lines=14> */
[----:B------:R-:W-:Y:S01]  /*00e0*/  MOV R21, R2 ;  /* 0x0000000200157202 */ /* 0x000fe20000000f00 */
[----:B------:R-:W-:Y:S01]  /*00f0*/  IMAD.MOV.U32 R7, RZ, RZ, R3 ;  /* 0x000000ffff077224 */ /* 0x000fe200078e0003 */
[----:B------:R-:W-:Y:S01]  /*0100*/  MOV R8, 0x140 ;  /* 0x0000014000087802 */ /* 0x000fe20000000f00 */
[----:B------:R-:W-:Y:S02]  /*0110*/  IMAD.MOV.U32 R6, RZ, RZ, c[0x0][0x4b0] ;  /* 0x00012c00ff067624 */ /* 0x000fe400078e00ff */
[----:B------:R-:W-:Y:S02]  /*0120*/  IMAD.MOV.U32 R5, RZ, RZ, c[0x0][0x4b4] ;  /* 0x00012d00ff057624 */ /* 0x000fe400078e00ff */
[----:B------:R-:W-:Y:S05]  /*0130*/  CALL.REL.NOINC `($__internal_1_$__cuda_sm20_div_s64) ;  /* 0x0000245000007944 */ /* 0x000fea0003c00000 */
[----:B------:R-:W-:-:S04]  /*0140*/  IADD3 R7, P0, RZ, -R10, RZ ;  /* 0x8000000aff077210 */ /* 0x000fc80007f1e0ff */
[----:B------:R-:W-:Y:S01]  /*0150*/  IADD3.X R0, RZ, ~R11, RZ, P0, !PT ;  /* 0x8000000bff007210 */ /* 0x000fe200007fe4ff */
[----:B------:R-:W-:-:S04]  /*0160*/  IMAD.WIDE.U32 R4, R7, c[0x0][0x4b0], R2 ;  /* 0x00012c0007047a25 */ /* 0x000fc800078e0002 */
[----:B------:R-:W-:-:S04]  /*0170*/  IMAD R0, R0, c[0x0][0x4b0], RZ ;  /* 0x00012c0000007a24 */ /* 0x000fc800078e02ff */
[----:B------:R-:W-:-:S04]  /*0180*/  IMAD R3, R7, c[0x0][0x4b4], R0 ;  /* 0x00012d0007037a24 */ /* 0x000fc800078e0200 */
[----:B------:R-:W-:Y:S01]  /*0190*/  IMAD.IADD R3, R5, 0x1, R3 ;  /* 0x0000000105037824 */ /* 0x000fe200078e0203 */
[----:B------:R-:W-:Y:S05]  /*01a0*/  BRA `(.L_x_32) ;  /* 0x0000016000007947 */ /* 0x000fea0003800000 */
.L_x_31:
[----:B------:R-:W0:Y:S01]  /*01b0*/  I2F.U32.RP R0, c[0x0][0x4b0] ;  /* 0x00012c0000007b06 */ /* 0x000e220000209000 */
[----:B------:R-:W-:Y:S01]  /*01c0*/  ISETP.NE.U32.AND P2, PT, RZ, c[0x0][0x4b0], PT ;  /* 0x00012c00ff007a0c */ /* 0x000fe20003f45070 */
[----:B------:R-:W-:-:S06]  /*01d0*/  IMAD.MOV.U32 R11, RZ, RZ, RZ ;  /* 0x000000ffff0b7224 */ /* 0x000fcc00078e00ff */
[----:B0-----:R-:W0:Y:S02]  /*01e0*/  MUFU.RCP R0, R0 ;  /* 0x0000000000007308 */ /* 0x001e240000001000 */
[----:B0-----:R-:W-:-:S06]  /*01f0*/  IADD3 R4, R0, 0xffffffe, RZ ;  /* 0x0ffffffe00047810 */ /* 0x001fcc0007ffe0ff */
[----:B------:R0:W1:Y:S02]  /*0200*/  F2I.FTZ.U32.TRUNC.NTZ R5, R4 ;  /* 0x0000000400057305 */ /* 0x000064000021f000 */
[----:B0-----:R-:W-:Y:S02]  /*0210*/  IMAD.MOV.U32 R4, RZ, RZ, RZ ;  /* 0x000000ffff047224 */ /* 0x001fe400078e00ff */
[----:B-1----:R-:W-:-:S04]  /*0220*/  IMAD.MOV R3, RZ, RZ, -R5 ;  /* 0x000000ffff037224 */ /* 0x002fc800078e0a05 */
[----:B------:R-:W-:-:S04]  /*0230*/  IMAD R3, R3, c[0x0][0x4b0], RZ ;  /* 0x00012c0003037a24 */ /* 0x000fc800078e02ff */
[----:B------:R-:W-:-:S06]  /*0240*/  IMAD.HI.U32 R5, R5, R3, R4 ;  /* 0x0000000305057227 */ /* 0x000fcc00078e0004 */
[----:B------:R-:W-:-:S05]  /*0250*/  IMAD.HI.U32 R10, R5, R2, RZ ;  /* 0x00000002050a7227 */ /* 0x000fca00078e00ff */
[----:B------:R-:W-:-:S05]  /*0260*/  IADD3 R3, -R10, RZ, RZ ;  /* 0x000000ff0a037210 */ /* 0x000fca0007ffe1ff */
        /* <DEDUP_REMOVED lines=10> */
.L_x_32:
[----:B------:R-:W-:Y:S05]  /*0310*/  BSYNC B0 ;  /* 0x0000000000007941 */ /* 0x000fea0003800000 */
.L_x_30:
        /* <DEDUP_REMOVED lines=10> */
[----:B------:R-:W-:Y:S01]  /*03c0*/  MOV R5, R10 ;  /* 0x0000000a00057202 */ /* 0x000fe20000000f00 */
[----:B------:R-:W-:Y:S01]  /*03d0*/  IMAD.MOV.U32 R2, RZ, RZ, R11 ;  /* 0x000000ffff027224 */ /* 0x000fe200078e000b */
[----:B------:R-:W-:Y:S02]  /*03e0*/  MOV R0, 0x400 ;  /* 0x0000040000007802 */ /* 0x000fe40000000f00 */
[----:B------:R-:W-:Y:S05]  /*03f0*/  CALL.REL.NOINC `($__internal_2_$__cuda_sm20_rem_s64) ;  /* 0x000026c000007944 */ /* 0x000fea0003c00000 */
[----:B------:R-:W-:Y:S05]  /*0400*/  BRA `(.L_x_35) ;  /* 0x0000012000007947 */ /* 0x000fea0003800000 */
.L_x_34:
[----:B------:R-:W0:Y:S01]  /*0410*/  I2F.U32.RP R0, UR8 ;  /* 0x0000000800007d06 */ /* 0x000e220008209000 */
[----:B------:R-:W-:Y:S01]  /*0420*/  IMAD R5, RZ, RZ, -UR8 ;  /* 0x80000008ff057e24 */ /* 0x000fe2000f8e02ff */
[----:B------:R-:W-:Y:S01]  /*0430*/  ISETP.NE.U32.AND P2, PT, RZ, UR8, PT ;  /* 0x00000008ff007c0c */ /* 0x000fe2000bf45070 */
[----:B------:R-:W-:-:S05]  /*0440*/  IMAD.MOV.U32 R13, RZ, RZ, RZ ;  /* 0x000000ffff0d7224 */ /* 0x000fca00078e00ff */
        /* <DEDUP_REMOVED lines=10> */
[----:B------:R-:W-:-:S04]  /*04f0*/  @P0 IADD3 R12, R12, -UR8, RZ ;  /* 0x800000080c0c0c10 */ /* 0x000fc8000fffe0ff */
[----:B------:R-:W-:-:S13]  /*0500*/  ISETP.GE.U32.AND P0, PT, R12, UR8, PT ;  /* 0x000000080c007c0c */ /* 0x000fda000bf06070 */
[----:B------:R-:W-:Y:S02]  /*0510*/  @P0 IADD3 R12, R12, -UR8, RZ ;  /* 0x800000080c0c0c10 */ /* 0x000fe4000fffe0ff */
[----:B------:R-:W-:Y:S02]  /*0520*/  @!P2 LOP3.LUT R12, RZ, UR8, RZ, 0x33, !PT ;  /* 0x00000008ff0cac12 */ /* 0x000fe4000f8e33ff */
.L_x_35:
[----:B------:R-:W-:Y:S05]  /*0530*/  BSYNC B0 ;  /* 0x0000000000007941 */ /* 0x000fea0003800000 */
.L_x_33:
[----:B------:R-:W-:-:S04]  /*0540*/  IADD3 R0, P2, R4, -R12, RZ ;  /* 0x8000000c04007210 */ /* 0x000fc80007f5e0ff */
[----:B------:R-:W-:Y:S01]  /*0550*/  ISETP.GE.U32.AND P0, PT, R0, c[0x0][0x4a0], PT ;  /* 0x0001280000007a0c */ /* 0x000fe20003f06070 */
[----:B------:R-:W-:-:S05]  /*0560*/  IMAD.X R0, R3, 0x1, ~R13, P2 ;  /* 0x0000000103007824 */ /* 0x000fca00010e0e0d */
[----:B------:R-:W-:-:S13]  /*0570*/  ISETP.GE.AND.EX P0, PT, R0, c[0x0][0x4a4], PT, P0 ;  /* 0x0001290000007a0c */ /* 0x000fda0003f06300 */
[----:B------:R-:W-:Y:S05]  /*0580*/  @P0 EXIT ;  /* 0x000000000000094d */ /* 0x000fea0003800000 */
[----:B------:R-:W-:Y:S01]  /*0590*/  ULDC UR4, c[0x0][0x498] ;  /* 0x0001260000047ab9 */ /* 0x000fe20000000800 */
[----:B------:R-:W-:Y:S01]  /*05a0*/  BSSY B0, `(.L_x_36) ;  /* 0x0000024000007945 */ /* 0x000fe20003800000 */
[----:B------:R-:W-:-:S04]  /*05b0*/  UIADD3 UR4, UR4, -0x1, URZ ;  /* 0xffffffff04047890 */ /* 0x000fc8000fffe03f */
[----:B------:R-:W-:-:S12]  /*05c0*/  USHF.L.U32 UR6, UR4, 0x3, URZ ;  /* 0x0000000304067899 */ /* 0x000fd8000800063f */
[----:B------:R-:W-:Y:S01]  /*05d0*/  ULDC.64 UR6, c[0x0][UR6+0x230] ;  /* 0x00008c0006067abb */ /* 0x000fe20008000a00 */
[----:B------:R-:W-:Y:S05]  /*05e0*/  @!P1 BRA `(.L_x_37) ;  /* 0x000000c000009947 */ /* 0x000fea0003800000 */
[----:B------:R-:W-:Y:S01]  /*05f0*/  IMAD.U32 R9, RZ, RZ, UR9 ;  /* 0x00000009ff097e24 */ /* 0x000fe2000f8e00ff */
[----:B------:R-:W-:Y:S01]  /*0600*/  MOV R7, UR9 ;  /* 0x0000000900077c02 */ /* 0x000fe20008000f00 */
[----:B------:R-:W-:Y:S01]  /*0610*/  IMAD.U32 R8, RZ, RZ, UR8 ;  /* 0x00000008ff087e24 */ /* 0x000fe2000f8e00ff */
[----:B------:R-:W-:Y:S01]  /*0620*/  MOV R7, R11 ;  /* 0x0000000b00077202 */ /* 0x000fe20000000f00 */
[----:B------:R-:W-:Y:S01]  /*0630*/  IMAD.U32 R6, RZ, RZ, UR8 ;  /* 0x00000008ff067e24 */ /* 0x000fe2000f8e00ff */
[----:B------:R-:W-:Y:S01]  /*0640*/  MOV R8, 0x680 ;  /* 0x0000068000087802 */ /* 0x000fe20000000f00 */
[----:B------:R-:W-:Y:S02]  /*0650*/  IMAD.MOV.U32 R21, RZ, RZ, R10 ;  /* 0x000000ffff157224 */ /* 0x000fe400078e000a */
[----:B------:R-:W-:Y:S02]  /*0660*/  IMAD.MOV.U32 R5, RZ, RZ, R9 ;  /* 0x000000ffff057224 */ /* 0x000fe400078e0009 */
[----:B------:R-:W-:Y:S05]  /*0670*/  CALL.REL.NOINC `($__internal_1_$__cuda_sm20_div_s64) ;  /* 0x00001f1000007944 */ /* 0x000fea0003c00000 */
[----:B------:R-:W-:Y:S02]  /*0680*/  IMAD.MOV.U32 R18, RZ, RZ, R10 ;  /* 0x000000ffff127224 */ /* 0x000fe400078e000a */
[----:B------:R-:W-:Y:S01]  /*0690*/  IMAD.MOV.U32 R19, RZ, RZ, R11 ;  /* 0x000000ffff137224 */ /* 0x000fe200078e000b */
[----:B------:R-:W-:Y:S05]  /*06a0*/  BRA `(.L_x_38) ;  /* 0x0000013000007947 */ /* 0x000fea0003800000 */
.L_x_37:
        /* <DEDUP_REMOVED lines=18> */
[----:B------:R-:W-:Y:S02]  /*07d0*/  @!P2 LOP3.LUT R18, RZ, UR8, RZ, 0x33, !PT ;  /* 0x00000008ff12ac12 */ /* 0x000fe4000f8e33ff */
.L_x_38:
[----:B------:R-:W-:Y:S05]  /*07e0*/  BSYNC B0 ;  /* 0x0000000000007941 */ /* 0x000fea0003800000 */
.L_x_36:
[----:B------:R-:W-:Y:S01]  /*07f0*/  UMOV UR15, 0x8 ;  /* 0x00000008000f7882 */ /* 0x000fe20000000000 */
[C---:B------:R-:W-:Y:S01]  /*0800*/  IMAD R0, R4.reuse, UR7, RZ ;  /* 0x0000000704007c24 */ /* 0x040fe2000f8e02ff */
[----:B------:R-:W-:Y:S01]  /*0810*/  ULDC UR8, c[0x2][0x8] ;  /* 0x0080020000087ab9 */ /* 0x000fe20000000800 */
[----:B------:R-:W-:Y:S01]  /*0820*/  IMAD.WIDE.U32 R8, R4, UR6, RZ ;  /* 0x0000000604087c25 */ /* 0x000fe2000f8e00ff */
[----:B------:R-:W-:Y:S02]  /*0830*/  UIMAD UR8, UR4, UR15, UR8 ;  /* 0x0000000f040872a4 */ /* 0x000fe4000f8e0208 */
[----:B------:R-:W-:Y:S01]  /*0840*/  ULDC UR7, c[0x0][0x498] ;  /* 0x0001260000077ab9 */ /* 0x000fe20000000800 */
[----:B------:R-:W-:Y:S01]  /*0850*/  IMAD R11, R3, UR6, R0 ;  /* 0x00000006030b7c24 */ /* 0x000fe2000f8e0200 */
[----:B------:R-:W-:-:S04]  /*0860*/  UISETP.GE.AND UP0, UPT, UR7, 0x3, UPT ;  /* 0x000000030700788c */ /* 0x000fc8000bf06270 */
[----:B------:R-:W-:Y:S02]  /*0870*/  IADD3 R0, R9, R11, RZ ;  /* 0x0000000b09007210 */ /* 0x000fe40007ffe0ff */
[----:B------:R-:W-:Y:S02]  /*0880*/  PLOP3.LUT P1, PT, PT, PT, UP0, 0x80, 0x0 ;  /* 0x000000000000781c */ /* 0x000fe40003f2f008 */
[----:B------:R-:W-:Y:S02]  /*0890*/  ULDC.64 UR8, c[0x0][UR8+0x160] ;  /* 0x0000580008087abb */ /* 0x000fe40008000a00 */
[C---:B------:R-:W-:Y:S02]  /*08a0*/  IMAD R5, R12.reuse, UR9, RZ ;  /* 0x000000090c057c24 */ /* 0x040fe4000f8e02ff */
[----:B------:R-:W-:-:S04]  /*08b0*/  IMAD.WIDE.U32 R6, R12, UR8, RZ ;  /* 0x000000080c067c25 */ /* 0x000fc8000f8e00ff */
[----:B------:R-:W-:Y:S01]  /*08c0*/  IMAD R5, R13, UR8, R5 ;  /* 0x000000080d057c24 */ /* 0x000fe2000f8e0205 */
[----:B------:R-:W-:-:S03]  /*08d0*/  IADD3 R14, P0, R6, R8, RZ ;  /* 0x00000008060e7210 */ /* 0x000fc60007f1e0ff */
[----:B------:R-:W-:-:S04]  /*08e0*/  IMAD.IADD R5, R7, 0x1, R5 ;  /* 0x0000000107057824 */ /* 0x000fc800078e0205 */
[----:B------:R-:W-:Y:S01]  /*08f0*/  IMAD.X R15, R0, 0x1, R5, P0 ;  /* 0x00000001000f7824 */ /* 0x000fe200000e0605 */
[----:B------:R-:W-:Y:S05]  /*0900*/  @!P1 BRA `(.L_x_39) ;  /* 0x0000149000009947 */ /* 0x000fea0003800000 */
[----:B------:R-:W-:-:S04]  /*0910*/  UIADD3 UR6, UR7, -0x3, URZ ;  /* 0xfffffffd07067890 */ /* 0x000fc8000fffe03f */
        /* <DEDUP_REMOVED lines=14> */
[----:B------:R-:W-:Y:S02]  /*0a00*/  UIADD3 UR9, UR9, 0x2, UR6 ;  /* 0x0000000209097890 */ /* 0x000fe4000fffe006 */
[----:B------:R-:W-:Y:S02]  /*0a10*/  USHF.L.U32 UR7, UR6, 0x3, URZ ;  /* 0x0000000306077899 */ /* 0x000fe4000800063f */
[----:B------:R-:W-:Y:S02]  /*0a20*/  ULOP3.LUT UR9, UR9, 0x3, URZ, 0xc0, !UPT ;  /* 0x0000000309097892 */ /* 0x000fe4000f8ec03f */
[----:B------:R-:W-:Y:S02]  /*0a30*/  ULDC UR11, c[0x2][0x10] ;  /* 0x00800400000b7ab9 */ /* 0x000fe40000000800 */
[----:B------:R-:W-:Y:S02]  /*0a40*/  UIADD3 UR9, UP0, URZ, -UR9, URZ ;  /* 0x800000093f097290 */ /* 0x000fe4000ff1e03f */
[----:B------:R-:W-:-:S02]  /*0a50*/  UIADD3 UR10, UR7, 0x1a8, URZ ;  /* 0x000001a8070a7890 */ /* 0x000fc4000fffe03f */
[----:B------:R-:W-:Y:S02]  /*0a60*/  UIMAD UR7, UR6, UR15, UR11 ;  /* 0x0000000f060772a4 */ /* 0x000fe4000f8e020b */
[----:B------:R-:W-:Y:S02]  /*0a70*/  UIADD3.X UR15, URZ, -0x1, URZ, UP0, !UPT ;  /* 0xffffffff3f0f7890 */ /* 0x000fe400087fe43f */
[----:B------:R-:W-:Y:S02]  /*0a80*/  UMOV UR11, UR6 ;  /* 0x00000006000b7c82 */ /* 0x000fe40008000000 */
[----:B------:R-:W-:-:S04]  /*0a90*/  UMOV UR12, UR8 ;  /* 0x00000008000c7c82 */ /* 0x000fc80008000000 */
.L_x_44:
        /* <DEDUP_REMOVED lines=9> */
[----:B------:R-:W-:Y:S01]  /*0b30*/  IMAD.U32 R6, RZ, RZ, UR16 ;  /* 0x00000010ff067e24 */ /* 0x000fe2000f8e00ff */
[----:B------:R-:W-:Y:S01]  /*0b40*/  MOV R5, R9 ;  /* 0x0000000900057202 */ /* 0x000fe20000000f00 */
[----:B------:R-:W-:Y:S02]  /*0b50*/  IMAD.MOV.U32 R21, RZ, RZ, R18 ;  /* 0x000000ffff157224 */ /* 0x000fe400078e0012 */
[----:B------:R-:W-:Y:S02]  /*0b60*/  IMAD.MOV.U32 R7, RZ, RZ, R19 ;  /* 0x000000ffff077224 */ /* 0x000fe400078e0013 */
[----:B------:R-:W-:Y:S05]  /*0b70*/  CALL.REL.NOINC `($__internal_1_$__cuda_sm20_div_s64) ;  /* 0x00001a1000007944 */ /* 0x000fea0003c00000 */
[----:B------:R-:W-:Y:S01]  /*0b80*/  IADD3 R5, P0, RZ, -R10, RZ ;  /* 0x8000000aff057210 */ /* 0x000fe20007f1e0ff */
[----:B------:R-:W-:Y:S01]  /*0b90*/  IMAD.MOV.U32 R6, RZ, RZ, R18 ;  /* 0x000000ffff067224 */ /* 0x000fe200078e0012 */
[----:B------:R-:W-:Y:S01]  /*0ba0*/  MOV R7, R19 ;  /* 0x0000001300077202 */ /* 0x000fe20000000f00 */
[----:B------:R-:W-:-:S02]  /*0bb0*/  IMAD.MOV.U32 R18, RZ, RZ, R10 ;  /* 0x000000ffff127224 */ /* 0x000fc400078e000a */
[----:B------:R-:W-:Y:S02]  /*0bc0*/  IMAD.X R0, RZ, RZ, ~R11, P0 ;  /* 0x000000ffff007224 */ /* 0x000fe400000e0e0b */
[----:B------:R-:W-:-:S04]  /*0bd0*/  IMAD.WIDE.U32 R6, R5, UR16, R6 ;  /* 0x0000001005067c25 */ /* 0x000fc8000f8e0006 */
[----:B------:R-:W-:Y:S02]  /*0be0*/  IMAD R0, R0, UR16, RZ ;  /* 0x0000001000007c24 */ /* 0x000fe4000f8e02ff */
[----:B------:R-:W-:Y:S02]  /*0bf0*/  IMAD.MOV.U32 R19, RZ, RZ, R11 ;  /* 0x000000ffff137224 */ /* 0x000fe400078e000b */
[----:B------:R-:W-:-:S04]  /*0c00*/  IMAD R5, R5, UR17, R0 ;  /* 0x0000001105057c24 */ /* 0x000fc8000f8e0200 */
[----:B------:R-:W-:Y:S01]  /*0c10*/  IMAD.IADD R0, R7, 0x1, R5 ;  /* 0x0000000107007824 */ /* 0x000fe200078e0205 */
[----:B------:R-:W-:Y:S05]  /*0c20*/  BRA `(.L_x_43) ;  /* 0x0000017000007947 */ /* 0x000fea0003800000 */
.L_x_42:
[----:B------:R-:W0:Y:S01]  /*0c30*/  I2F.U32.RP R0, UR16 ;  /* 0x0000001000007d06 */ /* 0x000e220008209000 */
[----:B------:R-:W-:Y:S01]  /*0c40*/  IADD3 R5, RZ, -UR16, RZ ;  /* 0x80000010ff057c10 */ /* 0x000fe2000fffe0ff */
[----:B------:R-:W-:Y:S01]  /*0c50*/  IMAD.MOV.U32 R19, RZ, RZ, RZ ;  /* 0x000000ffff137224 */ /* 0x000fe200078e00ff */
[----:B------:R-:W-:-:S05]  /*0c60*/  ISETP.NE.U32.AND P2, PT, RZ, UR16, PT ;  /* 0x00000010ff007c0c */ /* 0x000fca000bf45070 */
[----:B0-----:R-:W0:Y:S02]  /*0c70*/  MUFU.RCP R0, R0 ;  /* 0x0000000000007308 */ /* 0x001e240000001000 */
[----:B0-----:R-:W-:Y:S01]  /*0c80*/  IADD3 R6, R0, 0xffffffe, RZ ;  /* 0x0ffffffe00067810 */ /* 0x001fe20007ffe0ff */
[----:B------:R-:W-:-:S05]  /*0c90*/  HFMA2.MMA R0, -RZ, RZ, 0, 0 ;  /* 0x00000000ff007435 */ /* 0x000fca00000001ff */
        /* <DEDUP_REMOVED lines=16> */
.L_x_43:
[----:B------:R-:W-:Y:S05]  /*0da0*/  BSYNC B0 ;  /* 0x0000000000007941 */ /* 0x000fea0003800000 */
.L_x_41:
[----:B------:R-:W-:Y:S02]  /*0db0*/  UIADD3 UR9, UP0, UR9, 0x1, URZ ;  /* 0x0000000109097890 */ /* 0x000fe4000ff1e03f */
[----:B------:R-:W-:Y:S02]  /*0dc0*/  ULDC.64 UR16, c[0x0][UR7+0x160] ;  /* 0x0000580007107abb */ /* 0x000fe40008000a00 */
[----:B------:R-:W-:Y:S01]  /*0dd0*/  UIADD3.X UR15, URZ, UR15, URZ, UP0, !UPT ;  /* 0x0000000f3f0f7290 */ /* 0x000fe200087fe43f */
[C---:B------:R-:W-:Y:S01]  /*0de0*/  IMAD R5, R6.reuse, UR17, RZ ;  /* 0x0000001106057c24 */ /* 0x040fe2000f8e02ff */
[----:B------:R-:W-:Y:S01]  /*0df0*/  ISETP.NE.U32.AND P0, PT, RZ, UR9, PT ;  /* 0x00000009ff007c0c */ /* 0x000fe2000bf05070 */
[----:B------:R-:W-:Y:S01]  /*0e00*/  UIADD3 UR11, UP0, UR11, -0x1, URZ ;  /* 0xffffffff0b0b7890 */ /* 0x000fe2000ff1e03f */
[----:B------:R-:W-:Y:S01]  /*0e10*/  IMAD.WIDE.U32 R14, R6, UR16, R14 ;  /* 0x00000010060e7c25 */ /* 0x000fe2000f8e000e */
[----:B------:R-:W-:Y:S01]  /*0e20*/  UIADD3 UR10, UR10, -0x8, URZ ;  /* 0xfffffff80a0a7890 */ /* 0x000fe2000fffe03f */
[----:B------:R-:W-:Y:S01]  /*0e30*/  ISETP.NE.AND.EX P0, PT, RZ, UR15, PT, P0 ;  /* 0x0000000fff007c0c */ /* 0x000fe2000bf05300 */
[----:B------:R-:W-:Y:S01]  /*0e40*/  UIADD3.X UR12, UR12, -0x1, URZ, UP0, !UPT ;  /* 0xffffffff0c0c7890 */ /* 0x000fe200087fe43f */
[----:B------:R-:W-:Y:S01]  /*0e50*/  IMAD R5, R0, UR16, R5 ;  /* 0x0000001000057c24 */ /* 0x000fe2000f8e0205 */
[----:B------:R-:W-:-:S03]  /*0e60*/  UIADD3 UR7, UR7, -0x8, URZ ;  /* 0xfffffff807077890 */ /* 0x000fc6000fffe03f */
[----:B------:R-:W-:-:S07]  /*0e70*/  IMAD.IADD R15, R15, 0x1, R5 ;  /* 0x000000010f0f7824 */ /* 0x000fce00078e0205 */
[----:B------:R-:W-:Y:S05]  /*0e80*/  @P0 BRA `(.L_x_44) ;  /* 0xfffffc1000000947 */ /* 0x000fea000383ffff */
.L_x_40:
        /* <DEDUP_REMOVED lines=9> */
[----:B------:R-:W-:Y:S01]  /*0f20*/  MOV R2, UR8 ;  /* 0x0000000800027c02 */ /* 0x000fe20008000f00 */
[----:B------:R-:W-:Y:S02]  /*0f30*/  UIADD3 UR6, UR7, 0xd0, URZ ;  /* 0x000000d007067890 */ /* 0x000fe4000fffe03f */
[----:B------:R-:W-:Y:S01]  /*0f40*/  UIADD3 UR7, UR7, 0x1a8, URZ ;  /* 0x000001a807077890 */ /* 0x000fe2000fffe03f */
[----:B------:R-:W-:-:S11]  /*0f50*/  IMAD.U32 R0, RZ, RZ, UR9 ;  /* 0x00000009ff007e24 */ /* 0x000fd6000f8e00ff */
.L_x_57:
        /* <DEDUP_REMOVED lines=14> */
[----:B------:R-:W-:Y:S01]  /*1040*/  IADD3 R8, P0, RZ, -R10, RZ ;  /* 0x8000000aff087210 */ /* 0x000fe20007f1e0ff */
[----:B------:R-:W-:Y:S02]  /*1050*/  IMAD.MOV.U32 R6, RZ, RZ, R18 ;  /* 0x000000ffff067224 */ /* 0x000fe400078e0012 */
[----:B------:R-:W-:-:S02]  /*1060*/  IMAD.MOV.U32 R7, RZ, RZ, R19 ;  /* 0x000000ffff077224 */ /* 0x000fc400078e0013 */
[----:B------:R-:W-:Y:S02]  /*1070*/  IMAD.X R5, RZ, RZ, ~R11, P0 ;  /* 0x000000ffff057224 */ /* 0x000fe400000e0e0b */
[----:B------:R-:W-:-:S04]  /*1080*/  IMAD.WIDE.U32 R6, R8, UR8, R6 ;  /* 0x0000000808067c25 */ /* 0x000fc8000f8e0006 */
[----:B------:R-:W-:Y:S02]  /*1090*/  IMAD R5, R5, UR8, RZ ;  /* 0x0000000805057c24 */ /* 0x000fe4000f8e02ff */
[----:B------:R-:W-:Y:S02]  /*10a0*/  IMAD.MOV.U32 R18, RZ, RZ, R10 ;  /* 0x000000ffff127224 */ /* 0x000fe400078e000a */
[----:B------:R-:W-:Y:S02]  /*10b0*/  IMAD R5, R8, UR9, R5 ;  /* 0x0000000908057c24 */ /* 0x000fe4000f8e0205 */
[----:B------:R-:W-:-:S03]  /*10c0*/  IMAD.MOV.U32 R19, RZ, RZ, R11 ;  /* 0x000000ffff137224 */ /* 0x000fc600078e000b */
[----:B------:R-:W-:Y:S01]  /*10d0*/  IADD3 R5, R7, R5, RZ ;  /* 0x0000000507057210 */ /* 0x000fe20007ffe0ff */
[----:B------:R-:W-:Y:S05]  /*10e0*/  BRA `(.L_x_47) ;  /* 0x0000017000007947 */ /* 0x000fea0003800000 */
.L_x_46:
        /* <DEDUP_REMOVED lines=21> */
[----:B------:R-:W-:Y:S01]  /*1240*/  IMAD R6, R9, UR8, R18 ;  /* 0x0000000809067c24 */ /* 0x000fe2000f8e0212 */
[----:B------:R-:W-:Y:S02]  /*1250*/  MOV R18, R7 ;  /* 0x0000000700127202 */ /* 0x000fe40000000f00 */
.L_x_47:
[----:B------:R-:W-:Y:S05]  /*1260*/  BSYNC B0 ;  /* 0x0000000000007941 */ /* 0x000fea0003800000 */
.L_x_45:
[----:B------:R-:W-:Y:S01]  /*1270*/  ULDC.64 UR14, c[0x0][UR7+0x158] ;  /* 0x00005600070e7abb */ /* 0x000fe20008000a00 */
[----:B------:R-:W-:Y:S01]  /*1280*/  BSSY B0, `(.L_x_48) ;  /* 0x0000034000007945 */ /* 0x000fe20003800000 */
[----:B------:R-:W-:Y:S01]  /*1290*/  LOP3.LUT R7, R19, UR15, RZ, 0xfc, !PT ;  /* 0x0000000f13077c12 */ /* 0x000fe2000f8efcff */
[----:B------:R-:W-:Y:S02]  /*12a0*/  ULDC.64 UR8, c[0x0][UR6+0x160] ;  /* 0x0000580006087abb */ /* 0x000fe40008000a00 */
[C---:B------:R-:W-:Y:S01]  /*12b0*/  IMAD R8, R6.reuse, UR9, RZ ;  /* 0x0000000906087c24 */ /* 0x040fe2000f8e02ff */
[----:B------:R-:W-:Y:S01]  /*12c0*/  ISETP.NE.U32.AND P0, PT, R7, RZ, PT ;  /* 0x000000ff0700720c */ /* 0x000fe20003f05070 */
[----:B------:R-:W-:-:S04]  /*12d0*/  IMAD.WIDE.U32 R24, R6, UR8, R14 ;  /* 0x0000000806187c25 */ /* 0x000fc8000f8e000e */
[----:B------:R-:W-:-:S04]  /*12e0*/  IMAD R5, R5, UR8, R8 ;  /* 0x0000000805057c24 */ /* 0x000fc8000f8e0208 */
[----:B------:R-:W-:-:S04]  /*12f0*/  IMAD.IADD R14, R25, 0x1, R5 ;  /* 0x00000001190e7824 */ /* 0x000fc800078e0205 */
        /* <DEDUP_REMOVED lines=21> */
.L_x_49:
        /* <DEDUP_REMOVED lines=23> */
.L_x_50:
[----:B------:R-:W-:Y:S05]  /*15c0*/  BSYNC B0 ;  /* 0x0000000000007941 */ /* 0x000fea0003800000 */
.L_x_48:
[----:B------:R-:W-:Y:S01]  /*15d0*/  ULDC.64 UR14, c[0x0][UR7+0x150] ;  /* 0x00005400070e7abb */ /* 0x000fe20008000a00 */
[----:B------:R-:W-:Y:S01]  /*15e0*/  IMAD.MOV.U32 R15, RZ, RZ, R14 ;  /* 0x000000ffff0f7224 */ /* 0x000fe200078e000e */
[----:B------:R-:W-:Y:S01]  /*15f0*/  LOP3.LUT R7, R19, UR15, RZ, 0xfc, !PT ;  /* 0x0000000f13077c12 */ /* 0x000fe2000f8efcff */
[----:B------:R-:W-:Y:S01]  /*1600*/  ULDC.64 UR8, c[0x0][UR6+0x158] ;  /* 0x0000560006087abb */ /* 0x000fe20008000a00 */
[----:B------:R-:W-:Y:S01]  /*1610*/  MOV R14, R24 ;  /* 0x00000018000e7202 */ /* 0x000fe20000000f00 */
[C---:B------:R-:W-:Y:S01]  /*1620*/  IMAD R8, R6.reuse, UR9, RZ ;  /* 0x0000000906087c24 */ /* 0x040fe2000f8e02ff */
[----:B------:R-:W-:Y:S01]  /*1630*/  ISETP.NE.U32.AND P0, PT, R7, RZ, PT ;  /* 0x000000ff0700720c */ /* 0x000fe20003f05070 */
[----:B------:R-:W-:Y:S02]  /*1640*/  BSSY B0, `(.L_x_51) ;  /* 0x0000030000007945 */ /* 0x000fe40003800000 */
[----:B------:R-:W-:-:S04]  /*1650*/  IMAD.WIDE.U32 R14, R6, UR8, R14 ;  /* 0x00000008060e7c25 */ /* 0x000fc8000f8e000e */
[----:B------:R-:W-:-:S04]  /*1660*/  IMAD R5, R5, UR8, R8 ;  /* 0x0000000805057c24 */ /* 0x000fc8000f8e0208 */
[----:B------:R-:W-:Y:S02]  /*1670*/  IMAD.IADD R24, R15, 0x1, R5 ;  /* 0x000000010f187824 */ /* 0x000fe400078e0205 */
        /* <DEDUP_REMOVED lines=8> */
[----:B------:R-:W-:-:S02]  /*1700*/  IMAD.MOV.U32 R7, RZ, RZ, R19 ;  /* 0x000000ffff077224 */ /* 0x000fc400078e0013 */
[----:B------:R-:W-:Y:S05]  /*1710*/  CALL.REL.NOINC `($__internal_1_$__cuda_sm20_div_s64) ;  /* 0x00000e7000007944 */ /* 0x000fea0003c00000 */
[----:B------:R-:W-:Y:S01]  /*1720*/  IADD3 R8, P0, RZ, -R10, RZ ;  /* 0x8000000aff087210 */ /* 0x000fe20007f1e0ff */
[----:B------:R-:W-:-:S02]  /*1730*/  IMAD.MOV.U32 R6, RZ, RZ, R18 ;  /* 0x000000ffff067224 */ /* 0x000fc400078e0012 */
[----:B------:R-:W-:Y:S01]  /*1740*/  IMAD.MOV.U32 R7, RZ, RZ, R19 ;  /* 0x000000ffff077224 */ /* 0x000fe200078e0013 */
[----:B------:R-:W-:Y:S01]  /*1750*/  IADD3.X R5, RZ, ~R11, RZ, P0, !PT ;  /* 0x8000000bff057210 */ /* 0x000fe200007fe4ff */
[----:B------:R-:W-:Y:S02]  /*1760*/  IMAD.MOV.U32 R18, RZ, RZ, R10 ;  /* 0x000000ffff127224 */ /* 0x000fe400078e000a */
[----:B------:R-:W-:-:S04]  /*1770*/  IMAD.WIDE.U32 R6, R8, UR14, R6 ;  /* 0x0000000e08067c25 */ /* 0x000fc8000f8e0006 */
[----:B------:R-:W-:Y:S02]  /*1780*/  IMAD R5, R5, UR14, RZ ;  /* 0x0000000e05057c24 */ /* 0x000fe4000f8e02ff */
[----:B------:R-:W-:Y:S02]  /*1790*/  IMAD.MOV.U32 R19, RZ, RZ, R11 ;  /* 0x000000ffff137224 */ /* 0x000fe400078e000b */
[----:B------:R-:W-:-:S05]  /*17a0*/  IMAD R5, R8, UR15, R5 ;  /* 0x0000000f08057c24 */ /* 0x000fca000f8e0205 */
[----:B------:R-:W-:Y:S01]  /*17b0*/  IADD3 R5, R7, R5, RZ ;  /* 0x0000000507057210 */ /* 0x000fe20007ffe0ff */
[----:B------:R-:W-:Y:S05]  /*17c0*/  BRA `(.L_x_53) ;  /* 0x0000017000007947 */ /* 0x000fea0003800000 */
.L_x_52:
[----:B------:R-:W0:Y:S01]  /*17d0*/  I2F.U32.RP R5, UR14 ;  /* 0x0000000e00057d06 */ /* 0x000e220008209000 */
[----:B------:R-:W-:Y:S01]  /*17e0*/  IADD3 R9, RZ, -UR14, RZ ;  /* 0x8000000eff097c10 */ /* 0x000fe2000fffe0ff */
[----:B------:R-:W-:Y:S01]  /*17f0*/  HFMA2.MMA R19, -RZ, RZ, 0, 0 ;  /* 0x00000000ff137435 */ /* 0x000fe200000001ff */
[----:B------:R-:W-:-:S05]  /*1800*/  ISETP.NE.U32.AND P2, PT, RZ, UR14, PT ;  /* 0x0000000eff007c0c */ /* 0x000fca000bf45070 */
        /* <DEDUP_REMOVED lines=19> */
.L_x_53:
[----:B------:R-:W-:Y:S05]  /*1940*/  BSYNC B0 ;  /* 0x0000000000007941 */ /* 0x000fea0003800000 */
.L_x_51:
[----:B------:R-:W-:Y:S01]  /*1950*/  ULDC.64 UR14, c[0x0][UR7+0x148] ;  /* 0x00005200070e7abb */ /* 0x000fe20008000a00 */
[----:B------:R-:W-:Y:S01]  /*1960*/  IMAD.MOV.U32 R15, RZ, RZ, R24 ;  /* 0x000000ffff0f7224 */ /* 0x000fe200078e0018 */
[----:B------:R-:W-:Y:S01]  /*1970*/  LOP3.LUT R7, R19, UR15, RZ, 0xfc, !PT ;  /* 0x0000000f13077c12 */ /* 0x000fe2000f8efcff */
[----:B------:R-:W-:Y:S01]  /*1980*/  ULDC.64 UR8, c[0x0][UR6+0x150] ;  /* 0x0000540006087abb */ /* 0x000fe20008000a00 */
[----:B------:R-:W-:Y:S01]  /*1990*/  BSSY B0, `(.L_x_54) ;  /* 0x0000032000007945 */ /* 0x000fe20003800000 */
[C---:B------:R-:W-:Y:S01]  /*19a0*/  IMAD R8, R6.reuse, UR9, RZ ;  /* 0x0000000906087c24 */ /* 0x040fe2000f8e02ff */
[----:B------:R-:W-:Y:S01]  /*19b0*/  ISETP.NE.U32.AND P0, PT, R7, RZ, PT ;  /* 0x000000ff0700720c */ /* 0x000fe20003f05070 */
[----:B------:R-:W-:-:S04]  /*19c0*/  IMAD.WIDE.U32 R14, R6, UR8, R14 ;  /* 0x00000008060e7c25 */ /* 0x000fc8000f8e000e */
[----:B------:R-:W-:-:S04]  /*19d0*/  IMAD R5, R5, UR8, R8 ;  /* 0x0000000805057c24 */ /* 0x000fc8000f8e0208 */
[----:B------:R-:W-:-:S04]  /*19e0*/  IMAD.IADD R24, R15, 0x1, R5 ;  /* 0x000000010f187824 */ /* 0x000fc800078e0205 */
[----:B------:R-:W-:Y:S05]  /*19f0*/  @!P0 BRA `(.L_x_55) ;  /* 0x0000014000008947 */ /* 0x000fea0003800000 */
[----:B------:R-:W-:Y:S01]  /*1a00*/  MOV R9, UR15 ;  /* 0x0000000f00097c02 */ /* 0x000fe20008000f00 */
[----:B------:R-:W-:Y:S01]  /*1a10*/  IMAD.U32 R7, RZ, RZ, UR15 ;  /* 0x0000000fff077e24 */ /* 0x000fe2000f8e00ff */
[----:B------:R-:W-:Y:S01]  /*1a20*/  MOV R6, UR14 ;  /* 0x0000000e00067c02 */ /* 0x000fe20008000f00 */
[----:B------:R-:W-:Y:S01]  /*1a30*/  IMAD.U32 R8, RZ, RZ, UR14 ;  /* 0x0000000eff087e24 */ /* 0x000fe2000f8e00ff */
[----:B------:R-:W-:Y:S01]  /*1a40*/  MOV R7, R19 ;  /* 0x0000001300077202 */ /* 0x000fe20000000f00 */
[----:B------:R-:W-:Y:S01]  /*1a50*/  IMAD.MOV.U32 R21, RZ, RZ, R18 ;  /* 0x000000ffff157224 */ /* 0x000fe200078e0012 */
[----:B------:R-:W-:Y:S01]  /*1a60*/  MOV R8, 0x1a90 ;  /* 0x00001a9000087802 */ /* 0x000fe20000000f00 */
[----:B------:R-:W-:Y:S02]  /*1a70*/  IMAD.MOV.U32 R5, RZ, RZ, R9 ;  /* 0x000000ffff057224 */ /* 0x000fe400078e0009 */
[----:B------:R-:W-:Y:S05]  /*1a80*/  CALL.REL.NOINC `($__internal_1_$__cuda_sm20_div_s64) ;  /* 0x00000b0000007944 */ /* 0x000fea0003c00000 */
[----:B------:R-:W-:Y:S01]  /*1a90*/  IADD3 R8, P0, RZ, -R10, RZ ;  /* 0x8000000aff087210 */ /* 0x000fe20007f1e0ff */
[----:B------:R-:W-:Y:S01]  /*1aa0*/  IMAD.MOV.U32 R6, RZ, RZ, R18 ;  /* 0x000000ffff067224 */ /* 0x000fe200078e0012 */
[----:B------:R-:W-:Y:S01]  /*1ab0*/  MOV R7, R19 ;  /* 0x0000001300077202 */ /* 0x000fe20000000f00 */
[----:B------:R-:W-:Y:S01]  /*1ac0*/  IMAD.MOV.U32 R18, RZ, RZ, R10 ;  /* 0x000000ffff127224 */ /* 0x000fe200078e000a */
[----:B------:R-:W-:Y:S01]  /*1ad0*/  MOV R19, R11 ;  /* 0x0000000b00137202 */ /* 0x000fe20000000f00 */
[----:B------:R-:W-:-:S02]  /*1ae0*/  IMAD.X R5, RZ, RZ, ~R11, P0 ;  /* 0x000000ffff057224 */ /* 0x000fc400000e0e0b */
[----:B------:R-:W-:-:S04]  /*1af0*/  IMAD.WIDE.U32 R6, R8, UR14, R6 ;  /* 0x0000000e08067c25 */ /* 0x000fc8000f8e0006 */
[----:B------:R-:W-:-:S04]  /*1b00*/  IMAD R5, R5, UR14, RZ ;  /* 0x0000000e05057c24 */ /* 0x000fc8000f8e02ff */
[----:B------:R-:W-:-:S04]  /*1b10*/  IMAD R5, R8, UR15, R5 ;  /* 0x0000000f08057c24 */ /* 0x000fc8000f8e0205 */
[----:B------:R-:W-:Y:S01]  /*1b20*/  IMAD.IADD R5, R7, 0x1, R5 ;  /* 0x0000000107057824 */ /* 0x000fe200078e0205 */
[----:B------:R-:W-:Y:S05]  /*1b30*/  BRA `(.L_x_56) ;  /* 0x0000017000007947 */ /* 0x000fea0003800000 */
.L_x_55:
        /* <DEDUP_REMOVED lines=23> */
.L_x_56:
[----:B------:R-:W-:Y:S05]  /*1cb0*/  BSYNC B0 ;  /* 0x0000000000007941 */ /* 0x000fea0003800000 */
.L_x_54:
[----:B------:R-:W-:Y:S01]  /*1cc0*/  IADD3 R2, P0, R2, -0x4, RZ ;  /* 0xfffffffc02027810 */ /* 0x000fe20007f1e0ff */
[----:B------:R-:W-:Y:S01]  /*1cd0*/  ULDC.64 UR8, c[0x0][UR6+0x148] ;  /* 0x0000520006087abb */ /* 0x000fe20008000a00 */
[----:B------:R-:W-:Y:S01]  /*1ce0*/  IMAD.MOV.U32 R15, RZ, RZ, R24 ;  /* 0x000000ffff0f7224 */ /* 0x000fe200078e0018 */
[----:B------:R-:W-:Y:S01]  /*1cf0*/  UIADD3 UR7, UR7, -0x20, URZ ;  /* 0xffffffe007077890 */ /* 0x000fe2000fffe03f */
[----:B------:R-:W-:Y:S01]  /*1d00*/  IADD3.X R0, R0, -0x1, RZ, P0, !PT ;  /* 0xffffffff00007810 */ /* 0x000fe200007fe4ff */
[----:B------:R-:W-:Y:S01]  /*1d10*/  IMAD R8, R6, UR9, RZ ;  /* 0x0000000906087c24 */ /* 0x000fe2000f8e02ff */
[----:B------:R-:W-:Y:S01]  /*1d20*/  ISETP.GT.U32.AND P0, PT, R2, 0x3, PT ;  /* 0x000000030200780c */ /* 0x000fe20003f04070 */
[----:B------:R-:W-:Y:S01]  /*1d30*/  IMAD.WIDE.U32 R14, R6, UR8, R14 ;  /* 0x00000008060e7c25 */ /* 0x000fe2000f8e000e */
[----:B------:R-:W-:Y:S02]  /*1d40*/  UIADD3 UR6, UR6, -0x20, URZ ;  /* 0xffffffe006067890 */ /* 0x000fe4000fffe03f */
[----:B------:R-:W-:Y:S01]  /*1d50*/  ISETP.GT.AND.EX P0, PT, R0, RZ, PT, P0 ;  /* 0x000000ff0000720c */ /* 0x000fe20003f04300 */
[----:B------:R-:W-:-:S05]  /*1d60*/  IMAD R5, R5, UR8, R8 ;  /* 0x0000000805057c24 */ /* 0x000fca000f8e0208 */
[----:B------:R-:W-:-:S07]  /*1d70*/  IADD3 R15, R15, R5, RZ ;  /* 0x000000050f0f7210 */ /* 0x000fce0007ffe0ff */
[----:B------:R-:W-:Y:S01]  /*1d80*/  @!P0 CALL.REL.NOINC `(.L_x_39) ;  /* 0x0000001000008944 */ /* 0x000fe20003c00000 */
[----:B------:R-:W-:Y:S05]  /*1d90*/  BRA `(.L_x_57) ;  /* 0xfffff1c000007947 */ /* 0x000fea000383ffff */
.L_x_39:
[----:B------:R-:W-:Y:S02]  /*1da0*/  ULDC.64 UR8, c[0x0][UR5+0x170] ;  /* 0x00005c0005087abb */ /* 0x000fe40008000a00 */
[----:B------:R-:W-:-:S04]  /*1db0*/  ISETP.GE.U32.AND P0, PT, R4, UR8, PT ;  /* 0x0000000804007c0c */ /* 0x000fc8000bf06070 */
[----:B------:R-:W-:-:S13]  /*1dc0*/  ISETP.GE.AND.EX P0, PT, R3, UR9, PT, P0 ;  /* 0x0000000903007c0c */ /* 0x000fda000bf06300 */
[----:B------:R-:W-:Y:S05]  /*1dd0*/  @P0 EXIT ;  /* 0x000000000000094d */ /* 0x000fea0003800000 */
[----:B------:R-:W-:Y:S01]  /*1de0*/  IADD3 R5, P2, R4, 0x1, RZ ;  /* 0x0000000104057810 */ /* 0x000fe20007f5e0ff */
[----:B------:R-:W-:Y:S01]  /*1df0*/  ULDC.64 UR10, c[0x0][0x118] ;  /* 0x00004600000a7ab9 */ /* 0x000fe20000000a00 */
[----:B------:R-:W-:Y:S02]  /*1e00*/  IADD3 R14, P1, R14, c[0x0][0x160], RZ ;  /* 0x000058000e0e7a10 */ /* 0x000fe40007f3e0ff */
[----:B------:R-:W-:Y:S01]  /*1e10*/  ISETP.GE.U32.AND P0, PT, R5, UR8, PT ;  /* 0x0000000805007c0c */ /* 0x000fe2000bf06070 */
[----:B------:R-:W-:Y:S01]  /*1e20*/  IMAD.X R7, RZ, RZ, R3, P2 ;  /* 0x000000ffff077224 */ /* 0x000fe200010e0603 */
[----:B------:R-:W-:-:S04]  /*1e30*/  IADD3.X R15, R15, c[0x0][0x164], RZ, P1, !PT ;  /* 0x000059000f0f7a10 */ /* 0x000fc80000ffe4ff */
[----:B------:R-:W-:Y:S01]  /*1e40*/  ISETP.GE.AND.EX P0, PT, R7, UR9, PT, P0 ;  /* 0x0000000907007c0c */ /* 0x000fe2000bf06300 */
[----:B------:R0:W-:-:S12]  /*1e50*/  STG.E.U8 [R14.64], RZ ;  /* 0x000000ff0e007986 */ /* 0x0001d8000c10110a */
[----:B------:R-:W-:Y:S05]  /*1e60*/  @P0 EXIT ;  /* 0x000000000000094d */ /* 0x000fea0003800000 */
[----:B0-----:R-:W-:Y:S02]  /*1e70*/  IADD3 R0, P1, -R12, R5, RZ ;  /* 0x000000050c007210 */ /* 0x001fe40007f3e1ff */
[----:B------:R-:W-:Y:S02]  /*1e80*/  MOV R5, UR4 ;  /* 0x0000000400057c02 */ /* 0x000fe40008000f00 */
[----:B------:R-:W-:Y:S01]  /*1e90*/  ISETP.GE.U32.AND P0, PT, R0, c[0x0][0x4a0], PT ;  /* 0x0001280000007a0c */ /* 0x000fe20003f06070 */
[----:B------:R-:W-:-:S05]  /*1ea0*/  IMAD.X R0, R7, 0x1, ~R13, P1 ;  /* 0x0000000107007824 */ /* 0x000fca00008e0e0d */
[----:B------:R-:W-:-:S13]  /*1eb0*/  ISETP.GE.AND.EX P0, PT, R0, c[0x0][0x4a4], PT, P0 ;  /* 0x0001290000007a0c */ /* 0x000fda0003f06300 */
[----:B------:R-:W-:-:S04]  /*1ec0*/  @!P0 IMAD.MOV.U32 R0, RZ, RZ, 0x8 ;  /* 0x00000008ff008424 */ /* 0x000fc800078e00ff */
[----:B------:R-:W-:Y:S01]  /*1ed0*/  @!P0 IMAD R0, R0, R5, c[0x2][0x10] ;  /* 0x0080040000008624 */ /* 0x000fe200078e0205 */
[----:B------:R-:W-:-:S03]  /*1ee0*/  IADD3 R5, P3, R4, 0x2, RZ ;  /* 0x0000000204057810 */ /* 0x000fc60007f7e0ff */
[----:B------:R-:W0:Y:S01]  /*1ef0*/  @!P0 LDC.64 R6, c[0x0][R0+0x160] ;  /* 0x0000580000068b82 */ /* 0x000e220000000a00 */
[----:B------:R-:W-:Y:S01]  /*1f00*/  ISETP.GE.U32.AND P1, PT, R5, UR8, PT ;  /* 0x0000000805007c0c */ /* 0x000fe2000bf26070 */
[----:B------:R-:W-:-:S05]  /*1f10*/  IMAD.X R9, RZ, RZ, R3, P3 ;  /* 0x000000ffff097224 */ /* 0x000fca00018e0603 */
[----:B------:R-:W-:Y:S02]  /*1f20*/  ISETP.GE.AND.EX P1, PT, R9, UR9, PT, P1 ;  /* 0x0000000909007c0c */ /* 0x000fe4000bf26310 */
[----:B0-----:R-:W-:-:S04]  /*1f30*/  @!P0 IADD3 R6, P2, R6, R14, RZ ;  /* 0x0000000e06068210 */ /* 0x001fc80007f5e0ff */
[----:B------:R-:W-:-:S05]  /*1f40*/  @!P0 IADD3.X R7, R7, R15, RZ, P2, !PT ;  /* 0x0000000f07078210 */ /* 0x000fca00017fe4ff */
[----:B------:R0:W-:Y:S02]  /*1f50*/  @!P0 STG.E.U8 [R6.64], RZ ;  /* 0x000000ff06008986 */ /* 0x0001e4000c10110a */
[----:B------:R-:W-:Y:S05]  /*1f60*/  @P1 EXIT ;  /* 0x000000000000194d */ /* 0x000fea0003800000 */
[----:B------:R-:W-:Y:S01]  /*1f70*/  IADD3 R0, P1, -R12, R5, RZ ;  /* 0x000000050c007210 */ /* 0x000fe20007f3e1ff */
[----:B------:R-:W-:-:S03]  /*1f80*/  IMAD.U32 R5, RZ, RZ, UR4 ;  /* 0x00000004ff057e24 */ /* 0x000fc6000f8e00ff */
[----:B------:R-:W-:Y:S01]  /*1f90*/  ISETP.GE.U32.AND P0, PT, R0, c[0x0][0x4a0], PT ;  /* 0x0001280000007a0c */ /* 0x000fe20003f06070 */
[----:B------:R-:W-:-:S05]  /*1fa0*/  IMAD.X R0, R9, 0x1, ~R13, P1 ;  /* 0x0000000109007824 */ /* 0x000fca00008e0e0d */
[----:B------:R-:W-:-:S13]  /*1fb0*/  ISETP.GE.AND.EX P0, PT, R0, c[0x0][0x4a4], PT, P0 ;  /* 0x0001290000007a0c */ /* 0x000fda0003f06300 */
[----:B------:R-:W-:-:S05]  /*1fc0*/  @!P0 MOV R0, 0x8 ;  /* 0x0000000800008802 */ /* 0x000fca0000000f00 */
[----:B------:R-:W-:Y:S01]  /*1fd0*/  @!P0 IMAD R0, R0, R5, c[0x2][0x10] ;  /* 0x0080040000008624 */ /* 0x000fe200078e0205 */
[----:B------:R-:W-:-:S03]  /*1fe0*/  IADD3 R5, P3, R4, 0x3, RZ ;  /* 0x0000000304057810 */ /* 0x000fc60007f7e0ff */
[----:B------:R-:W1:Y:S01]  /*1ff0*/  @!P0 LDC.64 R8, c[0x0][R0+0x160] ;  /* 0x0000580000088b82 */ /* 0x000e620000000a00 */
[----:B------:R-:W-:Y:S01]  /*2000*/  ISETP.GE.U32.AND P1, PT, R5, UR8, PT ;  /* 0x0000000805007c0c */ /* 0x000fe2000bf26070 */
[----:B------:R-:W-:-:S05]  /*2010*/  IMAD.X R11, RZ, RZ, R3, P3 ;  /* 0x000000ffff0b7224 */ /* 0x000fca00018e0603 */
[----:B------:R-:W-:Y:S02]  /*2020*/  ISETP.GE.AND.EX P1, PT, R11, UR9, PT, P1 ;  /* 0x000000090b007c0c */ /* 0x000fe4000bf26310 */
[----:B01----:R-:W-:-:S04]  /*2030*/  @!P0 LEA R6, P2, R8, R14, 0x1 ;  /* 0x0000000e08068211 */ /* 0x003fc800078408ff */
[----:B------:R-:W-:-:S05]  /*2040*/  @!P0 LEA.HI.X R7, R8, R15, R9, 0x1, P2 ;  /* 0x0000000f08078211 */ /* 0x000fca00010f0c09 */
[----:B------:R0:W-:Y:S02]  /*2050*/  @!P0 STG.E.U8 [R6.64], RZ ;  /* 0x000000ff06008986 */ /* 0x0001e4000c10110a */
[----:B------:R-:W-:Y:S05]  /*2060*/  @P1 EXIT ;  /* 0x000000000000194d */ /* 0x000fea0003800000 */
[----:B------:R-:W-:Y:S02]  /*2070*/  IADD3 R0, P1, -R12, R5, RZ ;  /* 0x000000050c007210 */ /* 0x000fe40007f3e1ff */
[----:B------:R-:W-:Y:S02]  /*2080*/  MOV R5, UR4 ;  /* 0x0000000400057c02 */ /* 0x000fe40008000f00 */
[----:B------:R-:W-:Y:S01]  /*2090*/  ISETP.GE.U32.AND P0, PT, R0, c[0x0][0x4a0], PT ;  /* 0x0001280000007a0c */ /* 0x000fe20003f06070 */
[----:B------:R-:W-:Y:S01]  /*20a0*/  IMAD.X R0, R11, 0x1, ~R13, P1 ;  /* 0x000000010b007824 */ /* 0x000fe200008e0e0d */
[----:B------:R-:W-:-:S04]  /*20b0*/  IADD3 R9, P2, R4, 0x4, RZ ;  /* 0x0000000404097810 */ /* 0x000fc80007f5e0ff */
[----:B------:R-:W-:Y:S01]  /*20c0*/  ISETP.GE.AND.EX P0, PT, R0, c[0x0][0x4a4], PT, P0 ;  /* 0x0001290000007a0c */ /* 0x000fe20003f06300 */
[----:B------:R-:W-:Y:S01]  /*20d0*/  IMAD.X R11, RZ, RZ, R3, P2 ;  /* 0x000000ffff0b7224 */ /* 0x000fe200010e0603 */
[----:B------:R-:W-:-:S04]  /*20e0*/  ISETP.GE.U32.AND P1, PT, R9, UR8, PT ;  /* 0x0000000809007c0c */ /* 0x000fc8000bf26070 */
[----:B------:R-:W-:-:S07]  /*20f0*/  ISETP.GE.AND.EX P1, PT, R11, UR9, PT, P1 ;  /* 0x000000090b007c0c */ /* 0x000fce000bf26310 */
[----:B------:R-:W-:-:S04]  /*2100*/  @!P0 IMAD.MOV.U32 R0, RZ, RZ, 0x8 ;  /* 0x00000008ff008424 */ /* 0x000fc800078e00ff */
[----:B------:R-:W-:-:S04]  /*2110*/  @!P0 IMAD R0, R0, R5, c[0x2][0x10] ;  /* 0x0080040000008624 */ /* 0x000fc800078e0205 */
[----:B0-----:R-:W0:Y:S02]  /*2120*/  @!P0 LDC.64 R6, c[0x0][R0+0x160] ;  /* 0x0000580000068b82 */ /* 0x001e240000000a00 */
[----:B0-----:R-:W-:Y:S02]  /*2130*/  @!P0 IMAD R5, R7, 0x3, RZ ;  /* 0x0000000307058824 */ /* 0x001fe400078e02ff */
[----:B------:R-:W-:-:S05]  /*2140*/  @!P0 IMAD.WIDE.U32 R6, R6, 0x3, R14 ;  /* 0x0000000306068825 */ /* 0x000fca00078e000e */
[----:B------:R-:W-:-:S05]  /*2150*/  @!P0 IADD3 R7, R7, R5, RZ ;  /* 0x0000000507078210 */ /* 0x000fca0007ffe0ff */
[----:B------:R0:W-:Y:S01]  /*2160*/  @!P0 STG.E.U8 [R6.64], RZ ;  /* 0x000000ff06008986 */ /* 0x0001e2000c10110a */
        /* <DEDUP_REMOVED lines=40> */
[----:B0-----:R-:W-:Y:S01]  /*23f0*/  @!P0 IMAD R6, R0, R5, c[0x2][0x10] ;  /* 0x0080040000068624 */ /* 0x001fe200078e0205 */
[----:B------:R-:W-:-:S04]  /*2400*/  IADD3 R5, P1, R4, 0x7, RZ ;  /* 0x0000000704057810 */ /* 0x000fc80007f3e0ff */
[----:B------:R-:W-:Y:S01]  /*2410*/  ISETP.GE.U32.AND P2, PT, R5, UR8, PT ;  /* 0x0000000805007c0c */ /* 0x000fe2000bf46070 */
[----:B------:R-:W0:Y:S01]  /*2420*/  @!P0 LDC.64 R6, c[0x0][R6+0x160] ;  /* 0x0000580006068b82 */ /* 0x000e220000000a00 */
[----:B------:R-:W-:Y:S01]  /*2430*/  IMAD.X R9, RZ, RZ, R3, P1 ;  /* 0x000000ffff097224 */ /* 0x000fe200008e0603 */
[----:B------:R-:W-:-:S05]  /*2440*/  IADD3 R0, P1, -R12, R5, RZ ;  /* 0x000000050c007210 */ /* 0x000fca0007f3e1ff */
[----:B------:R-:W-:Y:S01]  /*2450*/  IMAD.X R12, R9, 0x1, ~R13, P1 ;  /* 0x00000001090c7824 */ /* 0x000fe200008e0e0d */
[----:B------:R-:W-:-:S04]  /*2460*/  ISETP.GE.U32.AND P1, PT, R0, c[0x0][0x4a0], PT ;  /* 0x0001280000007a0c */ /* 0x000fc80003f26070 */
[----:B------:R-:W-:-:S04]  /*2470*/  ISETP.GE.AND.EX P1, PT, R12, c[0x0][0x4a4], PT, P1 ;  /* 0x000129000c007a0c */ /* 0x000fc80003f26310 */
[----:B------:R-:W-:Y:S01]  /*2480*/  ISETP.GE.OR.EX P1, PT, R9, UR9, P1, P2 ;  /* 0x0000000909007c0c */ /* 0x000fe20008f26720 */
[----:B0-----:R-:W-:Y:S02]  /*2490*/  @!P0 IMAD R7, R7, 0x6, RZ ;  /* 0x0000000607078824 */ /* 0x001fe400078e02ff */
[----:B------:R-:W-:-:S05]  /*24a0*/  @!P0 IMAD.WIDE.U32 R2, R6, 0x6, R14 ;  /* 0x0000000606028825 */ /* 0x000fca00078e000e */
[----:B------:R-:W-:-:S05]  /*24b0*/  @!P0 IADD3 R3, R3, R7, RZ ;  /* 0x0000000703038210 */ /* 0x000fca0007ffe0ff */
[----:B------:R0:W-:Y:S01]  /*24c0*/  @!P0 STG.E.U8 [R2.64], RZ ;  /* 0x000000ff02008986 */ /* 0x0001e2000c10110a */
[----:B------:R-:W-:Y:S05]  /*24d0*/  @P1 EXIT ;  /* 0x000000000000194d */ /* 0x000fea0003800000 */
[----:B------:R-:W-:Y:S02]  /*24e0*/  UMOV UR5, 0x8 ;  /* 0x0000000800057882 */ /* 0x000fe40000000000 */
[----:B------:R-:W-:Y:S02]  /*24f0*/  ULDC UR6, c[0x2][0x10] ;  /* 0x0080040000067ab9 */ /* 0x000fe40000000800 */
[----:B------:R-:W-:-:S12]  /*2500*/  UIMAD UR5, UR4, UR5, UR6 ;  /* 0x00000005040572a4 */ /* 0x000fd8000f8e0206 */
[----:B------:R-:W-:Y:S02]  /*2510*/  ULDC.64 UR6, c[0x0][UR5+0x160] ;  /* 0x0000580005067abb */ /* 0x000fe40008000a00 */
[----:B0-----:R-:W-:Y:S01]  /*2520*/  IMAD.U32 R2, RZ, RZ, UR6 ;  /* 0x00000006ff027e24 */ /* 0x001fe2000f8e00ff */
[----:B------:R-:W-:Y:S01]  /*2530*/  UIMAD UR6, UR7, 0x7, URZ ;  /* 0x00000007070678a4 */ /* 0x000fe2000f8e023f */
[----:B------:R-:W-:Y:S02]  /*2540*/  IMAD.U32 R3, RZ, RZ, UR7 ;  /* 0x00000007ff037e24 */ /* 0x000fe4000f8e00ff */
[----:B------:R-:W-:-:S05]  /*2550*/  IMAD.WIDE.U32 R14, R2, 0x7, R14 ;  /* 0x00000007020e7825 */ /* 0x000fca00078e000e */
[----:B------:R-:W-:-:S05]  /*2560*/  IADD3 R15, R15, UR6, RZ ;  /* 0x000000060f0f7c10 */ /* 0x000fca000fffe0ff */
[----:B------:R-:W-:Y:S01]  /*2570*/  STG.E.U8 [R14.64], RZ ;  /* 0x000000ff0e007986 */ /* 0x000fe2000c10110a */
[----:B------:R-:W-:Y:S05]  /*2580*/  EXIT ;  /* 0x000000000000794d */ /* 0x000fea0003800000 */
        .weak           $__internal_1_$__cuda_sm20_div_s64
        .type           $__internal_1_$__cuda_sm20_div_s64,@function
        .size           $__internal_1_$__cuda_sm20_div_s64,($__internal_2_$__cuda_sm20_rem_s64 - $__internal_1_$__cuda_sm20_div_s64)
$__internal_1_$__cuda_sm20_div_s64:
[-C--:B------:R-:W-:Y:S02]  /*2590*/  IADD3 R16, P1, RZ, -R6.reuse, RZ ;  /* 0x80000006ff107210 */ /* 0x080fe40007f3e0ff */
[----:B------:R-:W-:Y:S02]  /*25a0*/  ISETP.GE.AND P0, PT, R5, RZ, PT ;  /* 0x000000ff0500720c */ /* 0x000fe40003f06270 */
[-C--:B------:R-:W-:Y:S02]  /*25b0*/  IADD3.X R9, RZ, ~R5.reuse, RZ, P1, !PT ;  /* 0x80000005ff097210 */ /* 0x080fe40000ffe4ff */
[----:B------:R-:W-:Y:S02]  /*25c0*/  SEL R16, R16, R6, !P0 ;  /* 0x0000000610107207 */ /* 0x000fe40004000000 */
[----:B------:R-:W-:Y:S02]  /*25d0*/  SEL R17, R9, R5, !P0 ;  /* 0x0000000509117207 */ /* 0x000fe40004000000 */
[----:B------:R-:W-:-:S02]  /*25e0*/  ISETP.GE.AND P3, PT, R7, RZ, PT ;  /* 0x000000ff0700720c */ /* 0x000fc40003f66270 */
        /* <DEDUP_REMOVED lines=17> */
[----:B------:R-:W-:-:S03]  /*2700*/  IMAD.WIDE.U32 R26, R23, R16, RZ ;  /* 0x00000010171a7225 */ /* 0x000fc600078e00ff */
[----:B------:R-:W-:Y:S01]  /*2710*/  IADD3.X R9, RZ, RZ, R9, P2, P1 ;  /* 0x000000ffff097210 */ /* 0x000fe200017e2409 */
[----:B------:R-:W-:Y:S01]  /*2720*/  IMAD R10, R23, R17, R27 ;  /* 0x00000011170a7224 */ /* 0x000fe200078e021b */
[----:B------:R-:W-:-:S03]  /*2730*/  IADD3 R11, P0, RZ, -R26, RZ ;  /* 0x8000001aff0b7210 */ /* 0x000fc60007f1e0ff */
[----:B------:R-:W-:Y:S02]  /*2740*/  IMAD R10, R9, R16, R10 ;  /* 0x00000010090a7224 */ /* 0x000fe400078e020a */
[----:B------:R-:W-:-:S04]  /*2750*/  IMAD.HI.U32 R22, R23, R11, RZ ;  /* 0x0000000b17167227 */ /* 0x000fc800078e00ff */
[----:B------:R-:W-:-:S04]  /*2760*/  IMAD.X R10, RZ, RZ, ~R10, P0 ;  /* 0x000000ffff0a7224 */ /* 0x000fc800000e0e0a */
[----:B------:R-:W-:Y:S01]  /*2770*/  IMAD.WIDE.U32 R26, P0, R23, R10, R22 ;  /* 0x0000000a171a7225 */ /* 0x000fe20007800016 */
[----:B------:R-:W-:-:S03]  /*2780*/  IADD3 R22, P4, RZ, -R21, RZ ;  /* 0x80000015ff167210 */ /* 0x000fc60007f9e0ff */
[C---:B------:R-:W-:Y:S01]  /*2790*/  IMAD R20, R9.reuse, R10, RZ ;  /* 0x0000000a09147224 */ /* 0x040fe200078e02ff */
[----:B------:R-:W-:Y:S01]  /*27a0*/  SEL R22, R22, R21, !P3 ;  /* 0x0000001516167207 */ /* 0x000fe20005800000 */
[----:B------:R-:W-:-:S04]  /*27b0*/  IMAD.HI.U32 R11, P1, R9, R11, R26 ;  /* 0x0000000b090b7227 */ /* 0x000fc8000782001a */
[----:B------:R-:W-:Y:S01]  /*27c0*/  IMAD.HI.U32 R10, R9, R10, RZ ;  /* 0x0000000a090a7227 */ /* 0x000fe200078e00ff */
[----:B------:R-:W-:-:S03]  /*27d0*/  IADD3 R20, P2, R20, R11, RZ ;  /* 0x0000000b14147210 */ /* 0x000fc60007f5e0ff */
[----:B------:R-:W-:Y:S01]  /*27e0*/  IMAD.X R11, RZ, RZ, ~R7, P4 ;  /* 0x000000ffff0b7224 */ /* 0x000fe200020e0e07 */
[----:B------:R-:W-:Y:S01]  /*27f0*/  IADD3.X R10, R10, R9, RZ, P0, !PT ;  /* 0x000000090a0a7210 */ /* 0x000fe200007fe4ff */
[----:B------:R-:W-:-:S03]  /*2800*/  IMAD.HI.U32 R26, R20, R22, RZ ;  /* 0x00000016141a7227 */ /* 0x000fc600078e00ff */
[-C--:B------:R-:W-:Y:S01]  /*2810*/  SEL R11, R11, R7.reuse, !P3 ;  /* 0x000000070b0b7207 */ /* 0x080fe20005800000 */
[----:B------:R-:W-:Y:S01]  /*2820*/  IMAD.MOV.U32 R27, RZ, RZ, RZ ;  /* 0x000000ffff1b7224 */ /* 0x000fe200078e00ff */
[----:B------:R-:W-:Y:S02]  /*2830*/  IADD3.X R10, RZ, RZ, R10, P2, P1 ;  /* 0x000000ffff0a7210 */ /* 0x000fe400017e240a */
[----:B------:R-:W-:Y:S01]  /*2840*/  LOP3.LUT R7, R5, R7, RZ, 0x3c, !PT ;  /* 0x0000000705077212 */ /* 0x000fe200078e3cff */
[----:B------:R-:W-:-:S04]  /*2850*/  IMAD.WIDE.U32 R20, R20, R11, R26 ;  /* 0x0000000b14147225 */ /* 0x000fc800078e001a */
[C---:B------:R-:W-:Y:S02]  /*2860*/  IMAD R9, R10.reuse, R11, RZ ;  /* 0x0000000b0a097224 */ /* 0x040fe400078e02ff */
[----:B------:R-:W-:-:S04]  /*2870*/  IMAD.HI.U32 R20, P0, R10, R22, R20 ;  /* 0x000000160a147227 */ /* 0x000fc80007800014 */
[----:B------:R-:W-:Y:S01]  /*2880*/  IMAD.HI.U32 R10, R10, R11, RZ ;  /* 0x0000000b0a0a7227 */ /* 0x000fe200078e00ff */
[----:B------:R-:W-:-:S03]  /*2890*/  IADD3 R9, P1, R9, R20, RZ ;  /* 0x0000001409097210 */ /* 0x000fc60007f3e0ff */
[----:B------:R-:W-:Y:S02]  /*28a0*/  IMAD.X R10, RZ, RZ, R10, P0 ;  /* 0x000000ffff0a7224 */ /* 0x000fe400000e060a */
[----:B------:R-:W-:-:S03]  /*28b0*/  IMAD.WIDE.U32 R26, R9, R16, RZ ;  /* 0x00000010091a7225 */ /* 0x000fc600078e00ff */
[----:B------:R-:W-:Y:S01]  /*28c0*/  IADD3.X R10, RZ, R10, RZ, P1, !PT ;  /* 0x0000000aff0a7210 */ /* 0x000fe20000ffe4ff */
[----:B------:R-:W-:Y:S01]  /*28d0*/  IMAD R20, R9, R17, R27 ;  /* 0x0000001109147224 */ /* 0x000fe200078e021b */
[----:B------:R-:W-:-:S03]  /*28e0*/  IADD3 R22, P1, -R26, R22, RZ ;  /* 0x000000161a167210 */ /* 0x000fc60007f3e1ff */
[-C--:B------:R-:W-:Y:S01]  /*28f0*/  IMAD R20, R10, R16.reuse, R20 ;  /* 0x000000100a147224 */ /* 0x080fe200078e0214 */
[----:B------:R-:W-:-:S03]  /*2900*/  ISETP.GE.U32.AND P0, PT, R22, R16, PT ;  /* 0x000000101600720c */ /* 0x000fc60003f06070 */
[----:B------:R-:W-:Y:S01]  /*2910*/  IMAD.X R11, R11, 0x1, ~R20, P1 ;  /* 0x000000010b0b7824 */ /* 0x000fe200008e0e14 */
[----:B------:R-:W-:Y:S02]  /*2920*/  IADD3 R23, P1, R22, -R16, RZ ;  /* 0x8000001016177210 */ /* 0x000fe40007f3e0ff */
[----:B------:R-:W-:Y:S02]  /*2930*/  IADD3 R20, P2, R9, 0x1, RZ ;  /* 0x0000000109147810 */ /* 0x000fe40007f5e0ff */
[C---:B------:R-:W-:Y:S01]  /*2940*/  ISETP.GE.U32.AND.EX P0, PT, R11.reuse, R17, PT, P0 ;  /* 0x000000110b00720c */ /* 0x040fe20003f06100 */
[----:B------:R-:W-:-:S03]  /*2950*/  IMAD.X R21, R11, 0x1, ~R17, P1 ;  /* 0x000000010b157824 */ /* 0x000fc600008e0e11 */
[----:B------:R-:W-:Y:S02]  /*2960*/  SEL R22, R23, R22, P0 ;  /* 0x0000001617167207 */ /* 0x000fe40000000000 */
[----:B------:R-:W-:Y:S02]  /*2970*/  IADD3.X R23, RZ, R10, RZ, P2, !PT ;  /* 0x0000000aff177210 */ /* 0x000fe400017fe4ff */
[----:B------:R-:W-:Y:S02]  /*2980*/  SEL R20, R20, R9, P0 ;  /* 0x0000000914147207 */ /* 0x000fe40000000000 */
[----:B------:R-:W-:Y:S02]  /*2990*/  SEL R21, R21, R11, P0 ;  /* 0x0000000b15157207 */ /* 0x000fe40000000000 */
[----:B------:R-:W-:Y:S02]  /*29a0*/  ISETP.GE.U32.AND P1, PT, R22, R16, PT ;  /* 0x000000101600720c */ /* 0x000fe40003f26070 */
[----:B------:R-:W-:-:S02]  /*29b0*/  SEL R23, R23, R10, P0 ;  /* 0x0000000a17177207 */ /* 0x000fc40000000000 */
[----:B------:R-:W-:Y:S02]  /*29c0*/  IADD3 R9, P2, R20, 0x1, RZ ;  /* 0x0000000114097810 */ /* 0x000fe40007f5e0ff */
[----:B------:R-:W-:Y:S02]  /*29d0*/  ISETP.GE.U32.AND.EX P0, PT, R21, R17, PT, P1 ;  /* 0x000000111500720c */ /* 0x000fe40003f06110 */
[----:B------:R-:W-:Y:S01]  /*29e0*/  ISETP.GE.AND P1, PT, R7, RZ, PT ;  /* 0x000000ff0700720c */ /* 0x000fe20003f26270 */
[----:B------:R-:W-:Y:S01]  /*29f0*/  IMAD.X R10, RZ, RZ, R23, P2 ;  /* 0x000000ffff0a7224 */ /* 0x000fe200010e0617 */
[----:B------:R-:W-:-:S04]  /*2a00*/  SEL R9, R9, R20, P0 ;  /* 0x0000001409097207 */ /* 0x000fc80000000000 */
[----:B------:R-:W-:Y:S02]  /*2a10*/  SEL R23, R10, R23, P0 ;  /* 0x000000170a177207 */ /* 0x000fe40000000000 */
[-C--:B------:R-:W-:Y:S02]  /*2a20*/  IADD3 R10, P2, RZ, -R9.reuse, RZ ;  /* 0x80000009ff0a7210 */ /* 0x080fe40007f5e0ff */
[----:B------:R-:W-:Y:S02]  /*2a30*/  ISETP.NE.U32.AND P0, PT, R6, RZ, PT ;  /* 0x000000ff0600720c */ /* 0x000fe40003f05070 */
[----:B------:R-:W-:Y:S01]  /*2a40*/  SEL R10, R10, R9, !P1 ;  /* 0x000000090a0a7207 */ /* 0x000fe20004800000 */
[----:B------:R-:W-:Y:S01]  /*2a50*/  IMAD.X R6, RZ, RZ, ~R23, P2 ;  /* 0x000000ffff067224 */ /* 0x000fe200010e0e17 */
[----:B------:R-:W-:Y:S01]  /*2a60*/  HFMA2.MMA R9, -RZ, RZ, 0, 0 ;  /* 0x00000000ff097435 */ /* 0x000fe200000001ff */
[----:B------:R-:W-:-:S03]  /*2a70*/  ISETP.NE.AND.EX P0, PT, R5, RZ, PT, P0 ;  /* 0x000000ff0500720c */ /* 0x000fc60003f05300 */
[----:B------:R-:W-:Y:S02]  /*2a80*/  SEL R6, R6, R23, !P1 ;  /* 0x0000001706067207 */ /* 0x000fe40004800000 */
[----:B------:R-:W-:Y:S02]  /*2a90*/  SEL R10, R10, 0xffffffff, P0 ;  /* 0xffffffff0a0a7807 */ /* 0x000fe40000000000 */
[----:B------:R-:W-:Y:S01]  /*2aa0*/  SEL R11, R6, 0xffffffff, P0 ;  /* 0xffffffff060b7807 */ /* 0x000fe20000000000 */
[----:B------:R-:W-:Y:S06]  /*2ab0*/  RET.REL.NODEC R8 `(_ZN2at6native16triu_tril_kernelIblLb1ELi8ELb1EEEvNS_4cuda6detail10TensorInfoIT_T0_EENS4_IKS5_S6_EEllS6_) ;  /* 0xffffd54008007950 */ /* 0x000fec0003c3ffff */
        .weak           $__internal_2_$__cuda_sm20_rem_s64
        .type           $__internal_2_$__cuda_sm20_rem_s64,@function
        .size           $__internal_2_$__cuda_sm20_rem_s64,(.L_x_3114 - $__internal_2_$__cuda_sm20_rem_s64)
$__internal_2_$__cuda_sm20_rem_s64:
[----:B------:R-:W-:Y:S02]  /*2ac0*/  UIADD3 UR6, UP1, URZ, -UR8, URZ ;  /* 0x800000083f067290 */ /* 0x000fe4000ff3e03f */
[----:B------:R-:W-:Y:S02]  /*2ad0*/  UISETP.GE.AND UP0, UPT, UR9, URZ, UPT ;  /* 0x0000003f0900728c */ /* 0x000fe4000bf06270 */
[----:B------:R-:W-:Y:S02]  /*2ae0*/  UIADD3.X UR4, URZ, ~UR9, URZ, UP1, !UPT ;  /* 0x800000093f047290 */ /* 0x000fe40008ffe43f */
[----:B------:R-:W-:-:S02]  /*2af0*/  USEL UR6, UR6, UR8, !UP0 ;  /* 0x0000000806067287 */ /* 0x000fc4000c000000 */
[----:B------:R-:W-:-:S09]  /*2b00*/  USEL UR7, UR4, UR9, !UP0 ;  /* 0x0000000904077287 */ /* 0x000fd2000c000000 */
[----:B------:R-:W0:Y:S08]  /*2b10*/  I2F.U64.RP R12, UR6 ;  /* 0x00000006000c7d12 */ /* 0x000e300008309000 */
[----:B0-----:R-:W0:Y:S02]  /*2b20*/  MUFU.RCP R12, R12 ;  /* 0x0000000c000c7308 */ /* 0x001e240000001000 */
[----:B0-----:R-:W-:-:S06]  /*2b30*/  IADD3 R6, R12, 0x1ffffffe, RZ ;  /* 0x1ffffffe0c067810 */ /* 0x001fcc0007ffe0ff */
[----:B------:R-:W0:Y:S02]  /*2b40*/  F2I.U64.TRUNC R6, R6 ;  /* 0x0000000600067311 */ /* 0x000e24000020d800 */
[----:B0-----:R-:W-:-:S04]  /*2b50*/  IMAD.WIDE.U32 R8, R6, UR6, RZ ;  /* 0x0000000606087c25 */ /* 0x001fc8000f8e00ff */
[----:B------:R-:W-:Y:S01]  /*2b60*/  IMAD R9, R6, UR7, R9 ;  /* 0x0000000706097c24 */ /* 0x000fe2000f8e0209 */
[----:B------:R-:W-:-:S03]  /*2b70*/  IADD3 R13, P0, RZ, -R8, RZ ;  /* 0x80000008ff0d7210 */ /* 0x000fc60007f1e0ff */
[----:B------:R-:W-:Y:S02]  /*2b80*/  IMAD R9, R7, UR6, R9 ;  /* 0x0000000607097c24 */ /* 0x000fe4000f8e0209 */
[----:B------:R-:W-:-:S04]  /*2b90*/  IMAD.HI.U32 R8, R6, R13, RZ ;  /* 0x0000000d06087227 */ /* 0x000fc800078e00ff */
[----:B------:R-:W-:Y:S02]  /*2ba0*/  IMAD.X R15, RZ, RZ, ~R9, P0 ;  /* 0x000000ffff0f7224 */ /* 0x000fe400000e0e09 */
[----:B------:R-:W-:Y:S02]  /*2bb0*/  IMAD.MOV.U32 R9, RZ, RZ, R6 ;  /* 0x000000ffff097224 */ /* 0x000fe400078e0006 */
[-C--:B------:R-:W-:Y:S02]  /*2bc0*/  IMAD R17, R7, R15.reuse, RZ ;  /* 0x0000000f07117224 */ /* 0x080fe400078e02ff */
[----:B------:R-:W-:-:S04]  /*2bd0*/  IMAD.WIDE.U32 R8, P0, R6, R15, R8 ;  /* 0x0000000f06087225 */ /* 0x000fc80007800008 */
[----:B------:R-:W-:-:S04]  /*2be0*/  IMAD.HI.U32 R15, R7, R15, RZ ;  /* 0x0000000f070f7227 */ /* 0x000fc800078e00ff */
[----:B------:R-:W-:-:S05]  /*2bf0*/  IMAD.HI.U32 R8, P2, R7, R13, R8 ;  /* 0x0000000d07087227 */ /* 0x000fca0007840008 */
[----:B------:R-:W-:Y:S02]  /*2c00*/  IADD3 R9, P3, R17, R8, RZ ;  /* 0x0000000811097210 */ /* 0x000fe40007f7e0ff */
[----:B------:R-:W-:-:S03]  /*2c10*/  IADD3.X R8, R15, R7, RZ, P0, !PT ;  /* 0x000000070f087210 */ /* 0x000fc600007fe4ff */
[C---:B------:R-:W-:Y:S01]  /*2c20*/  IMAD.WIDE.U32 R6, R9.reuse, UR6, RZ ;  /* 0x0000000609067c25 */ /* 0x040fe2000f8e00ff */
[----:B------:R-:W-:Y:S02]  /*2c30*/  IADD3.X R13, RZ, RZ, R8, P3, P2 ;  /* 0x000000ffff0d7210 */ /* 0x000fe40001fe4408 */
[----:B------:R-:W-:Y:S01]  /*2c40*/  ISETP.GE.AND P2, PT, R2, RZ, PT ;  /* 0x000000ff0200720c */ /* 0x000fe20003f46270 */
[----:B------:R-:W-:Y:S01]  /*2c50*/  IMAD R8, R9, UR7, R7 ;  /* 0x0000000709087c24 */ /* 0x000fe2000f8e0207 */
[----:B------:R-:W-:-:S03]  /*2c60*/  IADD3 R7, P0, RZ, -R6, RZ ;  /* 0x80000006ff077210 */ /* 0x000fc60007f1e0ff */
[----:B------:R-:W-:Y:S02]  /*2c70*/  IMAD R6, R13, UR6, R8 ;  /* 0x000000060d067c24 */ /* 0x000fe4000f8e0208 */
[----:B------:R-:W-:-:S04]  /*2c80*/  IMAD.HI.U32 R8, R9, R7, RZ ;  /* 0x0000000709087227 */ /* 0x000fc800078e00ff */
[----:B------:R-:W-:Y:S01]  /*2c90*/  IMAD.X R12, RZ, RZ, ~R6, P0 ;  /* 0x000000ffff0c7224 */ /* 0x000fe200000e0e06 */
[----:B------:R-:W-:-:S03]  /*2ca0*/  IADD3 R6, P5, RZ, -R5, RZ ;  /* 0x80000005ff067210 */ /* 0x000fc60007fbe0ff */
[----:B------:R-:W-:Y:S01]  /*2cb0*/  IMAD.WIDE.U32 R8, P0, R9, R12, R8 ;  /* 0x0000000c09087225 */ /* 0x000fe20007800008 */
[----:B------:R-:W-:-:S03]  /*2cc0*/  SEL R5, R6, R5, !P2 ;  /* 0x0000000506057207 */ /* 0x000fc60005000000 */
[----:B------:R-:W-:Y:S02]  /*2cd0*/  IMAD.X R15, RZ, RZ, ~R2, P5 ;  /* 0x000000ffff0f7224 */ /* 0x000fe400028e0e02 */
[----:B------:R-:W-:-:S03]  /*2ce0*/  IMAD.HI.U32 R8, P3, R13, R7, R8 ;  /* 0x000000070d087227 */ /* 0x000fc60007860008 */
[----:B------:R-:W-:Y:S01]  /*2cf0*/  SEL R15, R15, R2, !P2 ;  /* 0x000000020f0f7207 */ /* 0x000fe20005000000 */
[CC--:B------:R-:W-:Y:S02]  /*2d00*/  IMAD R7, R13.reuse, R12.reuse, RZ ;  /* 0x0000000c0d077224 */ /* 0x0c0fe400078e02ff */
[----:B------:R-:W-:-:S03]  /*2d10*/  IMAD.HI.U32 R12, R13, R12, RZ ;  /* 0x0000000c0d0c7227 */ /* 0x000fc600078e00ff */
[----:B------:R-:W-:Y:S01]  /*2d20*/  IADD3 R8, P4, R7, R8, RZ ;  /* 0x0000000807087210 */ /* 0x000fe20007f9e0ff */
[----:B------:R-:W-:Y:S01]  /*2d30*/  IMAD.MOV.U32 R7, RZ, RZ, RZ ;  /* 0x000000ffff077224 */ /* 0x000fe200078e00ff */
[----:B------:R-:W-:-:S03]  /*2d40*/  IADD3.X R13, R12, R13, RZ, P0, !PT ;  /* 0x0000000d0c0d7210 */ /* 0x000fc600007fe4ff */
[----:B------:R-:W-:Y:S01]  /*2d50*/  IMAD.HI.U32 R6, R8, R5, RZ ;  /* 0x0000000508067227 */ /* 0x000fe200078e00ff */
[----:B------:R-:W-:-:S05]  /*2d60*/  IADD3.X R13, RZ, RZ, R13, P4, P3 ;  /* 0x000000ffff0d7210 */ /* 0x000fca00027e640d */
[----:B------:R-:W-:-:S04]  /*2d70*/  IMAD.WIDE.U32 R6, R8, R15, R6 ;  /* 0x0000000f08067225 */ /* 0x000fc800078e0006 */
[C---:B------:R-:W-:Y:S02]  /*2d80*/  IMAD R9, R13.reuse, R15, RZ ;  /* 0x0000000f0d097224 */ /* 0x040fe400078e02ff */
[----:B------:R-:W-:-:S04]  /*2d90*/  IMAD.HI.U32 R6, P0, R13, R5, R6 ;  /* 0x000000050d067227 */ /* 0x000fc80007800006 */
[----:B------:R-:W-:Y:S01]  /*2da0*/  IMAD.HI.U32 R2, R13, R15, RZ ;  /* 0x0000000f0d027227 */ /* 0x000fe200078e00ff */
[----:B------:R-:W-:-:S03]  /*2db0*/  IADD3 R9, P3, R9, R6, RZ ;  /* 0x0000000609097210 */ /* 0x000fc60007f7e0ff */
[----:B------:R-:W-:Y:S02]  /*2dc0*/  IMAD.X R2, RZ, RZ, R2, P0 ;  /* 0x000000ffff027224 */ /* 0x000fe400000e0602 */
[----:B------:R-:W-:-:S03]  /*2dd0*/  IMAD.WIDE.U32 R6, R9, UR6, RZ ;  /* 0x0000000609067c25 */ /* 0x000fc6000f8e00ff */
[----:B------:R-:W-:Y:S01]  /*2de0*/  IADD3.X R2, RZ, R2, RZ, P3, !PT ;  /* 0x00000002ff027210 */ /* 0x000fe20001ffe4ff */
[----:B------:R-:W-:Y:S01]  /*2df0*/  IMAD R9, R9, UR7, R7 ;  /* 0x0000000709097c24 */ /* 0x000fe2000f8e0207 */
[----:B------:R-:W-:-:S03]  /*2e00*/  IADD3 R6, P3, -R6, R5, RZ ;  /* 0x0000000506067210 */ /* 0x000fc60007f7e1ff */
[----:B------:R-:W-:Y:S01]  /*2e10*/  IMAD R2, R2, UR6, R9 ;  /* 0x0000000602027c24 */ /* 0x000fe2000f8e0209 */
[----:B------:R-:W-:-:S03]  /*2e20*/  ISETP.GE.U32.AND P0, PT, R6, UR6, PT ;  /* 0x0000000606007c0c */ /* 0x000fc6000bf06070 */
[----:B------:R-:W-:Y:S01]  /*2e30*/  IMAD.X R7, R15, 0x1, ~R2, P3 ;  /* 0x000000010f077824 */ /* 0x000fe200018e0e02 */
[----:B------:R-:W-:-:S04]  /*2e40*/  IADD3 R5, P3, R6, -UR6, RZ ;  /* 0x8000000606057c10 */ /* 0x000fc8000ff7e0ff */
[C---:B------:R-:W-:Y:S02]  /*2e50*/  ISETP.GE.U32.AND.EX P0, PT, R7.reuse, UR7, PT, P0 ;  /* 0x0000000707007c0c */ /* 0x040fe4000bf06100 */
[----:B------:R-:W-:Y:S02]  /*2e60*/  IADD3.X R2, R7, ~UR7, RZ, P3, !PT ;  /* 0x8000000707027c10 */ /* 0x000fe40009ffe4ff */
[----:B------:R-:W-:Y:S02]  /*2e70*/  SEL R5, R5, R6, P0 ;  /* 0x0000000605057207 */ /* 0x000fe40000000000 */
[----:B------:R-:W-:Y:S01]  /*2e80*/  SEL R2, R2, R7, P0 ;  /* 0x0000000702027207 */ /* 0x000fe20000000000 */
[----:B------:R-:W-:Y:S01]  /*2e90*/  IMAD.MOV.U32 R7, RZ, RZ, 0x0 ;  /* 0x00000000ff077424 */ /* 0x000fe200078e00ff */
[C---:B------:R-:W-:Y:S02]  /*2ea0*/  ISETP.GE.U32.AND P0, PT, R5.reuse, UR6, PT ;  /* 0x0000000605007c0c */ /* 0x040fe4000bf06070 */
[----:B------:R-:W-:-:S02]  /*2eb0*/  IADD3 R12, P3, R5, -UR6, RZ ;  /* 0x80000006050c7c10 */ /* 0x000fc4000ff7e0ff */
[C---:B------:R-:W-:Y:S02]  /*2ec0*/  ISETP.GE.U32.AND.EX P0, PT, R2.reuse, UR7, PT, P0 ;  /* 0x0000000702007c0c */ /* 0x040fe4000bf06100 */
[----:B------:R-:W-:Y:S02]  /*2ed0*/  IADD3.X R13, R2, ~UR7, RZ, P3, !PT ;  /* 0x80000007020d7c10 */ /* 0x000fe40009ffe4ff */
[----:B------:R-:W-:Y:S02]  /*2ee0*/  SEL R12, R12, R5, P0 ;  /* 0x000000050c0c7207 */ /* 0x000fe40000000000 */
[----:B------:R-:W-:Y:S02]  /*2ef0*/  SEL R13, R13, R2, P0 ;  /* 0x000000020d0d7207 */ /* 0x000fe40000000000 */
[----:B------:R-:W-:Y:S02]  /*2f00*/  IADD3 R5, P3, RZ, -R12, RZ ;  /* 0x8000000cff057210 */ /* 0x000fe40007f7e0ff */
[----:B------:R-:W-:-:S02]  /*2f10*/  ISETP.NE.U32.AND P0, PT, RZ, UR8, PT ;  /* 0x00000008ff007c0c */ /* 0x000fc4000bf05070 */
[----:B------:R-:W-:Y:S01]  /*2f20*/  MOV R6, R0 ;  /* 0x0000000000067202 */ /* 0x000fe20000000f00 */
[----:B------:R-:W-:Y:S01]  /*2f30*/  IMAD.X R2, RZ, RZ, ~R13, P3 ;  /* 0x000000ffff027224 */ /* 0x000fe200018e0e0d */
[----:B------:R-:W-:Y:S02]  /*2f40*/  ISETP.NE.AND.EX P0, PT, RZ, UR9, PT, P0 ;  /* 0x00000009ff007c0c */ /* 0x000fe4000bf05300 */
[----:B------:R-:W-:Y:S02]  /*2f50*/  SEL R12, R5, R12, !P2 ;  /* 0x0000000c050c7207 */ /* 0x000fe40005000000 */
[----:B------:R-:W-:Y:S02]  /*2f60*/  SEL R13, R2, R13, !P2 ;  /* 0x0000000d020d7207 */ /* 0x000fe40005000000 */
[----:B------:R-:W-:Y:S02]  /*2f70*/  SEL R12, R12, 0xffffffff, P0 ;  /* 0xffffffff0c0c7807 */ /* 0x000fe40000000000 */
[----:B------:R-:W-:Y:S01]  /*2f80*/  SEL R13, R13, 0xffffffff, P0 ;  /* 0xffffffff0d0d7807 */ /* 0x000fe20000000000 */
[----:B------:R-:W-:Y:S06]  /*2f90*/  RET.REL.NODEC R6 `(_ZN2at6native16triu_tril_kernelIblLb1ELi8ELb1EEEvNS_4cuda6detail10TensorInfoIT_T0_EENS4_IKS5_S6_EEllS6_) ;  /* 0xffffd06006007950 */ /* 0x000fec0003c3ffff */
.L_x_58:
        /* <DEDUP_REMOVED lines=14> */
.L_x_3114:


//--------------------- .text._ZN2at6native16triu_tril_kernelIbiLb1ELi8ELb0EEEvNS_4cuda6detail10TensorInfoIT_T0_EENS4_IKS5_S6_EEllS6_ --------------------------
	.section	.text._ZN2at6native16triu_tril_kernelIbiLb1ELi8ELb0EEEvNS_4cuda6detail10TensorInfoIT_T0_EENS4_IKS5_S6_EEllS6_,"ax",@progbits
	.sectioninfo	@"SHI_REGISTERS=30"
	.align	128
        .global         _ZN2at6native16triu_tril_kernelIbiLb1ELi8ELb0EEEvNS_4cuda6detail10TensorInfoIT_T0_EENS4_IKS5_S6_EEllS6_
        .type           _ZN2at6native16triu_tril_kernelIbiLb1ELi8ELb0EEEvNS_4cuda6detail10TensorInfoIT_T0_EENS4_IKS5_S6_EEllS6_,@function
        .size           _ZN2at6native16triu_tril_kernelIbiLb1ELi8ELb0EEEvNS_4cuda6detail10TensorInfoIT_T0_EENS4_IKS5_S6_EEllS6_,(.L_x_3115 - _ZN2at6native16triu_tril_kernelIbiLb1ELi8ELb0EEEvNS_4cuda6detail10TensorInfoIT_T0_EENS4_IKS5_S6_EEllS6_)
        .other          _ZN2at6native16triu_tril_kernelIbiLb1ELi8ELb0EEEvNS_4cuda6detail10TensorInfoIT_T0_EENS4_IKS5_S6_EEllS6_,@"STO_CUDA_ENTRY STV_DEFAULT"
_ZN2at6native16triu_tril_kernelIbiLb1ELi8ELb0EEEvNS_4cuda6detail10TensorInfoIT_T0_EENS4_IKS5_S6_EEllS6_:
.text._ZN2at6native16triu_tril_kernelIbiLb1ELi8ELb0EEEvNS_4cuda6detail10TensorInfoIT_T0_EENS4_IKS5_S6_EEllS6_:
        /* <DEDUP_REMOVED lines=10> */
[----:B------:R-:W-:Y:S01]  /*00a0*/  ULDC UR4, c[0x0][0x320] ;  /* 0x0000c80000047ab9 */ /* 0x000fe20000000800 */
[----:B------:R-:W-:Y:S01]  /*00b0*/  BSSY B0, `(.L_x_59) ;  /* 0x0000024000007945 */ /* 0x000fe20003800000 */
[----:B------:R-:W-:-:S06]  /*00c0*/  USHF.R.S32.HI UR4, URZ, 0x1f, UR4 ;  /* 0x0000001f3f047899 */ /* 0x000fcc0008011404 */
[----:B------:R-:W-:-:S04]  /*00d0*/  LOP3.LUT R0, R5, UR4, RZ, 0xfc, !PT ;  /* 0x0000000405007c12 */ /* 0x000fc8000f8efcff */
[----:B------:R-:W-:-:S13]  /*00e0*/  ISETP.NE.U32.AND P0, PT, R0, RZ, PT ;  /* 0x000000ff0000720c */ /* 0x000fda0003f05070 */
[----:B------:R-:W-:Y:S05]  /*00f0*/  @!P0 BRA `(.L_x_60) ;  /* 0x000000a000008947 */ /* 0x000fea0003800000 */
[----:B------:R-:W-:Y:S01]  /*0100*/  IMAD.MOV.U32 R18, RZ, RZ, R3 ;  /* 0x000000ffff127224 */ /* 0x000fe200078e0003 */
[----:B------:R-:W-:Y:S01]  /*0110*/  MOV R6, 0x150 ;  /* 0x0000015000067802 */ /* 0x000fe20000000f00 */
[----:B------:R-:W-:Y:S02]  /*0120*/  IMAD.MOV.U32 R4, RZ, RZ, c[0x0][0x320] ;  /* 0x0000c800ff047624 */ /* 0x000fe400078e00ff */
[----:B------:R-:W-:Y:S02]  /*0130*/  IMAD.U32 R2, RZ, RZ, UR4 ;  /* 0x00000004ff027e24 */ /* 0x000fe4000f8e00ff */
[----:B------:R-:W-:Y:S05]  /*0140*/  CALL.REL.NOINC `($__internal_3_$__cuda_sm20_div_s64) ;  /* 0x0000221000007944 */ /* 0x000fea0003c00000 */
[--C-:B------:R-:W-:Y:S02]  /*0150*/  IMAD.MOV R0, RZ, RZ, -R2.reuse ;  /* 0x000000ffff007224 */ /* 0x100fe400078e0a02 */
[----:B------:R-:W-:Y:S02]  /*0160*/  IMAD.MOV.U32 R16, RZ, RZ, R2 ;  /* 0x000000ffff107224 */ /* 0x000fe400078e0002 */
[----:B------:R-:W-:Y:S02]  /*0170*/  IMAD R3, R0, c[0x0][0x320], R3 ;  /* 0x0000c80000037a24 */ /* 0x000fe400078e0203 */
[----:B------:R-:W-:Y:S01]  /*0180*/  IMAD.MOV.U32 R17, RZ, RZ, R9 ;  /* 0x000000ffff117224 */ /* 0x000fe200078e0009 */
[----:B------:R-:W-:Y:S05]  /*0190*/  BRA `(.L_x_61) ;  /* 0x0000015000007947 */ /* 0x000fea0003800000 */
.L_x_60:
        /* <DEDUP_REMOVED lines=16> */
[----:B------:R-:W-:-:S13]  /*02a0*/  ISETP.GE.U32.AND P1, PT, R2, c[0x0][0x320], PT ;  /* 0x0000c80002007a0c */ /* 0x000fda0003f26070 */
[----:B------:R-:W-:Y:S02]  /*02b0*/  @P1 IADD3 R16, R16, 0x1, RZ ;  /* 0x0000000110101810 */ /* 0x000fe40007ffe0ff */
[----:B------:R-:W-:-:S05]  /*02c0*/  @!P2 LOP3.LUT R16, RZ, c[0x0][0x320], RZ, 0x33, !PT ;  /* 0x0000c800ff10aa12 */ /* 0x000fca00078e33ff */
[----:B------:R-:W-:-:S04]  /*02d0*/  IMAD.MOV R0, RZ, RZ, -R16 ;  /* 0x000000ffff007224 */ /* 0x000fc800078e0a10 */
[----:B------:R-:W-:Y:S02]  /*02e0*/  IMAD R3, R0, c[0x0][0x320], R3 ;  /* 0x0000c80000037a24 */ /* 0x000fe400078e0203 */
.L_x_61:
[----:B------:R-:W-:Y:S05]  /*02f0*/  BSYNC B0 ;  /* 0x0000000000007941 */ /* 0x000fea0003800000 */
.L_x_59:
[----:B------:R-:W-:Y:S01]  /*0300*/  ULDC UR4, c[0x0][0x308] ;  /* 0x0000c20000047ab9 */ /* 0x000fe20000000800 */
[----:B------:R-:W-:Y:S01]  /*0310*/  BSSY B0, `(.L_x_62) ;  /* 0x000002a000007945 */ /* 0x000fe20003800000 */
[----:B------:R-:W-:Y:S02]  /*0320*/  UIADD3 UR4, UR4, -0x2, URZ ;  /* 0xfffffffe04047890 */ /* 0x000fe4000fffe03f */
[----:B------:R-:W-:Y:S02]  /*0330*/  UMOV UR5, 0x4 ;  /* 0x0000000400057882 */ /* 0x000fe40000000000 */
[----:B------:R-:W-:Y:S02]  /*0340*/  ULDC UR6, c[0x2][0x0] ;  /* 0x0080000000067ab9 */ /* 0x000fe40000000800 */
[----:B------:R-:W-:-:S12]  /*0350*/  UIMAD UR4, UR4, UR5, UR6 ;  /* 0x00000005040472a4 */ /* 0x000fd8000f8e0206 */
[----:B------:R-:W-:Y:S02]  /*0360*/  ULDC UR5, c[0x0][UR4+0x168] ;  /* 0x00005a0004057abb */ /* 0x000fe40008000800 */
[----:B------:R-:W-:-:S06]  /*0370*/  USHF.R.S32.HI UR6, URZ, 0x1f, UR5 ;  /* 0x0000001f3f067899 */ /* 0x000fcc0008011405 */
[----:B------:R-:W-:-:S04]  /*0380*/  LOP3.LUT R0, R17, UR6, RZ, 0xfc, !PT ;  /* 0x0000000611007c12 */ /* 0x000fc8000f8efcff */
[----:B------:R-:W-:-:S13]  /*0390*/  ISETP.NE.U32.AND P0, PT, R0, RZ, PT ;  /* 0x000000ff0000720c */ /* 0x000fda0003f05070 */
[----:B------:R-:W-:Y:S05]  /*03a0*/  @!P0 BRA `(.L_x_63) ;  /* 0x000000b000008947 */ /* 0x000fea0003800000 */
[----:B------:R-:W-:Y:S01]  /*03b0*/  IMAD.MOV.U32 R18, RZ, RZ, R16 ;  /* 0x000000ffff127224 */ /* 0x000fe200078e0010 */
[----:B------:R-:W-:Y:S01]  /*03c0*/  MOV R6, 0x410 ;  /* 0x0000041000067802 */ /* 0x000fe20000000f00 */
[----:B------:R-:W-:Y:S02]  /*03d0*/  IMAD.MOV.U32 R5, RZ, RZ, R17 ;  /* 0x000000ffff057224 */ /* 0x000fe400078e0011 */
[----:B------:R-:W-:Y:S02]  /*03e0*/  IMAD.U32 R4, RZ, RZ, UR5 ;  /* 0x00000005ff047e24 */ /* 0x000fe4000f8e00ff */
[----:B------:R-:W-:Y:S02]  /*03f0*/  IMAD.U32 R2, RZ, RZ, UR6 ;  /* 0x00000006ff027e24 */ /* 0x000fe4000f8e00ff */
[----:B------:R-:W-:Y:S05]  /*0400*/  CALL.REL.NOINC `($__internal_3_$__cuda_sm20_div_s64) ;  /* 0x00001f5000007944 */ /* 0x000fea0003c00000 */
[--C-:B------:R-:W-:Y:S02]  /*0410*/  IMAD.MOV R5, RZ, RZ, -R2.reuse ;  /* 0x000000ffff057224 */ /* 0x100fe400078e0a02 */
[----:B------:R-:W-:Y:S02]  /*0420*/  IMAD.MOV.U32 R12, RZ, RZ, R2 ;  /* 0x000000ffff0c7224 */ /* 0x000fe400078e0002 */
[----:B------:R-:W-:-:S02]  /*0430*/  IMAD.MOV.U32 R13, RZ, RZ, R9 ;  /* 0x000000ffff0d7224 */ /* 0x000fc400078e0009 */
[----:B------:R-:W-:Y:S01]  /*0440*/  IMAD R0, R5, UR5, R16 ;  /* 0x0000000505007c24 */ /* 0x000fe2000f8e0210 */
[----:B------:R-:W-:Y:S05]  /*0450*/  BRA `(.L_x_64) ;  /* 0x0000015000007947 */ /* 0x000fea0003800000 */
.L_x_63:
        /* <DEDUP_REMOVED lines=21> */
.L_x_64:
[----:B------:R-:W-:Y:S05]  /*05b0*/  BSYNC B0 ;  /* 0x0000000000007941 */ /* 0x000fea0003800000 */
.L_x_62:
[----:B------:R-:W-:Y:S02]  /*05c0*/  ULDC UR7, c[0x0][0x308] ;  /* 0x0000c20000077ab9 */ /* 0x000fe40000000800 */
[----:B------:R-:W-:Y:S02]  /*05d0*/  UIADD3 UR9, UR7, -0x1, URZ ;  /* 0xffffffff07097890 */ /* 0x000fe4000fffe03f */
[----:B------:R-:W-:Y:S02]  /*05e0*/  UISETP.GE.AND UP0, UPT, UR7, 0x3, UPT ;  /* 0x000000030700788c */ /* 0x000fe4000bf06270 */
[----:B------:R-:W-:Y:S02]  /*05f0*/  USHF.L.U32 UR5, UR9, 0x2, URZ ;  /* 0x0000000209057899 */ /* 0x000fe4000800063f */
[----:B------:R-:W-:Y:S02]  /*0600*/  ULDC UR6, c[0x0][UR4+0x1d0] ;  /* 0x0000740004067abb */ /* 0x000fe40008000800 */
[----:B------:R-:W-:Y:S01]  /*0610*/  PLOP3.LUT P0, PT, PT, PT, UP0, 0x80, 0x0 ;  /* 0x000000000000781c */ /* 0x000fe20003f0f008 */
[----:B------:R-:W-:Y:S01]  /*0620*/  IMAD R5, R3, UR6, RZ ;  /* 0x0000000603057c24 */ /* 0x000fe2000f8e02ff */
[----:B------:R-:W-:-:S03]  /*0630*/  ULDC UR10, c[0x0][UR4+0x1cc] ;  /* 0x00007300040a7abb */ /* 0x000fc60008000800 */
[----:B------:R-:W-:-:S03]  /*0640*/  IMAD R20, R0, UR10, R5 ;  /* 0x0000000a00147c24 */ /* 0x000fc6000f8e0205 */
[----:B------:R-:W-:Y:S02]  /*0650*/  ULDC UR8, c[0x0][UR5+0x1cc] ;  /* 0x0000730005087abb */ /* 0x000fe40008000800 */
[----:B------:R-:W-:Y:S01]  /*0660*/  IMAD R7, R3, UR8, RZ ;  /* 0x0000000803077c24 */ /* 0x000fe2000f8e02ff */
[----:B------:R-:W-:-:S03]  /*0670*/  ULDC UR5, c[0x0][UR5+0x1c8] ;  /* 0x0000720005057abb */ /* 0x000fc60008000800 */
[----:B------:R-:W-:Y:S01]  /*0680*/  IMAD R22, R0, UR5, R7 ;  /* 0x0000000500167c24 */ /* 0x000fe2000f8e0207 */
[----:B------:R-:W-:Y:S05]  /*0690*/  @!P0 BRA `(.L_x_65) ;  /* 0x00000fa000008947 */ /* 0x000fea0003800000 */
[----:B------:R-:W-:-:S04]  /*06a0*/  UIADD3 UR5, UR7, 0x2, URZ ;  /* 0x0000000207057890 */ /* 0x000fc8000fffe03f */
[----:B------:R-:W-:Y:S02]  /*06b0*/  ULOP3.LUT UP0, UR6, UR5, 0x3, URZ, 0xc0, !UPT ;  /* 0x0000000305067892 */ /* 0x000fe4000f80c03f */
[----:B------:R-:W-:-:S04]  /*06c0*/  UIADD3 UR5, UR7, -0x3, URZ ;  /* 0xfffffffd07057890 */ /* 0x000fc8000fffe03f */
[----:B------:R-:W-:-:S03]  /*06d0*/  PLOP3.LUT P0, PT, PT, PT, UP0, 0x80, 0x0 ;  /* 0x000000000000781c */ /* 0x000fc60003f0f008 */
[----:B------:R-:W-:-:S10]  /*06e0*/  UMOV UR7, UR5 ;  /* 0x0000000500077c82 */ /* 0x000fd40008000000 */
[----:B------:R-:W-:Y:S05]  /*06f0*/  @!P0 BRA `(.L_x_66) ;  /* 0x0000037000008947 */ /* 0x000fea0003800000 */
[----:B------:R-:W-:Y:S02]  /*0700*/  UMOV UR8, 0x4 ;  /* 0x0000000400087882 */ /* 0x000fe40000000000 */
[----:B------:R-:W-:Y:S02]  /*0710*/  ULDC UR7, c[0x2][0x8] ;  /* 0x0080020000077ab9 */ /* 0x000fe40000000800 */
[----:B------:R-:W-:-:S03]  /*0720*/  UIMAD UR8, UR5, UR8, UR7 ;  /* 0x00000008050872a4 */ /* 0x000fc6000f8e0207 */
[----:B------:R-:W-:Y:S02]  /*0730*/  UMOV UR7, UR5 ;  /* 0x0000000500077c82 */ /* 0x000fe40008000000 */
[----:B------:R-:W-:-:S12]  /*0740*/  UIADD3 UR12, UR8, 0xd8, URZ ;  /* 0x000000d8080c7890 */ /* 0x000fd8000fffe03f */
.L_x_70:
        /* <DEDUP_REMOVED lines=12> */
[----:B------:R-:W-:Y:S02]  /*0810*/  IMAD.MOV R7, RZ, RZ, -R2 ;  /* 0x000000ffff077224 */ /* 0x000fe400078e0a02 */
[----:B------:R-:W-:Y:S02]  /*0820*/  IMAD.MOV.U32 R13, RZ, RZ, R9 ;  /* 0x000000ffff0d7224 */ /* 0x000fe400078e0009 */
[----:B------:R-:W-:-:S02]  /*0830*/  IMAD R7, R7, UR10, R12 ;  /* 0x0000000a07077c24 */ /* 0x000fc4000f8e020c */
[----:B------:R-:W-:Y:S01]  /*0840*/  IMAD.MOV.U32 R12, RZ, RZ, R2 ;  /* 0x000000ffff0c7224 */ /* 0x000fe200078e0002 */
[----:B------:R-:W-:Y:S05]  /*0850*/  BRA `(.L_x_69) ;  /* 0x0000016000007947 */ /* 0x000fea0003800000 */
.L_x_68:
        /* <DEDUP_REMOVED lines=22> */
.L_x_69:
[----:B------:R-:W-:Y:S05]  /*09c0*/  BSYNC B0 ;  /* 0x0000000000007941 */ /* 0x000fea0003800000 */
.L_x_67:
[----:B------:R-:W-:Y:S02]  /*09d0*/  UIADD3 UR6, UR6, -0x1, URZ ;  /* 0xffffffff06067890 */ /* 0x000fe4000fffe03f */
[----:B------:R-:W-:Y:S02]  /*09e0*/  ULDC UR10, c[0x0][UR12+0x160] ;  /* 0x000058000c0a7abb */ /* 0x000fe40008000800 */
[----:B------:R-:W-:Y:S01]  /*09f0*/  ULDC UR11, c[0x0][UR8+0x160] ;  /* 0x00005800080b7abb */ /* 0x000fe20008000800 */
[C---:B------:R-:W-:Y:S01]  /*0a00*/  IMAD R20, R7.reuse, UR10, R20 ;  /* 0x0000000a07147c24 */ /* 0x040fe2000f8e0214 */
[----:B------:R-:W-:Y:S01]  /*0a10*/  ISETP.NE.AND P0, PT, RZ, UR6, PT ;  /* 0x00000006ff007c0c */ /* 0x000fe2000bf05270 */
[----:B------:R-:W-:Y:S01]  /*0a20*/  UIADD3 UR7, UR7, -0x1, URZ ;  /* 0xffffffff07077890 */ /* 0x000fe2000fffe03f */
[----:B------:R-:W-:Y:S01]  /*0a30*/  IMAD R22, R7, UR11, R22 ;  /* 0x0000000b07167c24 */ /* 0x000fe2000f8e0216 */
[----:B------:R-:W-:-:S02]  /*0a40*/  UIADD3 UR12, UR12, -0x4, URZ ;  /* 0xfffffffc0c0c7890 */ /* 0x000fc4000fffe03f */
[----:B------:R-:W-:-:S08]  /*0a50*/  UIADD3 UR8, UR8, -0x4, URZ ;  /* 0xfffffffc08087890 */ /* 0x000fd0000fffe03f */
[----:B------:R-:W-:Y:S05]  /*0a60*/  @P0 BRA `(.L_x_70) ;  /* 0xfffffce000000947 */ /* 0x000fea000383ffff */
.L_x_66:
[----:B------:R-:W-:-:S06]  /*0a70*/  UISETP.GE.U32.AND UP0, UPT, UR5, 0x3, UPT ;  /* 0x000000030500788c */ /* 0x000fcc000bf06070 */
[----:B------:R-:W-:-:S13]  /*0a80*/  PLOP3.LUT P0, PT, PT, PT, UP0, 0x80, 0x0 ;  /* 0x000000000000781c */ /* 0x000fda0003f0f008 */
[----:B------:R-:W-:Y:S05]  /*0a90*/  @!P0 BRA `(.L_x_65) ;  /* 0x00000ba000008947 */ /* 0x000fea0003800000 */
[----:B------:R-:W-:Y:S02]  /*0aa0*/  UIADD3 UR10, UR7, 0x4, URZ ;  /* 0x00000004070a7890 */ /* 0x000fe4000fffe03f */
[----:B------:R-:W-:Y:S02]  /*0ab0*/  USHF.L.U32 UR5, UR7, 0x2, URZ ;  /* 0x0000000207057899 */ /* 0x000fe4000800063f */
[----:B------:R-:W-:Y:S02]  /*0ac0*/  UMOV UR8, 0x4 ;  /* 0x0000000400087882 */ /* 0x000fe40000000000 */
[----:B------:R-:W-:Y:S01]  /*0ad0*/  ULDC UR6, c[0x2][0x8] ;  /* 0x0080020000067ab9 */ /* 0x000fe20000000800 */
[----:B------:R-:W-:Y:S01]  /*0ae0*/  IMAD.U32 R7, RZ, RZ, UR10 ;  /* 0x0000000aff077e24 */ /* 0x000fe2000f8e00ff */
[----:B------:R-:W-:Y:S02]  /*0af0*/  UIMAD UR8, UR7, UR8, UR6 ;  /* 0x00000008070872a4 */ /* 0x000fe4000f8e0206 */
[----:B------:R-:W-:-:S12]  /*0b00*/  UIADD3 UR7, UR5, 0xe0, URZ ;  /* 0x000000e005077890 */ /* 0x000fd8000fffe03f */
.L_x_83:
        /* <DEDUP_REMOVED lines=17> */
.L_x_72:
        /* <DEDUP_REMOVED lines=21> */
.L_x_73:
[----:B------:R-:W-:Y:S05]  /*0d70*/  BSYNC B0 ;  /* 0x0000000000007941 */ /* 0x000fea0003800000 */
.L_x_71:
[----:B------:R-:W-:Y:S01]  /*0d80*/  ULDC UR10, c[0x0][UR7+0x15c] ;  /* 0x00005700070a7abb */ /* 0x000fe20008000800 */
[----:B------:R-:W-:Y:S01]  /*0d90*/  BSSY B0, `(.L_x_74) ;  /* 0x0000029000007945 */ /* 0x000fe20003800000 */
[----:B------:R-:W-:Y:S02]  /*0da0*/  USHF.R.S32.HI UR11, URZ, 0x1f, UR10 ;  /* 0x0000001f3f0b7899 */ /* 0x000fe4000801140a */
[----:B------:R-:W-:Y:S02]  /*0db0*/  ULDC UR5, c[0x0][UR7+0x1c4] ;  /* 0x0000710007057abb */ /* 0x000fe40008000800 */
[----:B------:R-:W-:Y:S01]  /*0dc0*/  ULDC UR6, c[0x0][UR8+0x160] ;  /* 0x0000580008067abb */ /* 0x000fe20008000800 */
[----:B------:R-:W-:Y:S01]  /*0dd0*/  IMAD R20, R13, UR5, R20 ;  /* 0x000000050d147c24 */ /* 0x000fe2000f8e0214 */
[----:B------:R-:W-:Y:S01]  /*0de0*/  LOP3.LUT R2, R17, UR11, RZ, 0xfc, !PT ;  /* 0x0000000b11027c12 */ /* 0x000fe2000f8efcff */
[----:B------:R-:W-:-:S03]  /*0df0*/  IMAD R22, R13, UR6, R22 ;  /* 0x000000060d167c24 */ /* 0x000fc6000f8e0216 */
        /* <DEDUP_REMOVED lines=13> */
.L_x_75:
        /* <DEDUP_REMOVED lines=21> */
.L_x_76:
[----:B------:R-:W-:Y:S05]  /*1020*/  BSYNC B0 ;  /* 0x0000000000007941 */ /* 0x000fea0003800000 */
.L_x_74:
        /* <DEDUP_REMOVED lines=21> */
.L_x_78:
        /* <DEDUP_REMOVED lines=21> */
.L_x_79:
[----:B------:R-:W-:Y:S05]  /*12d0*/  BSYNC B0 ;  /* 0x0000000000007941 */ /* 0x000fea0003800000 */
.L_x_77:
        /* <DEDUP_REMOVED lines=21> */
.L_x_81:
        /* <DEDUP_REMOVED lines=21> */
.L_x_82:
[----:B------:R-:W-:Y:S05]  /*1580*/  BSYNC B0 ;  /* 0x0000000000007941 */ /* 0x000fea0003800000 */
.L_x_80:
[----:B------:R-:W-:Y:S01]  /*1590*/  IADD3 R7, R7, -0x4, RZ ;  /* 0xfffffffc07077810 */ /* 0x000fe20007ffe0ff */
[----:B------:R-:W-:Y:S02]  /*15a0*/  UIADD3 UR5, UR8, -0x10, URZ ;  /* 0xfffffff008057890 */ /* 0x000fe4000fffe03f */
[----:B------:R-:W-:Y:S01]  /*15b0*/  UIADD3 UR6, UR7, -0x10, URZ ;  /* 0xfffffff007067890 */ /* 0x000fe2000fffe03f */
[----:B------:R-:W-:Y:S01]  /*15c0*/  ISETP.GT.AND P0, PT, R7, 0x3, PT ;  /* 0x000000030700780c */ /* 0x000fe20003f04270 */
[----:B------:R-:W-:Y:S02]  /*15d0*/  ULDC UR8, c[0x0][UR8+0x154] ;  /* 0x0000550008087abb */ /* 0x000fe40008000800 */
[----:B------:R-:W-:Y:S01]  /*15e0*/  ULDC UR7, c[0x0][UR7+0x1b8] ;  /* 0x00006e0007077abb */ /* 0x000fe20008000800 */
[C---:B------:R-:W-:Y:S01]  /*15f0*/  IMAD R22, R17.reuse, UR8, R22 ;  /* 0x0000000811167c24 */ /* 0x040fe2000f8e0216 */
[----:B------:R-:W-:Y:S01]  /*1600*/  UMOV UR8, UR5 ;  /* 0x0000000500087c82 */ /* 0x000fe20008000000 */
[----:B------:R-:W-:Y:S01]  /*1610*/  IMAD R20, R17, UR7, R20 ;  /* 0x0000000711147c24 */ /* 0x000fe2000f8e0214 */
[----:B------:R-:W-:-:S06]  /*1620*/  UMOV UR7, UR6 ;  /* 0x0000000600077c82 */ /* 0x000fcc0008000000 */
[----:B------:R-:W-:Y:S05]  /*1630*/  @P0 BRA `(.L_x_83) ;  /* 0xfffff4d000000947 */ /* 0x000fea000383ffff */
.L_x_65:
[----:B------:R-:W-:Y:S01]  /*1640*/  IADD3 R2, -R0, 0x8, R3 ;  /* 0x0000000800027810 */ /* 0x000fe20007ffe103 */
[----:B------:R-:W-:Y:S01]  /*1650*/  ULDC.64 UR6, c[0x0][0x118] ;  /* 0x0000460000067ab9 */ /* 0x000fe20000000a00 */
[----:B------:R-:W-:Y:S02]  /*1660*/  BSSY B0, `(.L_x_84) ;  /* 0x000008d000007945 */ /* 0x000fe40003800000 */
[----:B------:R-:W-:Y:S02]  /*1670*/  ISETP.GE.U32.AND P0, PT, R2, c[0x0][0x310], PT ;  /* 0x0000c40002007a0c */ /* 0x000fe40003f06070 */
[----:B------:R-:W-:-:S04]  /*1680*/  SHF.R.S32.HI R2, RZ, 0x1f, R2 ;  /* 0x0000001fff027819 */ /* 0x000fc80000011402 */
[----:B------:R-:W-:-:S13]  /*1690*/  ISETP.GE.AND.EX P0, PT, R2, c[0x0][0x314], PT, P0 ;  /* 0x0000c50002007a0c */ /* 0x000fda0003f06300 */
[----:B------:R-:W-:Y:S05]  /*16a0*/  @!P0 BRA `(.L_x_85) ;  /* 0x0000080000008947 */ /* 0x000fea0003800000 */
[----:B------:R-:W-:Y:S01]  /*16b0*/  IMAD.U32 R8, RZ, RZ, UR4 ;  /* 0x00000004ff087e24 */ /* 0x000fe2000f8e00ff */
[----:B------:R-:W-:Y:S01]  /*16c0*/  BSSY B1, `(.L_x_86) ;  /* 0x000004f000017945 */ /* 0x000fe20003800000 */
[----:B------:R-:W-:Y:S02]  /*16d0*/  PRMT R2, RZ, 0x7610, R2 ;  /* 0x00007610ff027816 */ /* 0x000fe40000000002 */
[----:B------:R-:W-:Y:S02]  /*16e0*/  PRMT R14, RZ, 0x7610, R14 ;  /* 0x00007610ff0e7816 */ /* 0x000fe4000000000e */
[----:B------:R-:W0:Y:S01]  /*16f0*/  LDC R8, c[0x0][R8+0x16c] ;  /* 0x00005b0008087b82 */ /* 0x000e220000000800 */
[----:B------:R-:W-:Y:S02]  /*1700*/  PRMT R13, RZ, 0x7610, R13 ;  /* 0x00007610ff0d7816 */ /* 0x000fe4000000000d */
[----:B------:R-:W-:Y:S02]  /*1710*/  PRMT R11, RZ, 0x7610, R11 ;  /* 0x00007610ff0b7816 */ /* 0x000fe4000000000b */
[----:B------:R-:W-:-:S02]  /*1720*/  PRMT R12, RZ, 0x7610, R12 ;  /* 0x00007610ff0c7816 */ /* 0x000fc4000000000c */
[----:B------:R-:W-:Y:S02]  /*1730*/  PRMT R10, RZ, 0x7610, R10 ;  /* 0x00007610ff0a7816 */ /* 0x000fe4000000000a */
[----:B------:R-:W-:Y:S02]  /*1740*/  PRMT R7, RZ, 0x7610, R7 ;  /* 0x00007610ff077816 */ /* 0x000fe40000000007 */
[----:B------:R-:W-:Y:S02]  /*1750*/  PRMT R6, RZ, 0x7610, R6 ;  /* 0x00007610ff067816 */ /* 0x000fe40000000006 */
[----:B0-----:R-:W-:-:S13]  /*1760*/  ISETP.GT.AND P0, PT, R8, R3, PT ;  /* 0x000000030800720c */ /* 0x001fda0003f04270 */
[----:B------:R-:W-:Y:S05]  /*1770*/  @!P0 BRA `(.L_x_87) ;  /* 0x0000043000008947 */ /* 0x000fea0003800000 */
[----:B------:R-:W-:-:S04]  /*1780*/  IADD3 R4, P0, R20, c[0x0][0x238], RZ ;  /* 0x00008e0014047a10 */ /* 0x000fc80007f1e0ff */
[----:B------:R-:W-:-:S05]  /*1790*/  LEA.HI.X.SX32 R5, R20, c[0x0][0x23c], 0x1, P0 ;  /* 0x00008f0014057a11 */ /* 0x000fca00000f0eff */
[----:B------:R0:W5:Y:S01]  /*17a0*/  LDG.E.U8 R6, [R4.64] ;  /* 0x0000000604067981 */ /* 0x000162000c1e1100 */
[----:B------:R-:W-:-:S04]  /*17b0*/  IADD3 R9, R3, 0x1, RZ ;  /* 0x0000000103097810 */ /* 0x000fc80007ffe0ff */
[----:B------:R-:W-:-:S13]  /*17c0*/  ISETP.GE.AND P0, PT, R9, R8, PT ;  /* 0x000000080900720c */ /* 0x000fda0003f06270 */
[----:B------:R-:W-:Y:S05]  /*17d0*/  @P0 BRA `(.L_x_87) ;  /* 0x000003d000000947 */ /* 0x000fea0003800000 */
[----:B0-----:R-:W-:-:S06]  /*17e0*/  IMAD.U32 R9, RZ, RZ, UR4 ;  /* 0x00000004ff097e24 */ /* 0x001fcc000f8e00ff */
[----:B------:R-:W0:Y:S02]  /*17f0*/  LDC R9, c[0x0][R9+0x1d0] ;  /* 0x0000740009097b82 */ /* 0x000e240000000800 */
[----:B0-----:R-:W-:-:S04]  /*1800*/  IADD3 R16, P0, R9, R4, RZ ;  /* 0x0000000409107210 */ /* 0x001fc80007f1e0ff */
[----:B------:R-:W-:-:S05]  /*1810*/  LEA.HI.X.SX32 R17, R9, R5, 0x1, P0 ;  /* 0x0000000509117211 */ /* 0x000fca00000f0eff */
[----:B------:R0:W5:Y:S01]  /*1820*/  LDG.E.U8 R7, [R16.64] ;  /* 0x0000000610077981 */ /* 0x000162000c1e1100 */
[----:B------:R-:W-:Y:S02]  /*1830*/  IADD3 R11, R3, 0x2, RZ ;  /* 0x00000002030b7810 */ /* 0x000fe40007ffe0ff */
[----:B------:R-:W-:Y:S02]  /*1840*/  PRMT R14, RZ, 0x7610, R14 ;  /* 0x00007610ff0e7816 */ /* 0x000fe4000000000e */
[----:B------:R-:W-:Y:S02]  /*1850*/  ISETP.GE.AND P0, PT, R11, R8, PT ;  /* 0x000000080b00720c */ /* 0x000fe40003f06270 */
[----:B------:R-:W-:Y:S02]  /*1860*/  PRMT R13, RZ, 0x7610, R13 ;  /* 0x00007610ff0d7816 */ /* 0x000fe4000000000d */
[----:B------:R-:W-:Y:S02]  /*1870*/  PRMT R11, RZ, 0x7610, R11 ;  /* 0x00007610ff0b7816 */ /* 0x000fe4000000000b */
[----:B------:R-:W-:-:S02]  /*1880*/  PRMT R12, RZ, 0x7610, R12 ;  /* 0x00007610ff0c7816 */ /* 0x000fc4000000000c */
[----:B------:R-:W-:-:S05]  /*1890*/  PRMT R10, RZ, 0x7610, R10 ;  /* 0x00007610ff0a7816 */ /* 0x000fca000000000a */
[----:B------:R-:W-:Y:S05]  /*18a0*/  @P0 BRA `(.L_x_87) ;  /* 0x0000030000000947 */ /* 0x000fea0003800000 */
[----:B0-----:R-:W-:-:S05]  /*18b0*/  IMAD.SHL.U32 R11, R9, 0x2, RZ ;  /* 0x00000002090b7824 */ /* 0x001fca00078e00ff */
[----:B------:R-:W-:-:S04]  /*18c0*/  IADD3 R16, P0, R11, R4, RZ ;  /* 0x000000040b107210 */ /* 0x000fc80007f1e0ff */
[----:B------:R-:W-:-:S05]  /*18d0*/  LEA.HI.X.SX32 R17, R11, R5, 0x1, P0 ;  /* 0x000000050b117211 */ /* 0x000fca00000f0eff */
[----:B------:R0:W5:Y:S01]  /*18e0*/  LDG.E.U8 R10, [R16.64] ;  /* 0x00000006100a7981 */ /* 0x000162000c1e1100 */
[----:B------:R-:W-:Y:S02]  /*18f0*/  IADD3 R11, R3, 0x3, RZ ;  /* 0x00000003030b7810 */ /* 0x000fe40007ffe0ff */
[----:B------:R-:W-:Y:S02]  /*1900*/  PRMT R14, RZ, 0x7610, R14 ;  /* 0x00007610ff0e7816 */ /* 0x000fe4000000000e */
[----:B------:R-:W-:Y:S02]  /*1910*/  ISETP.GE.AND P0, PT, R11, R8, PT ;  /* 0x000000080b00720c */ /* 0x000fe40003f06270 */
[----:B------:R-:W-:Y:S02]  /*1920*/  PRMT R13, RZ, 0x7610, R13 ;  /* 0x00007610ff0d7816 */ /* 0x000fe4000000000d */
[----:B------:R-:W-:Y:S02]  /*1930*/  PRMT R11, RZ, 0x7610, R11 ;  /* 0x00007610ff0b7816 */ /* 0x000fe4000000000b */
[----:B------:R-:W-:-:S07]  /*1940*/  PRMT R12, RZ, 0x7610, R12 ;  /* 0x00007610ff0c7816 */ /* 0x000fce000000000c */
[----:B------:R-:W-:Y:S05]  /*1950*/  @P0 BRA `(.L_x_87) ;  /* 0x0000025000000947 */ /* 0x000fea0003800000 */
[----:B0-----:R-:W-:-:S05]  /*1960*/  IMAD R11, R9, 0x3, RZ ;  /* 0x00000003090b7824 */ /* 0x001fca00078e02ff */
[----:B------:R-:W-:-:S04]  /*1970*/  IADD3 R16, P0, R11, R4, RZ ;  /* 0x000000040b107210 */ /* 0x000fc80007f1e0ff */
[----:B------:R-:W-:-:S05]  /*1980*/  LEA.HI.X.SX32 R17, R11, R5, 0x1, P0 ;  /* 0x000000050b117211 */ /* 0x000fca00000f0eff */
[----:B------:R0:W5:Y:S01]  /*1990*/  LDG.E.U8 R12, [R16.64] ;  /* 0x00000006100c7981 */ /* 0x000162000c1e1100 */
[----:B------:R-:W-:Y:S02]  /*19a0*/  IADD3 R11, R3, 0x4, RZ ;  /* 0x00000004030b7810 */ /* 0x000fe40007ffe0ff */
[----:B------:R-:W-:Y:S02]  /*19b0*/  PRMT R14, RZ, 0x7610, R14 ;  /* 0x00007610ff0e7816 */ /* 0x000fe4000000000e */
[----:B------:R-:W-:Y:S02]  /*19c0*/  ISETP.GE.AND P0, PT, R11, R8, PT ;  /* 0x000000080b00720c */ /* 0x000fe40003f06270 */
[----:B------:R-:W-:Y:S02]  /*19d0*/  PRMT R13, RZ, 0x7610, R13 ;  /* 0x00007610ff0d7816 */ /* 0x000fe4000000000d */
[----:B------:R-:W-:-:S09]  /*19e0*/  PRMT R11, RZ, 0x7610, R11 ;  /* 0x00007610ff0b7816 */ /* 0x000fd2000000000b */
        /* <DEDUP_REMOVED lines=8> */
[----:B------:R-:W-:-:S11]  /*1a70*/  PRMT R13, RZ, 0x7610, R13 ;  /* 0x00007610ff0d7816 */ /* 0x000fd6000000000d */
[----:B------:R-:W-:Y:S05]  /*1a80*/  @P0 BRA `(.L_x_87) ;  /* 0x0000012000000947 */ /* 0x000fea0003800000 */
[----:B0-----:R-:W-:-:S05]  /*1a90*/  IMAD R13, R9, 0x5, RZ ;  /* 0x00000005090d7824 */ /* 0x001fca00078e02ff */
[----:B------:R-:W-:-:S04]  /*1aa0*/  IADD3 R16, P0, R13, R4, RZ ;  /* 0x000000040d107210 */ /* 0x000fc80007f1e0ff */
[----:B------:R-:W-:-:S05]  /*1ab0*/  LEA.HI.X.SX32 R17, R13, R5, 0x1, P0 ;  /* 0x000000050d117211 */ /* 0x000fca00000f0eff */
[----:B------:R0:W5:Y:S01]  /*1ac0*/  LDG.E.U8 R13, [R16.64] ;  /* 0x00000006100d7981 */ /* 0x000162000c1e1100 */
[----:B------:R-:W-:Y:S02]  /*1ad0*/  IADD3 R15, R3, 0x6, RZ ;  /* 0x00000006030f7810 */ /* 0x000fe40007ffe0ff */
[----:B------:R-:W-:Y:S02]  /*1ae0*/  PRMT R14, RZ, 0x7610, R14 ;  /* 0x00007610ff0e7816 */ /* 0x000fe4000000000e */
[----:B------:R-:W-:-:S13]  /*1af0*/  ISETP.GE.AND P0, PT, R15, R8, PT ;  /* 0x000000080f00720c */ /* 0x000fda0003f06270 */
[----:B------:R-:W-:Y:S05]  /*1b00*/  @P0 BRA `(.L_x_87) ;  /* 0x000000a000000947 */ /* 0x000fea0003800000 */
[----:B0-----:R-:W-:-:S04]  /*1b10*/  IADD3 R15, R3, 0x7, RZ ;  /* 0x00000007030f7810 */ /* 0x001fc80007ffe0ff */
[----:B------:R-:W-:Y:S01]  /*1b20*/  ISETP.GE.AND P0, PT, R15, R8, PT ;  /* 0x000000080f00720c */ /* 0x000fe20003f06270 */
[----:B------:R-:W-:-:S05]  /*1b30*/  IMAD R15, R9, 0x6, RZ ;  /* 0x00000006090f7824 */ /* 0x000fca00078e02ff */
[----:B------:R-:W-:-:S07]  /*1b40*/  IADD3 R8, P1, R15, R4, RZ ;  /* 0x000000040f087210 */ /* 0x000fce0007f3e0ff */
[----:B------:R-:W-:Y:S01]  /*1b50*/  @!P0 IMAD R17, R9, 0x7, RZ ;  /* 0x0000000709118824 */ /* 0x000fe200078e02ff */
[----:B------:R-:W-:-:S04]  /*1b60*/  LEA.HI.X.SX32 R9, R15, R5, 0x1, P1 ;  /* 0x000000050f097211 */ /* 0x000fc800008f0eff */
[C---:B------:R-:W-:Y:S01]  /*1b70*/  @!P0 IADD3 R4, P2, R17.reuse, R4, RZ ;  /* 0x0000000411048210 */ /* 0x040fe20007f5e0ff */
[----:B------:R0:W5:Y:S03]  /*1b80*/  LDG.E.U8 R14, [R8.64] ;  /* 0x00000006080e7981 */ /* 0x000166000c1e1100 */
[----:B------:R-:W-:-:S05]  /*1b90*/  @!P0 LEA.HI.X.SX32 R5, R17, R5, 0x1, P2 ;  /* 0x0000000511058211 */ /* 0x000fca00010f0eff */
[----:B------:R0:W5:Y:S04]  /*1ba0*/  @!P0 LDG.E.U8 R2, [R4.64] ;  /* 0x0000000604028981 */ /* 0x000168000c1e1100 */
.L_x_87:
[----:B0-----:R-:W-:Y:S05]  /*1bb0*/  BSYNC B1 ;  /* 0x0000000000017941 */ /* 0x001fea0003800000 */
.L_x_86:
[----:B------:R-:W-:-:S05]  /*1bc0*/  IMAD.IADD R0, R3, 0x1, -R0 ;  /* 0x0000000103007824 */ /* 0x000fca00078e0a00 */
[C---:B------:R-:W-:Y:S02]  /*1bd0*/  IADD3 R4, R0.reuse, 0x1, RZ ;  /* 0x0000000100047810 */ /* 0x040fe40007ffe0ff */
[C---:B------:R-:W-:Y:S02]  /*1be0*/  IADD3 R5, R0.reuse, 0x2, RZ ;  /* 0x0000000200057810 */ /* 0x040fe40007ffe0ff */
[----:B------:R-:W-:Y:S02]  /*1bf0*/  IADD3 R8, R0, 0x3, RZ ;  /* 0x0000000300087810 */ /* 0x000fe40007ffe0ff */
[----:B------:R-:W-:Y:S02]  /*1c00*/  ISETP.GE.U32.AND P0, PT, R4, c[0x0][0x310], PT ;  /* 0x0000c40004007a0c */ /* 0x000fe40003f06070 */
[----:B------:R-:W-:Y:S02]  /*1c10*/  ISETP.GE.U32.AND P4, PT, R5, c[0x0][0x310], PT ;  /* 0x0000c40005007a0c */ /* 0x000fe40003f86070 */
[----:B------:R-:W-:-:S02]  /*1c20*/  ISETP.GE.U32.AND P3, PT, R8, c[0x0][0x310], PT ;  /* 0x0000c40008007a0c */ /* 0x000fc40003f66070 */
[----:B------:R-:W-:Y:S02]  /*1c30*/  SHF.R.S32.HI R4, RZ, 0x1f, R4 ;  /* 0x0000001fff047819 */ /* 0x000fe40000011404 */
[----:B------:R-:W-:Y:S02]  /*1c40*/  SHF.R.S32.HI R5, RZ, 0x1f, R5 ;  /* 0x0000001fff057819 */ /* 0x000fe40000011405 */
[----:B------:R-:W-:Y:S02]  /*1c50*/  SHF.R.S32.HI R8, RZ, 0x1f, R8 ;  /* 0x0000001fff087819 */ /* 0x000fe40000011408 */
[----:B------:R-:W-:Y:S02]  /*1c60*/  ISETP.GE.U32.AND P1, PT, R0, c[0x0][0x310], PT ;  /* 0x0000c40000007a0c */ /* 0x000fe40003f26070 */
[----:B------:R-:W-:Y:S02]  /*1c70*/  SHF.R.S32.HI R9, RZ, 0x1f, R0 ;  /* 0x0000001fff097819 */ /* 0x000fe40000011400 */
[----:B------:R-:W-:-:S02]  /*1c80*/  ISETP.GE.AND.EX P0, PT, R4, c[0x0][0x314], PT, P0 ;  /* 0x0000c50004007a0c */ /* 0x000fc40003f06300 */
[----:B------:R-:W-:Y:S02]  /*1c90*/  ISETP.GE.AND.EX P4, PT, R5, c[0x0][0x314], PT, P4 ;  /* 0x0000c50005007a0c */ /* 0x000fe40003f86340 */
[----:B------:R-:W-:Y:S02]  /*1ca0*/  ISETP.GE.AND.EX P3, PT, R8, c[0x0][0x314], PT, P3 ;  /* 0x0000c50008007a0c */ /* 0x000fe40003f66330 */
[----:B------:R-:W-:Y:S02]  /*1cb0*/  ISETP.GE.AND.EX P1, PT, R9, c[0x0][0x314], PT, P1 ;  /* 0x0000c50009007a0c */ /* 0x000fe40003f26310 */
[C---:B------:R-:W-:Y:S02]  /*1cc0*/  IADD3 R4, R0.reuse, 0x4, RZ ;  /* 0x0000000400047810 */ /* 0x040fe40007ffe0ff */
[C---:B------:R-:W-:Y:S02]  /*1cd0*/  IADD3 R5, R0.reuse, 0x5, RZ ;  /* 0x0000000500057810 */ /* 0x040fe40007ffe0ff */
[----:B------:R-:W-:-:S02]  /*1ce0*/  IADD3 R8, R0, 0x6, RZ ;  /* 0x0000000600087810 */ /* 0x000fc40007ffe0ff */
[----:B------:R-:W-:Y:S02]  /*1cf0*/  IADD3 R0, R0, 0x7, RZ ;  /* 0x0000000700007810 */ /* 0x000fe40007ffe0ff */
[----:B------:R-:W-:Y:S02]  /*1d00*/  ISETP.GE.U32.AND P2, PT, R4, c[0x0][0x310], PT ;  /* 0x0000c40004007a0c */ /* 0x000fe40003f46070 */
[----:B------:R-:W-:Y:S02]  /*1d10*/  ISETP.GE.U32.AND P6, PT, R5, c[0x0][0x310], PT ;  /* 0x0000c40005007a0c */ /* 0x000fe40003fc6070 */
[----:B------:R-:W-:Y:S02]  /*1d20*/  ISETP.GE.U32.AND P5, PT, R8, c[0x0][0x310], PT ;  /* 0x0000c40008007a0c */ /* 0x000fe40003fa6070 */
[----:B-----5:R-:W-:Y:S02]  /*1d30*/  SEL R6, R6, RZ, P1 ;  /* 0x000000ff06067207 */ /* 0x020fe40000800000 */
[----:B------:R-:W-:-:S02]  /*1d40*/  SHF.R.S32.HI R4, RZ, 0x1f, R4 ;  /* 0x0000001fff047819 */ /* 0x000fc40000011404 */
[----:B------:R-:W-:Y:S02]  /*1d50*/  SHF.R.S32.HI R5, RZ, 0x1f, R5 ;  /* 0x0000001fff057819 */ /* 0x000fe40000011405 */
[----:B------:R-:W-:Y:S02]  /*1d60*/  SHF.R.S32.HI R8, RZ, 0x1f, R8 ;  /* 0x0000001fff087819 */ /* 0x000fe40000011408 */
[----:B------:R-:W-:Y:S02]  /*1d70*/  ISETP.GE.U32.AND P1, PT, R0, c[0x0][0x310], PT ;  /* 0x0000c40000007a0c */ /* 0x000fe40003f26070 */
[----:B------:R-:W-:Y:S02]  /*1d80*/  SHF.R.S32.HI R0, RZ, 0x1f, R0 ;  /* 0x0000001fff007819 */ /* 0x000fe40000011400 */
        /* <DEDUP_REMOVED lines=10> */
[----:B------:R-:W-:Y:S02]  /*1e30*/  PRMT R10, R6, 0x7610, R10 ;  /* 0x00007610060a7816 */ /* 0x000fe4000000000a */
[----:B------:R-:W-:Y:S02]  /*1e40*/  PRMT R6, R0, 0x7610, R6 ;  /* 0x0000761000067816 */ /* 0x000fe40000000006 */
[----:B------:R-:W-:Y:S02]  /*1e50*/  PRMT R12, R7, 0x7610, R12 ;  /* 0x00007610070c7816 */ /* 0x000fe4000000000c */
[----:B------:R-:W-:-:S02]  /*1e60*/  SEL R0, R2, RZ, P1 ;  /* 0x000000ff02007207 */ /* 0x000fc40000800000 */
[----:B------:R-:W-:Y:S02]  /*1e70*/  PRMT R8, R11, 0x7610, R8 ;  /* 0x000076100b087816 */ /* 0x000fe40000000008 */
[----:B------:R-:W-:Y:S02]  /*1e80*/  PRMT R7, R13, 0x7610, R7 ;  /* 0x000076100d077816 */ /* 0x000fe40000000007 */
[----:B------:R-:W-:Y:S01]  /*1e90*/  PRMT R2, R14, 0x7610, R2 ;  /* 0x000076100e027816 */ /* 0x000fe20000000002 */
[----:B------:R-:W-:Y:S05]  /*1ea0*/  BRA `(.L_x_88) ;  /* 0x0000008000007947 */ /* 0x000fea0003800000 */
.L_x_85:
[----:B------:R-:W-:Y:S02]  /*1eb0*/  PRMT R0, RZ, 0x7610, R0 ;  /* 0x00007610ff007816 */ /* 0x000fe40000000000 */
[----:B------:R-:W-:Y:S02]  /*1ec0*/  PRMT R2, RZ, 0x7610, R2 ;  /* 0x00007610ff027816 */ /* 0x000fe40000000002 */
[----:B------:R-:W-:Y:S02]  /*1ed0*/  PRMT R7, RZ, 0x7610, R7 ;  /* 0x00007610ff077816 */ /* 0x000fe40000000007 */
[----:B------:R-:W-:-:S02]  /*1ee0*/  PRMT R8, RZ, 0x7610, R8 ;  /* 0x00007610ff087816 */ /* 0x000fc40000000008 */
[----:B------:R-:W-:Y:S02]  /*1ef0*/  PRMT R6, RZ, 0x7610, R6 ;  /* 0x00007610ff067816 */ /* 0x000fe40000000006 */
[----:B------:R-:W-:Y:S02]  /*1f00*/  PRMT R9, RZ, 0x7610, R9 ;  /* 0x00007610ff097816 */ /* 0x000fe40000000009 */
[----:B------:R-:W-:Y:S02]  /*1f10*/  PRMT R12, RZ, 0x7610, R12 ;  /* 0x00007610ff0c7816 */ /* 0x000fe4000000000c */
[----:B------:R-:W-:Y:S02]  /*1f20*/  PRMT R10, RZ, 0x7610, R10 ;  /* 0x00007610ff0a7816 */ /* 0x000fe4000000000a */
.L_x_88:
[----:B------:R-:W-:Y:S05]  /*1f30*/  BSYNC B0 ;  /* 0x0000000000007941 */ /* 0x000fea0003800000 */
.L_x_84:
[----:B------:R-:W-:Y:S02]  /*1f40*/  ULDC UR8, c[0x0][UR4+0x16c] ;  /* 0x00005b0004087abb */ /* 0x000fe40008000800 */
[----:B------:R-:W-:-:S13]  /*1f50*/  ISETP.LT.AND P0, PT, R3, UR8, PT ;  /* 0x0000000803007c0c */ /* 0x000fda000bf01270 */
[----:B------:R-:W-:Y:S05]  /*1f60*/  @!P0 EXIT ;  /* 0x000000000000894d */ /* 0x000fea0003800000 */
[C---:B------:R-:W-:Y:S02]  /*1f70*/  IADD3 R4, P0, R22.reuse, c[0x0][0x160], RZ ;  /* 0x0000580016047a10 */ /* 0x040fe40007f1e0ff */
[----:B------:R-:W-:Y:S02]  /*1f80*/  IADD3 R11, R3, 0x1, RZ ;  /* 0x00000001030b7810 */ /* 0x000fe40007ffe0ff */
[----:B------:R-:W-:Y:S02]  /*1f90*/  LEA.HI.X.SX32 R5, R22, c[0x0][0x164], 0x1, P0 ;  /* 0x0000590016057a11 */ /* 0x000fe400000f0eff */
[----:B------:R-:W-:-:S03]  /*1fa0*/  ISETP.GE.AND P0, PT, R11, UR8, PT ;  /* 0x000000080b007c0c */ /* 0x000fc6000bf06270 */
[----:B------:R0:W-:Y:S10]  /*1fb0*/  STG.E.U8 [R4.64], R10 ;  /* 0x0000000a04007986 */ /* 0x0001f4000c101106 */
[----:B------:R-:W-:Y:S05]  /*1fc0*/  @P0 EXIT ;  /* 0x000000000000094d */ /* 0x000fea0003800000 */
[----:B------:R-:W-:Y:S01]  /*1fd0*/  UMOV UR4, 0x4 ;  /* 0x0000000400047882 */ /* 0x000fe20000000000 */
[----:B------:R-:W-:Y:S01]  /*1fe0*/  IADD3 R13, R3, 0x2, RZ ;  /* 0x00000002030d7810 */ /* 0x000fe20007ffe0ff */
[----:B------:R-:W-:-:S02]  /*1ff0*/  ULDC UR5, c[0x2][0x8] ;  /* 0x0080020000057ab9 */ /* 0x000fc40000000800 */
[----:B------:R-:W-:-:S12]  /*2000*/  UIMAD UR4, UR9, UR4, UR5 ;  /* 0x00000004090472a4 */ /* 0x000fd8000f8e0205 */
[----:B------:R-:W-:Y:S02]  /*2010*/  ULDC UR4, c[0x0][UR4+0x160] ;  /* 0x0000580004047abb */ /* 0x000fe40008000800 */
[----:B------:R-:W-:Y:S01]  /*2020*/  IMAD.U32 R11, RZ, RZ, UR4 ;  /* 0x00000004ff0b7e24 */ /* 0x000fe2000f8e00ff */
[----:B0-----:R-:W-:-:S04]  /*2030*/  IADD3 R10, P0, R4, UR4, RZ ;  /* 0x00000004040a7c10 */ /* 0x001fc8000ff1e0ff */
[----:B------:R-:W-:Y:S02]  /*2040*/  LEA.HI.X.SX32 R11, R11, R5, 0x1, P0 ;  /* 0x000000050b0b7211 */ /* 0x000fe400000f0eff */
[----:B------:R-:W-:-:S03]  /*2050*/  ISETP.GE.AND P0, PT, R13, UR8, PT ;  /* 0x000000080d007c0c */ /* 0x000fc6000bf06270 */
[----:B------:R0:W-:Y:S10]  /*2060*/  STG.E.U8 [R10.64], R12 ;  /* 0x0000000c0a007986 */ /* 0x0001f4000c101106 */
[----:B------:R-:W-:Y:S05]  /*2070*/  @P0 EXIT ;  /* 0x000000000000094d */ /* 0x000fea0003800000 */
[----:B------:R-:W-:Y:S01]  /*2080*/  USHF.L.U32 UR5, UR4, 0x1, URZ ;  /* 0x0000000104057899 */ /* 0x000fe2000800063f */
[----:B0-----:R-:W-:-:S05]  /*2090*/  IADD3 R12, R3, 0x3, RZ ;  /* 0x00000003030c7810 */ /* 0x001fca0007ffe0ff */
[----:B------:R-:W-:Y:S01]  /*20a0*/  IMAD.U32 R11, RZ, RZ, UR5 ;  /* 0x00000005ff0b7e24 */ /* 0x000fe2000f8e00ff */
[----:B------:R-:W-:-:S04]  /*20b0*/  IADD3 R10, P0, R4, UR5, RZ ;  /* 0x00000005040a7c10 */ /* 0x000fc8000ff1e0ff */
[----:B------:R-:W-:Y:S02]  /*20c0*/  LEA.HI.X.SX32 R11, R11, R5, 0x1, P0 ;  /* 0x000000050b0b7211 */ /* 0x000fe400000f0eff */
[----:B------:R-:W-:-:S03]  /*20d0*/  ISETP.GE.AND P0, PT, R12, UR8, PT ;  /* 0x000000080c007c0c */ /* 0x000fc6000bf06270 */
[----:B------:R0:W-:Y:S10]  /*20e0*/  STG.E.U8 [R10.64], R9 ;  /* 0x000000090a007986 */ /* 0x0001f4000c101106 */
[----:B------:R-:W-:Y:S05]  /*20f0*/  @P0 EXIT ;  /* 0x000000000000094d */ /* 0x000fea0003800000 */
[----:B------:R-:W-:Y:S01]  /*2100*/  UIMAD UR5, UR4, 0x3, URZ ;  /* 0x00000003040578a4 */ /* 0x000fe2000f8e023f */
[----:B------:R-:W-:-:S05]  /*2110*/  IADD3 R12, R3, 0x4, RZ ;  /* 0x00000004030c7810 */ /* 0x000fca0007ffe0ff */
[----:B0-----:R-:W-:Y:S01]  /*2120*/  IMAD.U32 R9, RZ, RZ, UR5 ;  /* 0x00000005ff097e24 */ /* 0x001fe2000f8e00ff */
[----:B------:R-:W-:-:S04]  /*2130*/  IADD3 R10, P0, R4, UR5, RZ ;  /* 0x00000005040a7c10 */ /* 0x000fc8000ff1e0ff */
        /* <DEDUP_REMOVED lines=14> */
[----:B------:R-:W-:Y:S01]  /*2220*/  IMAD.U32 R9, RZ, RZ, UR5 ;  /* 0x00000005ff097e24 */ /* 0x000fe2000f8e00ff */
[----:B0-----:R-:W-:-:S04]  /*2230*/  IADD3 R8, P0, R4, UR5, RZ ;  /* 0x0000000504087c10 */ /* 0x001fc8000ff1e0ff */
        /* <DEDUP_REMOVED lines=12> */
[----:B------:R-:W-:-:S06]  /*2300*/  UIMAD UR5, UR4, 0x7, URZ ;  /* 0x00000007040578a4 */ /* 0x000fcc000f8e023f */
[----:B------:R-:W-:Y:S01]  /*2310*/  IMAD.U32 R3, RZ, RZ, UR5 ;  /* 0x00000005ff037e24 */ /* 0x000fe2000f8e00ff */
[----:B0-----:R-:W-:-:S04]  /*2320*/  IADD3 R2, P0, R4, UR5, RZ ;  /* 0x0000000504027c10 */ /* 0x001fc8000ff1e0ff */
[----:B------:R-:W-:-:S05]  /*2330*/  LEA.HI.X.SX32 R3, R3, R5, 0x1, P0 ;  /* 0x0000000503037211 */ /* 0x000fca00000f0eff */
[----:B------:R-:W-:Y:S01]  /*2340*/  STG.E.U8 [R2.64], R0 ;  /* 0x0000000002007986 */ /* 0x000fe2000c101106 */
[----:B------:R-:W-:Y:S05]  /*2350*/  EXIT ;  /* 0x000000000000794d */ /* 0x000fea0003800000 */
        .weak           $__internal_3_$__cuda_sm20_div_s64
        .type           $__internal_3_$__cuda_sm20_div_s64,@function
        .size           $__internal_3_$__cuda_sm20_div_s64,(.L_x_3115 - $__internal_3_$__cuda_sm20_div_s64)
$__internal_3_$__cuda_sm20_div_s64:
[-C--:B------:R-:W-:Y:S01]  /*2360*/  IADD3 R15, P1, RZ, -R4.reuse, RZ ;  /* 0x80000004ff0f7210 */ /* 0x080fe20007f3e0ff */
[----:B------:R-:W-:Y:S01]  /*2370*/  IMAD.MOV.U32 R19, RZ, RZ, RZ ;  /* 0x000000ffff137224 */ /* 0x000fe200078e00ff */
[----:B------:R-:W-:Y:S02]  /*2380*/  ISETP.GE.AND P0, PT, R2, RZ, PT ;  /* 0x000000ff0200720c */ /* 0x000fe40003f06270 */
[----:B------:R-:W-:Y:S01]  /*2390*/  ISETP.GE.AND P3, PT, R5, RZ, PT ;  /* 0x000000ff0500720c */ /* 0x000fe20003f66270 */
[----:B------:R-:W-:Y:S01]  /*23a0*/  IMAD.X R9, RZ, RZ, ~R2, P1 ;  /* 0x000000ffff097224 */ /* 0x000fe200008e0e02 */
[----:B------:R-:W-:Y:S02]  /*23b0*/  SEL R14, R15, R4, !P0 ;  /* 0x000000040f0e7207 */ /* 0x000fe40004000000 */
[----:B------:R-:W-:Y:S02]  /*23c0*/  IADD3 R21, P4, RZ, -R18, RZ ;  /* 0x80000012ff157210 */ /* 0x000fe40007f9e0ff */
[----:B------:R-:W-:-:S02]  /*23d0*/  SEL R15, R9, R2, !P0 ;  /* 0x00000002090f7207 */ /* 0x000fc40004000000 */
[----:B------:R-:W-:Y:S02]  /*23e0*/  SEL R21, R21, R18, !P3 ;  /* 0x0000001215157207 */ /* 0x000fe40005800000 */
        /* <DEDUP_REMOVED lines=16> */
[----:B------:R-:W-:Y:S02]  /*24f0*/  IMAD.X R9, R9, 0x1, R27, P0 ;  /* 0x0000000109097824 */ /* 0x000fe400000e061b */
[----:B------:R-:W-:-:S03]  /*2500*/  IMAD.WIDE.U32 R10, R25, R14, RZ ;  /* 0x0000000e190a7225 */ /* 0x000fc600078e00ff */
[----:B------:R-:W-:Y:S01]  /*2510*/  IADD3.X R9, RZ, RZ, R9, P2, P1 ;  /* 0x000000ffff097210 */ /* 0x000fe200017e2409 */
[----:B------:R-:W-:Y:S01]  /*2520*/  IMAD R8, R25, R15, R11 ;  /* 0x0000000f19087224 */ /* 0x000fe200078e020b */
[----:B------:R-:W-:-:S03]  /*2530*/  IADD3 R10, P0, RZ, -R10, RZ ;  /* 0x8000000aff0a7210 */ /* 0x000fc60007f1e0ff */
        /* <DEDUP_REMOVED lines=15> */
[C---:B------:R-:W-:Y:S02]  /*2630*/  IMAD R8, R9.reuse, R10, RZ ;  /* 0x0000000a09087224 */ /* 0x040fe400078e02ff */
[----:B------:R-:W-:-:S04]  /*2640*/  IMAD.HI.U32 R11, P0, R9, R21, R18 ;  /* 0x00000015090b7227 */ /* 0x000fc80007800012 */
[----:B------:R-:W-:Y:S01]  /*2650*/  IMAD.HI.U32 R9, R9, R10, RZ ;  /* 0x0000000a09097227 */ /* 0x000fe200078e00ff */
[----:B------:R-:W-:-:S03]  /*2660*/  IADD3 R8, P1, R8, R11, RZ ;  /* 0x0000000b08087210 */ /* 0x000fc60007f3e0ff */
[----:B------:R-:W-:Y:S02]  /*2670*/  IMAD.X R9, RZ, RZ, R9, P0 ;  /* 0x000000ffff097224 */ /* 0x000fe400000e0609 */
        /* <DEDUP_REMOVED lines=9> */
[C---:B------:R-:W-:Y:S01]  /*2710*/  ISETP.GE.U32.AND.EX P0, PT, R10.reuse, R15, PT, P0 ;  /* 0x0000000f0a00720c */ /* 0x040fe20003f06100 */
[----:B------:R-:W-:-:S03]  /*2720*/  IMAD.X R19, R10, 0x1, ~R15, P1 ;  /* 0x000000010a137824 */ /* 0x000fc600008e0e0f */
[----:B------:R-:W-:Y:S01]  /*2730*/  SEL R21, R18, R21, P0 ;  /* 0x0000001512157207 */ /* 0x000fe20000000000 */
[----:B------:R-:W-:Y:S01]  /*2740*/  IMAD.X R18, RZ, RZ, R9, P2 ;  /* 0x000000ffff127224 */ /* 0x000fe200010e0609 */
[----:B------:R-:W-:Y:S02]  /*2750*/  SEL R11, R11, R8, P0 ;  /* 0x000000080b0b7207 */ /* 0x000fe40000000000 */
[----:B------:R-:W-:Y:S02]  /*2760*/  SEL R19, R19, R10, P0 ;  /* 0x0000000a13137207 */ /* 0x000fe40000000000 */
[----:B------:R-:W-:Y:S02]  /*2770*/  ISETP.GE.U32.AND P1, PT, R21, R14, PT ;  /* 0x0000000e1500720c */ /* 0x000fe40003f26070 */
[----:B------:R-:W-:Y:S02]  /*2780*/  SEL R18, R18, R9, P0 ;  /* 0x0000000912127207 */ /* 0x000fe40000000000 */
[----:B------:R-:W-:-:S02]  /*2790*/  IADD3 R8, P2, R11, 0x1, RZ ;  /* 0x000000010b087810 */ /* 0x000fc40007f5e0ff */
[----:B------:R-:W-:Y:S02]  /*27a0*/  ISETP.GE.U32.AND.EX P0, PT, R19, R15, PT, P1 ;  /* 0x0000000f1300720c */ /* 0x000fe40003f06110 */
[----:B------:R-:W-:Y:S01]  /*27b0*/  ISETP.GE.AND P1, PT, R5, RZ, PT ;  /* 0x000000ff0500720c */ /* 0x000fe20003f26270 */
[----:B------:R-:W-:Y:S01]  /*27c0*/  IMAD.X R9, RZ, RZ, R18, P2 ;  /* 0x000000ffff097224 */ /* 0x000fe200010e0612 */
[----:B------:R-:W-:Y:S01]  /*27d0*/  SEL R8, R8, R11, P0 ;  /* 0x0000000b08087207 */ /* 0x000fe20000000000 */
[----:B------:R-:W-:-:S03]  /*27e0*/  IMAD.MOV.U32 R5, RZ, RZ, 0x0 ;  /* 0x00000000ff057424 */ /* 0x000fc600078e00ff */
[----:B------:R-:W-:Y:S02]  /*27f0*/  SEL R9, R9, R18, P0 ;  /* 0x0000001209097207 */ /* 0x000fe40000000000 */
[----:B------:R-:W-:Y:S02]  /*2800*/  IADD3 R11, P2, RZ, -R8, RZ ;  /* 0x80000008ff0b7210 */ /* 0x000fe40007f5e0ff */
[----:B------:R-:W-:-:S03]  /*2810*/  ISETP.NE.U32.AND P0, PT, R4, RZ, PT ;  /* 0x000000ff0400720c */ /* 0x000fc60003f05070 */
[----:B------:R-:W-:Y:S01]  /*2820*/  IMAD.X R4, RZ, RZ, ~R9, P2 ;  /* 0x000000ffff047224 */ /* 0x000fe200010e0e09 */
[----:B------:R-:W-:Y:S02]  /*2830*/  ISETP.NE.AND.EX P0, PT, R2, RZ, PT, P0 ;  /* 0x000000ff0200720c */ /* 0x000fe40003f05300 */
[----:B------:R-:W-:Y:S02]  /*2840*/  SEL R2, R11, R8, !P1 ;  /* 0x000000080b027207 */ /* 0x000fe40004800000 */
[----:B------:R-:W-:Y:S01]  /*2850*/  SEL R9, R4, R9, !P1 ;  /* 0x0000000904097207 */ /* 0x000fe20004800000 */
[----:B------:R-:W-:Y:S01]  /*2860*/  IMAD.MOV.U32 R4, RZ, RZ, R6 ;  /* 0x000000ffff047224 */ /* 0x000fe200078e0006 */
[----:B------:R-:W-:Y:S02]  /*2870*/  SEL R2, R2, 0xffffffff, P0 ;  /* 0xffffffff02027807 */ /* 0x000fe40000000000 */
[----:B------:R-:W-:Y:S01]  /*2880*/  SEL R9, R9, 0xffffffff, P0 ;  /* 0xffffffff09097807 */ /* 0x000fe20000000000 */
[----:B------:R-:W-:Y:S06]  /*2890*/  RET.REL.NODEC R4 `(_ZN2at6native16triu_tril_kernelIbiLb1ELi8ELb0EEEvNS_4cuda6detail10TensorInfoIT_T0_EENS4_IKS5_S6_EEllS6_) ;  /* 0xffffd76004007950 */ /* 0x000fec0003c3ffff */
.L_x_89:
        /* <DEDUP_REMOVED lines=14> */
.L_x_3115:


//--------------------- .text._ZN2at6native16triu_tril_kernelIbiLb1ELi8ELb1EEEvNS_4cuda6detail10TensorInfoIT_T0_EENS4_IKS5_S6_EEllS6_ --------------------------
	.section	.text._ZN2at6native16triu_tril_kernelIbiLb1ELi8ELb1EEEvNS_4cuda6detail10TensorInfoIT_T0_EENS4_IKS5_S6_EEllS6_,"ax",@progbits
	.sectioninfo	@"SHI_REGISTERS=30"
	.align	128
        .global         _ZN2at6native16triu_tril_kernelIbiLb1ELi8ELb1EEEvNS_4cuda6detail10TensorInfoIT_T0_EENS4_IKS5_S6_EEllS6_
        .type           _ZN2at6native16triu_tril_kernelIbiLb1ELi8ELb1EEEvNS_4cuda6detail10TensorInfoIT_T0_EENS4_IKS5_S6_EEllS6_,@function
        .size           _ZN2at6native16triu_tril_kernelIbiLb1ELi8ELb1EEEvNS_4cuda6detail10TensorInfoIT_T0_EENS4_IKS5_S6_EEllS6_,(.L_x_3117 - _ZN2at6native16triu_tril_kernelIbiLb1ELi8ELb1EEEvNS_4cuda6detail10TensorInfoIT_T0_EENS4_IKS5_S6_EEllS6_)
        .other          _ZN2at6native16triu_tril_kernelIbiLb1ELi8ELb1EEEvNS_4cuda6detail10TensorInfoIT_T0_EENS4_IKS5_S6_EEllS6_,@"STO_CUDA_ENTRY STV_DEFAULT"
_ZN2at6native16triu_tril_kernelIbiLb1ELi8ELb1EEEvNS_4cuda6detail10TensorInfoIT_T0_EENS4_IKS5_S6_EEllS6_:
.text._ZN2at6native16triu_tril_kernelIbiLb1ELi8ELb1EEEvNS_4cuda6detail10TensorInfoIT_T0_EENS4_IKS5_S6_EEllS6_:
        /* <DEDUP_REMOVED lines=20> */
[----:B------:R-:W-:Y:S05]  /*0140*/  CALL.REL.NOINC `($__internal_4_$__cuda_sm20_div_s64) ;  /* 0x00001be000007944 */ /* 0x000fea0003c00000 */
[----:B------:R-:W-:-:S04]  /*0150*/  IMAD.MOV R3, RZ, RZ, -R8 ;  /* 0x000000ffff037224 */ /* 0x000fc800078e0a08 */
[----:B------:R-:W-:Y:S01]  /*0160*/  IMAD R4, R3, c[0x0][0x320], R4 ;  /* 0x0000c80003047a24 */ /* 0x000fe200078e0204 */
[----:B------:R-:W-:Y:S05]  /*0170*/  BRA `(.L_x_92) ;  /* 0x0000015000007947 */ /* 0x000fea0003800000 */
.L_x_91:
[----:B------:R-:W0:Y:S01]  /*0180*/  I2F.U32.RP R0, c[0x0][0x320] ;  /* 0x0000c80000007b06 */ /* 0x000e220000209000 */
[----:B------:R-:W-:Y:S01]  /*0190*/  ISETP.NE.U32.AND P2, PT, RZ, c[0x0][0x320], PT ;  /* 0x0000c800ff007a0c */ /* 0x000fe20003f45070 */
[----:B------:R-:W-:-:S06]  /*01a0*/  IMAD.MOV.U32 R9, RZ, RZ, RZ ;  /* 0x000000ffff097224 */ /* 0x000fcc00078e00ff */
        /* <DEDUP_REMOVED lines=18> */
.L_x_92:
[----:B------:R-:W-:Y:S05]  /*02d0*/  BSYNC B0 ;  /* 0x0000000000007941 */ /* 0x000fea0003800000 */
.L_x_90:
        /* <DEDUP_REMOVED lines=14> */
[----:B------:R-:W-:Y:S05]  /*03c0*/  CALL.REL.NOINC `($__internal_5_$__cuda_sm20_rem_s64) ;  /* 0x00001e9000007944 */ /* 0x000fea0003c00000 */
[----:B------:R-:W-:Y:S01]  /*03d0*/  IMAD.MOV.U32 R3, RZ, RZ, R5 ;  /* 0x000000ffff037224 */ /* 0x000fe200078e0005 */
[----:B------:R-:W-:Y:S05]  /*03e0*/  BRA `(.L_x_95) ;  /* 0x0000011000007947 */ /* 0x000fea0003800000 */
.L_x_94:
[----:B------:R-:W0:Y:S01]  /*03f0*/  I2F.U32.RP R0, UR7 ;  /* 0x0000000700007d06 */ /* 0x000e220008209000 */
[----:B------:R-:W-:Y:S02]  /*0400*/  IADD3 R5, RZ, -UR7, RZ ;  /* 0x80000007ff057c10 */ /* 0x000fe4000fffe0ff */
        /* <DEDUP_REMOVED lines=11> */
[----:B------:R-:W-:-:S04]  /*04c0*/  @P0 IADD3 R3, R3, -UR7, RZ ;  /* 0x8000000703030c10 */ /* 0x000fc8000fffe0ff */
[----:B------:R-:W-:-:S13]  /*04d0*/  ISETP.GE.U32.AND P0, PT, R3, UR7, PT ;  /* 0x0000000703007c0c */ /* 0x000fda000bf06070 */
[----:B------:R-:W-:Y:S02]  /*04e0*/  @P0 IADD3 R3, R3, -UR7, RZ ;  /* 0x8000000703030c10 */ /* 0x000fe4000fffe0ff */
[----:B------:R-:W-:Y:S02]  /*04f0*/  @!P2 LOP3.LUT R3, RZ, UR7, RZ, 0x33, !PT ;  /* 0x00000007ff03ac12 */ /* 0x000fe4000f8e33ff */
.L_x_95:
[----:B------:R-:W-:Y:S05]  /*0500*/  BSYNC B0 ;  /* 0x0000000000007941 */ /* 0x000fea0003800000 */
.L_x_93:
[----:B------:R-:W-:-:S05]  /*0510*/  IMAD.IADD R0, R4, 0x1, -R3 ;  /* 0x0000000104007824 */ /* 0x000fca00078e0a03 */
[----:B------:R-:W-:Y:S02]  /*0520*/  ISETP.GE.U32.AND P0, PT, R0, c[0x0][0x310], PT ;  /* 0x0000c40000007a0c */ /* 0x000fe40003f06070 */
[----:B------:R-:W-:-:S04]  /*0530*/  SHF.R.S32.HI R0, RZ, 0x1f, R0 ;  /* 0x0000001fff007819 */ /* 0x000fc80000011400 */
[----:B------:R-:W-:-:S13]  /*0540*/  ISETP.GE.AND.EX P0, PT, R0, c[0x0][0x314], PT, P0 ;  /* 0x0000c50000007a0c */ /* 0x000fda0003f06300 */
[----:B------:R-:W-:Y:S05]  /*0550*/  @P0 EXIT ;  /* 0x000000000000094d */ /* 0x000fea0003800000 */
[----:B------:R-:W-:Y:S01]  /*0560*/  IMAD.MOV.U32 R2, RZ, RZ, c[0x0][0x308] ;  /* 0x0000c200ff027624 */ /* 0x000fe200078e00ff */
[----:B------:R-:W-:Y:S04]  /*0570*/  BSSY B0, `(.L_x_96) ;  /* 0x0000021000007945 */ /* 0x000fe80003800000 */
[----:B------:R-:W-:-:S05]  /*0580*/  IADD3 R2, R2, -0x1, RZ ;  /* 0xffffffff02027810 */ /* 0x000fca0007ffe0ff */
[----:B------:R-:W-:-:S06]  /*0590*/  IMAD.SHL.U32 R21, R2, 0x4, RZ ;  /* 0x0000000402157824 */ /* 0x000fcc00078e00ff */
[----:B------:R-:W0:Y:S01]  /*05a0*/  LDC R21, c[0x0][R21+0x1cc] ;  /* 0x0000730015157b82 */ /* 0x000e220000000800 */
[----:B------:R-:W-:Y:S05]  /*05b0*/  @!P1 BRA `(.L_x_97) ;  /* 0x0000009000009947 */ /* 0x000fea0003800000 */
[----:B------:R-:W-:Y:S01]  /*05c0*/  IMAD.MOV.U32 R18, RZ, RZ, R8 ;  /* 0x000000ffff127224 */ /* 0x000fe200078e0008 */
[----:B------:R-:W-:Y:S01]  /*05d0*/  MOV R10, UR7 ;  /* 0x00000007000a7c02 */ /* 0x000fe20008000f00 */
[----:B------:R-:W-:Y:S01]  /*05e0*/  IMAD.MOV.U32 R7, RZ, RZ, R9 ;  /* 0x000000ffff077224 */ /* 0x000fe200078e0009 */
[----:B------:R-:W-:Y:S01]  /*05f0*/  MOV R6, 0x620 ;  /* 0x0000062000067802 */ /* 0x000fe20000000f00 */
[----:B------:R-:W-:Y:S02]  /*0600*/  IMAD.U32 R5, RZ, RZ, UR8 ;  /* 0x00000008ff057e24 */ /* 0x000fe4000f8e00ff */
[----:B0-----:R-:W-:Y:S05]  /*0610*/  CALL.REL.NOINC `($__internal_4_$__cuda_sm20_div_s64) ;  /* 0x0000171000007944 */ /* 0x001fea0003c00000 */
[----:B------:R-:W-:Y:S02]  /*0620*/  IMAD.MOV.U32 R14, RZ, RZ, R8 ;  /* 0x000000ffff0e7224 */ /* 0x000fe400078e0008 */
[----:B------:R-:W-:Y:S01]  /*0630*/  IMAD.MOV.U32 R15, RZ, RZ, R9 ;  /* 0x000000ffff0f7224 */ /* 0x000fe200078e0009 */
[----:B------:R-:W-:Y:S05]  /*0640*/  BRA `(.L_x_98) ;  /* 0x0000013000007947 */ /* 0x000fea0003800000 */
.L_x_97:
[----:B------:R-:W1:Y:S01]  /*0650*/  I2F.U32.RP R0, UR7 ;  /* 0x0000000700007d06 */ /* 0x000e620008209000 */
[----:B------:R-:W-:Y:S01]  /*0660*/  IMAD R5, RZ, RZ, -UR7 ;  /* 0x80000007ff057e24 */ /* 0x000fe2000f8e02ff */
[----:B------:R-:W-:Y:S01]  /*0670*/  ISETP.NE.U32.AND P2, PT, RZ, UR7, PT ;  /* 0x00000007ff007c0c */ /* 0x000fe2000bf45070 */
[----:B------:R-:W-:-:S05]  /*0680*/  IMAD.MOV.U32 R15, RZ, RZ, RZ ;  /* 0x000000ffff0f7224 */ /* 0x000fca00078e00ff */
[----:B-1----:R-:W1:Y:S02]  /*0690*/  MUFU.RCP R0, R0 ;  /* 0x0000000000007308 */ /* 0x002e640000001000 */
[----:B-1----:R-:W-:-:S06]  /*06a0*/  IADD3 R6, R0, 0xffffffe, RZ ;  /* 0x0ffffffe00067810 */ /* 0x002fcc0007ffe0ff */
[----:B------:R1:W2:Y:S02]  /*06b0*/  F2I.FTZ.U32.TRUNC.NTZ R7, R6 ;  /* 0x0000000600077305 */ /* 0x0002a4000021f000 */
[----:B-1----:R-:W-:Y:S02]  /*06c0*/  IMAD.MOV.U32 R6, RZ, RZ, RZ ;  /* 0x000000ffff067224 */ /* 0x002fe400078e00ff */
[----:B--2---:R-:W-:-:S04]  /*06d0*/  IMAD R5, R5, R7, RZ ;  /* 0x0000000705057224 */ /* 0x004fc800078e02ff */
        /* <DEDUP_REMOVED lines=10> */
.L_x_98:
[----:B------:R-:W-:Y:S05]  /*0780*/  BSYNC B0 ;  /* 0x0000000000007941 */ /* 0x000fea0003800000 */
.L_x_96:
[----:B------:R-:W-:Y:S01]  /*0790*/  HFMA2.MMA R23, -RZ, RZ, 0, 2.384185791015625e-07 ;  /* 0x00000004ff177435 */ /* 0x000fe200000001ff */
[----:B------:R-:W-:Y:S02]  /*07a0*/  IMAD.MOV.U32 R6, RZ, RZ, c[0x0][0x308] ;  /* 0x0000c200ff067624 */ /* 0x000fe400078e00ff */
[----:B0-----:R-:W-:-:S03]  /*07b0*/  IMAD R21, R21, R4, RZ ;  /* 0x0000000415157224 */ /* 0x001fc600078e02ff */
[----:B------:R-:W-:-:S04]  /*07c0*/  ISETP.GE.AND P0, PT, R6, 0x3, PT ;  /* 0x000000030600780c */ /* 0x000fc80003f06270 */
[----:B------:R-:W-:-:S04]  /*07d0*/  IMAD R5, R2, R23, c[0x2][0x8] ;  /* 0x0080020002057624 */ /* 0x000fc800078e0217 */
[----:B------:R-:W0:Y:S02]  /*07e0*/  LDC R0, c[0x0][R5+0x160] ;  /* 0x0000580005007b82 */ /* 0x000e240000000800 */
[----:B0-----:R-:W-:-:S03]  /*07f0*/  IMAD R0, R0, R3, R21 ;  /* 0x0000000300007224 */ /* 0x001fc600078e0215 */
[----:B------:R-:W-:Y:S05]  /*0800*/  @!P0 BRA `(.L_x_99) ;  /* 0x00000e8000008947 */ /* 0x000fea0003800000 */
[C---:B------:R-:W-:Y:S02]  /*0810*/  IADD3 R5, R6.reuse, 0x2, RZ ;  /* 0x0000000206057810 */ /* 0x040fe40007ffe0ff */
[----:B------:R-:W-:Y:S02]  /*0820*/  IADD3 R21, R6, -0x3, RZ ;  /* 0xfffffffd06157810 */ /* 0x000fe40007ffe0ff */
[----:B------:R-:W-:-:S03]  /*0830*/  LOP3.LUT P0, R22, R5, 0x3, RZ, 0xc0, !PT ;  /* 0x0000000305167812 */ /* 0x000fc6000780c0ff */
[----:B------:R-:W-:-:S10]  /*0840*/  IMAD.MOV.U32 R20, RZ, RZ, R21 ;  /* 0x000000ffff147224 */ /* 0x000fd400078e0015 */
[----:B------:R-:W-:Y:S05]  /*0850*/  @!P0 BRA `(.L_x_100) ;  /* 0x0000033000008947 */ /* 0x000fea0003800000 */
[C---:B------:R-:W-:Y:S02]  /*0860*/  IMAD.SHL.U32 R24, R21.reuse, 0x4, RZ ;  /* 0x0000000415187824 */ /* 0x040fe400078e00ff */
[----:B------:R-:W-:Y:S02]  /*0870*/  IMAD R23, R21, R23, c[0x2][0x10] ;  /* 0x0080040015177624 */ /* 0x000fe400078e0217 */
[----:B------:R-:W-:Y:S01]  /*0880*/  IMAD.MOV.U32 R20, RZ, RZ, R21 ;  /* 0x000000ffff147224 */ /* 0x000fe200078e0015 */
[----:B------:R-:W-:-:S04]  /*0890*/  IADD3 R24, R24, 0xe0, RZ ;  /* 0x000000e018187810 */ /* 0x000fc80007ffe0ff */
.L_x_104:
[----:B------:R-:W0:Y:S01]  /*08a0*/  LDC R10, c[0x0][R24+0x160] ;  /* 0x00005800180a7b82 */ /* 0x000e220000000800 */
[----:B------:R-:W-:Y:S01]  /*08b0*/  BSSY B0, `(.L_x_101) ;  /* 0x0000025000007945 */ /* 0x000fe20003800000 */
[----:B0-----:R-:W-:-:S04]  /*08c0*/  SHF.R.S32.HI R7, RZ, 0x1f, R10 ;  /* 0x0000001fff077819 */ /* 0x001fc8000001140a */
[----:B------:R-:W-:-:S04]  /*08d0*/  LOP3.LUT R5, R15, R7, RZ, 0xfc, !PT ;  /* 0x000000070f057212 */ /* 0x000fc800078efcff */
[----:B------:R-:W-:-:S13]  /*08e0*/  ISETP.NE.U32.AND P0, PT, R5, RZ, PT ;  /* 0x000000ff0500720c */ /* 0x000fda0003f05070 */
[----:B------:R-:W-:Y:S05]  /*08f0*/  @!P0 BRA `(.L_x_102) ;  /* 0x000000a000008947 */ /* 0x000fea0003800000 */
[----:B------:R-:W-:Y:S01]  /*0900*/  IMAD.MOV.U32 R5, RZ, RZ, R7 ;  /* 0x000000ffff057224 */ /* 0x000fe200078e0007 */
[----:B------:R-:W-:Y:S01]  /*0910*/  MOV R6, 0x950 ;  /* 0x0000095000067802 */ /* 0x000fe20000000f00 */
[----:B------:R-:W-:Y:S02]  /*0920*/  IMAD.MOV.U32 R18, RZ, RZ, R14 ;  /* 0x000000ffff127224 */ /* 0x000fe400078e000e */
[----:B------:R-:W-:Y:S02]  /*0930*/  IMAD.MOV.U32 R7, RZ, RZ, R15 ;  /* 0x000000ffff077224 */ /* 0x000fe400078e000f */
[----:B------:R-:W-:Y:S05]  /*0940*/  CALL.REL.NOINC `($__internal_4_$__cuda_sm20_div_s64) ;  /* 0x000013e000007944 */ /* 0x000fea0003c00000 */
[----:B------:R-:W-:Y:S01]  /*0950*/  IADD3 R5, -R8, RZ, RZ ;  /* 0x000000ff08057210 */ /* 0x000fe20007ffe1ff */
[----:B------:R-:W-:-:S04]  /*0960*/  IMAD.MOV.U32 R15, RZ, RZ, R9 ;  /* 0x000000ffff0f7224 */ /* 0x000fc800078e0009 */
[----:B------:R-:W-:Y:S02]  /*0970*/  IMAD R10, R10, R5, R14 ;  /* 0x000000050a0a7224 */ /* 0x000fe400078e020e */
[----:B------:R-:W-:Y:S01]  /*0980*/  IMAD.MOV.U32 R14, RZ, RZ, R8 ;  /* 0x000000ffff0e7224 */ /* 0x000fe200078e0008 */
[----:B------:R-:W-:Y:S05]  /*0990*/  BRA `(.L_x_103) ;  /* 0x0000016000007947 */ /* 0x000fea0003800000 */
.L_x_102:
[----:B------:R-:W0:Y:S01]  /*09a0*/  I2F.U32.RP R5, R10 ;  /* 0x0000000a00057306 */ /* 0x000e220000209000 */
[----:B------:R-:W-:Y:S01]  /*09b0*/  IMAD.MOV R9, RZ, RZ, -R10 ;  /* 0x000000ffff097224 */ /* 0x000fe200078e0a0a */
[----:B------:R-:W-:Y:S01]  /*09c0*/  ISETP.NE.U32.AND P2, PT, R10, RZ, PT ;  /* 0x000000ff0a00720c */ /* 0x000fe20003f45070 */
        /* <DEDUP_REMOVED lines=9> */
[----:B------:R-:W-:-:S05]  /*0a60*/  IMAD R9, R10, R9, R14 ;  /* 0x000000090a097224 */ /* 0x000fca00078e020e */
[----:B------:R-:W-:-:S13]  /*0a70*/  ISETP.GE.U32.AND P0, PT, R9, R10, PT ;  /* 0x0000000a0900720c */ /* 0x000fda0003f06070 */
[----:B------:R-:W-:Y:S01]  /*0a80*/  @P0 IMAD.IADD R9, R9, 0x1, -R10 ;  /* 0x0000000109090824 */ /* 0x000fe200078e0a0a */
[----:B------:R-:W-:-:S04]  /*0a90*/  @P0 IADD3 R7, R7, 0x1, RZ ;  /* 0x0000000107070810 */ /* 0x000fc80007ffe0ff */
[----:B------:R-:W-:-:S13]  /*0aa0*/  ISETP.GE.U32.AND P1, PT, R9, R10, PT ;  /* 0x0000000a0900720c */ /* 0x000fda0003f26070 */
[----:B------:R-:W-:Y:S02]  /*0ab0*/  @P1 IADD3 R7, R7, 0x1, RZ ;  /* 0x0000000107071810 */ /* 0x000fe40007ffe0ff */
[----:B------:R-:W-:-:S05]  /*0ac0*/  @!P2 LOP3.LUT R7, RZ, R10, RZ, 0x33, !PT ;  /* 0x0000000aff07a212 */ /* 0x000fca00078e33ff */
[----:B------:R-:W-:-:S04]  /*0ad0*/  IMAD.MOV R5, RZ, RZ, -R7 ;  /* 0x000000ffff057224 */ /* 0x000fc800078e0a07 */
[----:B------:R-:W-:Y:S01]  /*0ae0*/  IMAD R10, R10, R5, R14 ;  /* 0x000000050a0a7224 */ /* 0x000fe200078e020e */
[----:B------:R-:W-:Y:S02]  /*0af0*/  MOV R14, R7 ;  /* 0x00000007000e7202 */ /* 0x000fe40000000f00 */
.L_x_103:
[----:B------:R-:W-:Y:S05]  /*0b00*/  BSYNC B0 ;  /* 0x0000000000007941 */ /* 0x000fea0003800000 */
.L_x_101:
[----:B------:R0:W1:Y:S01]  /*0b10*/  LDC R5, c[0x0][R23+0x160] ;  /* 0x0000580017057b82 */ /* 0x0000620000000800 */
[----:B------:R-:W-:Y:S02]  /*0b20*/  IADD3 R22, R22, -0x1, RZ ;  /* 0xffffffff16167810 */ /* 0x000fe40007ffe0ff */
[----:B------:R-:W-:Y:S02]  /*0b30*/  IADD3 R20, R20, -0x1, RZ ;  /* 0xffffffff14147810 */ /* 0x000fe40007ffe0ff */
[----:B------:R-:W-:Y:S02]  /*0b40*/  ISETP.NE.AND P0, PT, R22, RZ, PT ;  /* 0x000000ff1600720c */ /* 0x000fe40003f05270 */
[----:B------:R-:W-:Y:S02]  /*0b50*/  IADD3 R24, R24, -0x4, RZ ;  /* 0xfffffffc18187810 */ /* 0x000fe40007ffe0ff */
[----:B0-----:R-:W-:Y:S01]  /*0b60*/  IADD3 R23, R23, -0x4, RZ ;  /* 0xfffffffc17177810 */ /* 0x001fe20007ffe0ff */
[----:B-1----:R-:W-:-:S08]  /*0b70*/  IMAD R0, R5, R10, R0 ;  /* 0x0000000a05007224 */ /* 0x002fd000078e0200 */
[----:B------:R-:W-:Y:S05]  /*0b80*/  @P0 BRA `(.L_x_104) ;  /* 0xfffffd1000000947 */ /* 0x000fea000383ffff */
.L_x_100:
[----:B------:R-:W-:-:S13]  /*0b90*/  ISETP.GE.U32.AND P0, PT, R21, 0x3, PT ;  /* 0x000000031500780c */ /* 0x000fda0003f06070 */
[----:B------:R-:W-:Y:S05]  /*0ba0*/  @!P0 BRA `(.L_x_99) ;  /* 0x00000ae000008947 */ /* 0x000fea0003800000 */
[C---:B------:R-:W-:Y:S01]  /*0bb0*/  IMAD.SHL.U32 R22, R20.reuse, 0x4, RZ ;  /* 0x0000000414167824 */ /* 0x040fe200078e00ff */
[----:B------:R-:W-:Y:S01]  /*0bc0*/  IADD3 R21, R20, 0x4, RZ ;  /* 0x0000000414157810 */ /* 0x000fe20007ffe0ff */
[----:B------:R-:W-:-:S03]  /*0bd0*/  IMAD.MOV.U32 R5, RZ, RZ, 0x4 ;  /* 0x00000004ff057424 */ /* 0x000fc600078e00ff */
[----:B------:R-:W-:Y:S01]  /*0be0*/  IADD3 R22, R22, 0xe0, RZ ;  /* 0x000000e016167810 */ /* 0x000fe20007ffe0ff */
[----:B------:R-:W-:-:S03]  /*0bf0*/  IMAD R20, R20, R5, c[0x2][0x10] ;  /* 0x0080040014147624 */ /* 0x000fc600078e0205 */
.L_x_117:
        /* <DEDUP_REMOVED lines=11> */
[----:B------:R-:W-:Y:S02]  /*0cb0*/  IMAD.MOV R11, RZ, RZ, -R8 ;  /* 0x000000ffff0b7224 */ /* 0x000fe400078e0a08 */
[----:B------:R-:W-:Y:S02]  /*0cc0*/  IMAD.MOV.U32 R15, RZ, RZ, R9 ;  /* 0x000000ffff0f7224 */ /* 0x000fe400078e0009 */
[----:B------:R-:W-:Y:S01]  /*0cd0*/  IMAD R11, R10, R11, R14 ;  /* 0x0000000b0a0b7224 */ /* 0x000fe200078e020e */
[----:B------:R-:W-:Y:S01]  /*0ce0*/  MOV R14, R8 ;  /* 0x00000008000e7202 */ /* 0x000fe20000000f00 */
[----:B------:R-:W-:Y:S05]  /*0cf0*/  BRA `(.L_x_107) ;  /* 0x0000016000007947 */ /* 0x000fea0003800000 */
.L_x_106:
[----:B------:R-:W0:Y:S01]  /*0d00*/  I2F.U32.RP R5, R10 ;  /* 0x0000000a00057306 */ /* 0x000e220000209000 */
[----:B------:R-:W-:Y:S01]  /*0d10*/  IMAD.MOV R9, RZ, RZ, -R10 ;  /* 0x000000ffff097224 */ /* 0x000fe200078e0a0a */
[----:B------:R-:W-:Y:S01]  /*0d20*/  ISETP.NE.U32.AND P2, PT, R10, RZ, PT ;  /* 0x000000ff0a00720c */ /* 0x000fe20003f45070 */
[----:B------:R-:W-:-:S05]  /*0d30*/  HFMA2.MMA R15, -RZ, RZ, 0, 0 ;  /* 0x00000000ff0f7435 */ /* 0x000fca00000001ff */
        /* <DEDUP_REMOVED lines=16> */
[----:B------:R-:W-:Y:S02]  /*0e40*/  IMAD R11, R10, R11, R14 ;  /* 0x0000000b0a0b7224 */ /* 0x000fe400078e020e */
[----:B------:R-:W-:Y:S02]  /*0e50*/  IMAD.MOV.U32 R14, RZ, RZ, R7 ;  /* 0x000000ffff0e7224 */ /* 0x000fe400078e0007 */
.L_x_107:
[----:B------:R-:W-:Y:S05]  /*0e60*/  BSYNC B0 ;  /* 0x0000000000007941 */ /* 0x000fea0003800000 */
.L_x_105:
[----:B------:R-:W0:Y:S01]  /*0e70*/  LDC R10, c[0x0][R22+0x15c] ;  /* 0x00005700160a7b82 */ /* 0x000e220000000800 */
[----:B------:R-:W-:Y:S07]  /*0e80*/  BSSY B0, `(.L_x_108) ;  /* 0x0000027000007945 */ /* 0x000fee0003800000 */
[----:B------:R-:W1:Y:S01]  /*0e90*/  LDC R5, c[0x0][R20+0x160] ;  /* 0x0000580014057b82 */ /* 0x000e620000000800 */
[----:B0-----:R-:W-:-:S04]  /*0ea0*/  SHF.R.S32.HI R7, RZ, 0x1f, R10 ;  /* 0x0000001fff077819 */ /* 0x001fc8000001140a */
[----:B------:R-:W-:-:S04]  /*0eb0*/  LOP3.LUT R6, R15, R7, RZ, 0xfc, !PT ;  /* 0x000000070f067212 */ /* 0x000fc800078efcff */
[----:B------:R-:W-:Y:S01]  /*0ec0*/  ISETP.NE.U32.AND P0, PT, R6, RZ, PT ;  /* 0x000000ff0600720c */ /* 0x000fe20003f05070 */
[----:B-1----:R-:W-:-:S12]  /*0ed0*/  IMAD R0, R5, R11, R0 ;  /* 0x0000000b05007224 */ /* 0x002fd800078e0200 */
        /* <DEDUP_REMOVED lines=8> */
[----:B------:R-:W-:Y:S02]  /*0f60*/  IMAD R11, R10, R11, R14 ;  /* 0x0000000b0a0b7224 */ /* 0x000fe400078e020e */
[----:B------:R-:W-:Y:S01]  /*0f70*/  IMAD.MOV.U32 R14, RZ, RZ, R8 ;  /* 0x000000ffff0e7224 */ /* 0x000fe200078e0008 */
[----:B------:R-:W-:Y:S05]  /*0f80*/  BRA `(.L_x_110) ;  /* 0x0000016000007947 */ /* 0x000fea0003800000 */
.L_x_109:
[----:B------:R-:W0:Y:S01]  /*0f90*/  I2F.U32.RP R5, R10 ;  /* 0x0000000a00057306 */ /* 0x000e220000209000 */
[----:B------:R-:W-:Y:S01]  /*0fa0*/  IMAD.MOV R9, RZ, RZ, -R10 ;  /* 0x000000ffff097224 */ /* 0x000fe200078e0a0a */
[----:B------:R-:W-:Y:S01]  /*0fb0*/  ISETP.NE.U32.AND P2, PT, R10, RZ, PT ;  /* 0x000000ff0a00720c */ /* 0x000fe20003f45070 */
[----:B------:R-:W-:-:S05]  /*0fc0*/  IMAD.MOV.U32 R15, RZ, RZ, RZ ;  /* 0x000000ffff0f7224 */ /* 0x000fca00078e00ff */
[----:B0-----:R-:W0:Y:S02]  /*0fd0*/  MUFU.RCP R5, R5 ;  /* 0x0000000500057308 */ /* 0x001e240000001000 */
[----:B0-----:R-:W-:-:S06]  /*0fe0*/  IADD3 R6, R5, 0xffffffe, RZ ;  /* 0x0ffffffe05067810 */ /* 0x001fcc0007ffe0ff */
[----:B------:R0:W1:Y:S02]  /*0ff0*/  F2I.FTZ.U32.TRUNC.NTZ R7, R6 ;  /* 0x0000000600077305 */ /* 0x000064000021f000 */
[----:B0-----:R-:W-:Y:S01]  /*1000*/  HFMA2.MMA R6, -RZ, RZ, 0, 0 ;  /* 0x00000000ff067435 */ /* 0x001fe200000001ff */
[----:B-1----:R-:W-:-:S09]  /*1010*/  IMAD R9, R9, R7, RZ ;  /* 0x0000000709097224 */ /* 0x002fd200078e02ff */
        /* <DEDUP_REMOVED lines=13> */
.L_x_110:
[----:B------:R-:W-:Y:S05]  /*10f0*/  BSYNC B0 ;  /* 0x0000000000007941 */ /* 0x000fea0003800000 */
.L_x_108:
        /* <DEDUP_REMOVED lines=9> */
[----:B------:R-:W-:Y:S01]  /*1190*/  MOV R7, R15 ;  /* 0x0000000f00077202 */ /* 0x000fe20000000f00 */
[----:B------:R-:W-:Y:S01]  /*11a0*/  IMAD.MOV.U32 R18, RZ, RZ, R14 ;  /* 0x000000ffff127224 */ /* 0x000fe200078e000e */
[----:B------:R-:W-:Y:S02]  /*11b0*/  MOV R6, 0x11d0 ;  /* 0x000011d000067802 */ /* 0x000fe40000000f00 */
[----:B------:R-:W-:Y:S05]  /*11c0*/  CALL.REL.NOINC `($__internal_4_$__cuda_sm20_div_s64) ;  /* 0x00000b6000007944 */ /* 0x000fea0003c00000 */
[----:B------:R-:W-:Y:S02]  /*11d0*/  IMAD.MOV R11, RZ, RZ, -R8 ;  /* 0x000000ffff0b7224 */ /* 0x000fe400078e0a08 */
[----:B------:R-:W-:Y:S02]  /*11e0*/  IMAD.MOV.U32 R15, RZ, RZ, R9 ;  /* 0x000000ffff0f7224 */ /* 0x000fe400078e0009 */
[----:B------:R-:W-:Y:S02]  /*11f0*/  IMAD R11, R10, R11, R14 ;  /* 0x0000000b0a0b7224 */ /* 0x000fe400078e020e */
[----:B------:R-:W-:Y:S01]  /*1200*/  IMAD.MOV.U32 R14, RZ, RZ, R8 ;  /* 0x000000ffff0e7224 */ /* 0x000fe200078e0008 */
[----:B------:R-:W-:Y:S05]  /*1210*/  BRA `(.L_x_113) ;  /* 0x0000016000007947 */ /* 0x000fea0003800000 */
.L_x_112:
        /* <DEDUP_REMOVED lines=14> */
[----:B------:R-:W-:Y:S02]  /*1300*/  @P0 IADD3 R9, -R10, R9, RZ ;  /* 0x000000090a090210 */ /* 0x000fe40007ffe1ff */
[----:B------:R-:W-:Y:S02]  /*1310*/  @P0 IADD3 R7, R7, 0x1, RZ ;  /* 0x0000000107070810 */ /* 0x000fe40007ffe0ff */
[----:B------:R-:W-:-:S13]  /*1320*/  ISETP.GE.U32.AND P1, PT, R9, R10, PT ;  /* 0x0000000a0900720c */ /* 0x000fda0003f26070 */
[----:B------:R-:W-:Y:S02]  /*1330*/  @P1 IADD3 R7, R7, 0x1, RZ ;  /* 0x0000000107071810 */ /* 0x000fe40007ffe0ff */
[----:B------:R-:W-:-:S05]  /*1340*/  @!P2 LOP3.LUT R7, RZ, R10, RZ, 0x33, !PT ;  /* 0x0000000aff07a212 */ /* 0x000fca00078e33ff */
[----:B------:R-:W-:-:S04]  /*1350*/  IMAD.MOV R11, RZ, RZ, -R7 ;  /* 0x000000ffff0b7224 */ /* 0x000fc800078e0a07 */
[----:B------:R-:W-:Y:S02]  /*1360*/  IMAD R11, R10, R11, R14 ;  /* 0x0000000b0a0b7224 */ /* 0x000fe400078e020e */
[----:B------:R-:W-:Y:S02]  /*1370*/  IMAD.MOV.U32 R14, RZ, RZ, R7 ;  /* 0x000000ffff0e7224 */ /* 0x000fe400078e0007 */
.L_x_113:
[----:B------:R-:W-:Y:S05]  /*1380*/  BSYNC B0 ;  /* 0x0000000000007941 */ /* 0x000fea0003800000 */
.L_x_111:
        /* <DEDUP_REMOVED lines=18> */
.L_x_115:
        /* <DEDUP_REMOVED lines=18> */
[----:B------:R-:W-:-:S04]  /*15d0*/  @!P2 LOP3.LUT R7, RZ, R10, RZ, 0x33, !PT ;  /* 0x0000000aff07a212 */ /* 0x000fc800078e33ff */
[----:B------:R-:W-:-:S05]  /*15e0*/  IADD3 R5, -R7, RZ, RZ ;  /* 0x000000ff07057210 */ /* 0x000fca0007ffe1ff */
[----:B------:R-:W-:Y:S02]  /*15f0*/  IMAD R10, R10, R5, R14 ;  /* 0x000000050a0a7224 */ /* 0x000fe400078e020e */
[----:B------:R-:W-:Y:S02]  /*1600*/  IMAD.MOV.U32 R14, RZ, RZ, R7 ;  /* 0x000000ffff0e7224 */ /* 0x000fe400078e0007 */
.L_x_116:
[----:B------:R-:W-:Y:S05]  /*1610*/  BSYNC B0 ;  /* 0x0000000000007941 */ /* 0x000fea0003800000 */
.L_x_114:
[----:B------:R0:W1:Y:S01]  /*1620*/  LDC R5, c[0x0][R20+0x154] ;  /* 0x0000550014057b82 */ /* 0x0000620000000800 */
[----:B------:R-:W-:Y:S02]  /*1630*/  IADD3 R21, R21, -0x4, RZ ;  /* 0xfffffffc15157810 */ /* 0x000fe40007ffe0ff */
[----:B------:R-:W-:Y:S02]  /*1640*/  IADD3 R22, R22, -0x10, RZ ;  /* 0xfffffff016167810 */ /* 0x000fe40007ffe0ff */
[----:B------:R-:W-:Y:S02]  /*1650*/  ISETP.GT.AND P0, PT, R21, 0x3, PT ;  /* 0x000000031500780c */ /* 0x000fe40003f04270 */
[----:B0-----:R-:W-:Y:S01]  /*1660*/  IADD3 R20, R20, -0x10, RZ ;  /* 0xfffffff014147810 */ /* 0x001fe20007ffe0ff */
[----:B-1----:R-:W-:-:S10]  /*1670*/  IMAD R0, R5, R10, R0 ;  /* 0x0000000a05007224 */ /* 0x002fd400078e0200 */
[----:B------:R-:W-:Y:S05]  /*1680*/  @P0 BRA `(.L_x_117) ;  /* 0xfffff57000000947 */ /* 0x000fea000383ffff */
.L_x_99:
[----:B------:R-:W-:Y:S02]  /*1690*/  ULDC UR4, c[0x0][UR6+0x16c] ;  /* 0x00005b0006047abb */ /* 0x000fe40008000800 */
[----:B------:R-:W-:-:S13]  /*16a0*/  ISETP.LT.AND P0, PT, R4, UR4, PT ;  /* 0x0000000404007c0c */ /* 0x000fda000bf01270 */
[----:B------:R-:W-:Y:S05]  /*16b0*/  @!P0 EXIT ;  /* 0x000000000000894d */ /* 0x000fea0003800000 */
[----:B------:R-:W-:Y:S01]  /*16c0*/  IADD3 R8, R4, 0x1, RZ ;  /* 0x0000000104087810 */ /* 0x000fe20007ffe0ff */
[----:B------:R-:W-:Y:S01]  /*16d0*/  ULDC.64 UR6, c[0x0][0x118] ;  /* 0x0000460000067ab9 */ /* 0x000fe20000000a00 */
[----:B------:R-:W-:Y:S02]  /*16e0*/  IADD3 R6, P1, R0, c[0x0][0x160], RZ ;  /* 0x0000580000067a10 */ /* 0x000fe40007f3e0ff */
[----:B------:R-:W-:Y:S02]  /*16f0*/  ISETP.GE.AND P0, PT, R8, UR4, PT ;  /* 0x0000000408007c0c */ /* 0x000fe4000bf06270 */
[----:B------:R-:W-:-:S05]  /*1700*/  LEA.HI.X.SX32 R7, R0, c[0x0][0x164], 0x1, P1 ;  /* 0x0000590000077a11 */ /* 0x000fca00008f0eff */
[----:B------:R0:W-:Y:S06]  /*1710*/  STG.E.U8 [R6.64], RZ ;  /* 0x000000ff06007986 */ /* 0x0001ec000c101106 */
[----:B------:R-:W-:Y:S05]  /*1720*/  @P0 EXIT ;  /* 0x000000000000094d */ /* 0x000fea0003800000 */
[----:B------:R-:W-:Y:S01]  /*1730*/  IMAD.IADD R0, R8, 0x1, -R3 ;  /* 0x0000000108007824 */ /* 0x000fe200078e0a03 */
[----:B------:R-:W-:-:S04]  /*1740*/  IADD3 R10, R4, 0x2, RZ ;  /* 0x00000002040a7810 */ /* 0x000fc80007ffe0ff */
[----:B------:R-:W-:Y:S02]  /*1750*/  ISETP.GE.U32.AND P0, PT, R0, c[0x0][0x310], PT ;  /* 0x0000c40000007a0c */ /* 0x000fe40003f06070 */
[----:B------:R-:W-:Y:S02]  /*1760*/  SHF.R.S32.HI R0, RZ, 0x1f, R0 ;  /* 0x0000001fff007819 */ /* 0x000fe40000011400 */
[----:B------:R-:W-:Y:S02]  /*1770*/  ISETP.GE.AND P1, PT, R10, UR4, PT ;  /* 0x000000040a007c0c */ /* 0x000fe4000bf26270 */
[----:B------:R-:W-:-:S13]  /*1780*/  ISETP.GE.AND.EX P0, PT, R0, c[0x0][0x314], PT, P0 ;  /* 0x0000c50000007a0c */ /* 0x000fda0003f06300 */
[----:B------:R-:W-:-:S04]  /*1790*/  @!P0 IMAD.MOV.U32 R5, RZ, RZ, 0x4 ;  /* 0x00000004ff058424 */ /* 0x000fc800078e00ff */
[----:B------:R-:W-:-:S04]  /*17a0*/  @!P0 IMAD R0, R2, R5, c[0x2][0x10] ;  /* 0x0080040002008624 */ /* 0x000fc800078e0205 */
[----:B------:R-:W1:Y:S02]  /*17b0*/  @!P0 LDC R5, c[0x0][R0+0x160] ;  /* 0x0000580000058b82 */ /* 0x000e640000000800 */
[----:B-1----:R-:W-:-:S04]  /*17c0*/  @!P0 IADD3 R8, P2, R5, R6, RZ ;  /* 0x0000000605088210 */ /* 0x002fc80007f5e0ff */
[----:B------:R-:W-:-:S05]  /*17d0*/  @!P0 LEA.HI.X.SX32 R9, R5, R7, 0x1, P2 ;  /* 0x0000000705098211 */ /* 0x000fca00010f0eff */
[----:B------:R1:W-:Y:S01]  /*17e0*/  @!P0 STG.E.U8 [R8.64], RZ ;  /* 0x000000ff08008986 */ /* 0x0003e2000c101106 */
[----:B------:R-:W-:Y:S05]  /*17f0*/  @P1 EXIT ;  /* 0x000000000000194d */ /* 0x000fea0003800000 */
[----:B------:R-:W-:-:S05]  /*1800*/  IMAD.IADD R0, R10, 0x1, -R3 ;  /* 0x000000010a007824 */ /* 0x000fca00078e0a03 */
[----:B------:R-:W-:Y:S02]  /*1810*/  ISETP.GE.U32.AND P0, PT, R0, c[0x0][0x310], PT ;  /* 0x0000c40000007a0c */ /* 0x000fe40003f06070 */
[----:B------:R-:W-:-:S04]  /*1820*/  SHF.R.S32.HI R0, RZ, 0x1f, R0 ;  /* 0x0000001fff007819 */ /* 0x000fc80000011400 */
[----:B------:R-:W-:Y:S02]  /*1830*/  ISETP.GE.AND.EX P0, PT, R0, c[0x0][0x314], PT, P0 ;  /* 0x0000c50000007a0c */ /* 0x000fe40003f06300 */
[----:B------:R-:W-:-:S04]  /*1840*/  IADD3 R0, R4, 0x3, RZ ;  /* 0x0000000304007810 */ /* 0x000fc80007ffe0ff */
[----:B------:R-:W-:-:S07]  /*1850*/  ISETP.GE.AND P1, PT, R0, UR4, PT ;  /* 0x0000000400007c0c */ /* 0x000fce000bf26270 */
[----:B------:R-:W-:-:S04]  /*1860*/  @!P0 IMAD.MOV.U32 R5, RZ, RZ, 0x4 ;  /* 0x00000004ff058424 */ /* 0x000fc800078e00ff */
[----:B------:R-:W-:-:S04]  /*1870*/  @!P0 IMAD R10, R2, R5, c[0x2][0x10] ;  /* 0x00800400020a8624 */ /* 0x000fc800078e0205 */
[----:B------:R-:W2:Y:S02]  /*1880*/  @!P0 LDC R5, c[0x0][R10+0x160] ;  /* 0x000058000a058b82 */ /* 0x000ea40000000800 */
[----:B--2---:R-:W-:-:S04]  /*1890*/  @!P0 SHF.L.U32 R5, R5, 0x1, RZ ;  /* 0x0000000105058819 */ /* 0x004fc800000006ff */
        /* <DEDUP_REMOVED lines=13> */
[----:B--2---:R-:W-:-:S05]  /*1970*/  @!P0 IMAD R5, R5, 0x3, RZ ;  /* 0x0000000305058824 */ /* 0x004fca00078e02ff */
        /* <DEDUP_REMOVED lines=13> */
[----:B--2---:R-:W-:-:S05]  /*1a50*/  @!P0 IMAD.SHL.U32 R5, R5, 0x4, RZ ;  /* 0x0000000405058824 */ /* 0x004fca00078e00ff */
        /* <DEDUP_REMOVED lines=10> */
[----:B------:R-:W-:-:S05]  /*1b00*/  @!P0 MOV R5, 0x4 ;  /* 0x0000000400058802 */ /* 0x000fca0000000f00 */
        /* <DEDUP_REMOVED lines=14> */
[----:B-1----:R-:W-:-:S04]  /*1bf0*/  @!P0 IMAD R8, R2, R5, c[0x2][0x10] ;  /* 0x0080040002088624 */ /* 0x002fc800078e0205 */
[----:B------:R-:W1:Y:S02]  /*1c00*/  @!P0 LDC R5, c[0x0][R8+0x160] ;  /* 0x0000580008058b82 */ /* 0x000e640000000800 */
[----:B-1----:R-:W-:-:S05]  /*1c10*/  @!P0 IMAD R5, R5, 0x6, RZ ;  /* 0x0000000605058824 */ /* 0x002fca00078e02ff */
[----:B------:R-:W-:-:S04]  /*1c20*/  @!P0 IADD3 R4, P2, R5, R6, RZ ;  /* 0x0000000605048210 */ /* 0x000fc80007f5e0ff */
[----:B------:R-:W-:-:S05]  /*1c30*/  @!P0 LEA.HI.X.SX32 R5, R5, R7, 0x1, P2 ;  /* 0x0000000705058211 */ /* 0x000fca00010f0eff */
[----:B------:R1:W-:Y:S01]  /*1c40*/  @!P0 STG.E.U8 [R4.64], RZ ;  /* 0x000000ff04008986 */ /* 0x0003e2000c101106 */
[----:B------:R-:W-:Y:S05]  /*1c50*/  @P1 EXIT ;  /* 0x000000000000194d */ /* 0x000fea0003800000 */
[----:B------:R-:W-:-:S05]  /*1c60*/  IMAD.IADD R3, R0, 0x1, -R3 ;  /* 0x0000000100037824 */ /* 0x000fca00078e0a03 */
[----:B------:R-:W-:Y:S02]  /*1c70*/  ISETP.GE.U32.AND P0, PT, R3, c[0x0][0x310], PT ;  /* 0x0000c40003007a0c */ /* 0x000fe40003f06070 */
[----:B------:R-:W-:-:S04]  /*1c80*/  SHF.R.S32.HI R3, RZ, 0x1f, R3 ;  /* 0x0000001fff037819 */ /* 0x000fc80000011403 */
[----:B------:R-:W-:-:S13]  /*1c90*/  ISETP.GE.AND.EX P0, PT, R3, c[0x0][0x314], PT, P0 ;  /* 0x0000c50003007a0c */ /* 0x000fda0003f06300 */
[----:B------:R-:W-:Y:S05]  /*1ca0*/  @P0 EXIT ;  /* 0x000000000000094d */ /* 0x000fea0003800000 */
[----:B------:R-:W-:-:S04]  /*1cb0*/  IMAD.MOV.U32 R3, RZ, RZ, 0x4 ;  /* 0x00000004ff037424 */ /* 0x000fc800078e00ff */
[----:B------:R-:W-:-:S06]  /*1cc0*/  IMAD R0, R2, R3, c[0x2][0x10] ;  /* 0x0080040002007624 */ /* 0x000fcc00078e0203 */
[----:B------:R-:W2:Y:S02]  /*1cd0*/  LDC R0, c[0x0][R0+0x160] ;  /* 0x0000580000007b82 */ /* 0x000ea40000000800 */
[----:B--2---:R-:W-:-:S05]  /*1ce0*/  IMAD R3, R0, 0x7, RZ ;  /* 0x0000000700037824 */ /* 0x004fca00078e02ff */
[----:B------:R-:W-:-:S04]  /*1cf0*/  IADD3 R2, P0, R3, R6, RZ ;  /* 0x0000000603027210 */ /* 0x000fc80007f1e0ff */
[----:B------:R-:W-:-:S05]  /*1d00*/  LEA.HI.X.SX32 R3, R3, R7, 0x1, P0 ;  /* 0x0000000703037211 */ /* 0x000fca00000f0eff */
[----:B------:R-:W-:Y:S01]  /*1d10*/  STG.E.U8 [R2.64], RZ ;  /* 0x000000ff02007986 */ /* 0x000fe2000c101106 */
[----:B------:R-:W-:Y:S05]  /*1d20*/  EXIT ;  /* 0x000000000000794d */ /* 0x000fea0003800000 */
        .weak           $__internal_4_$__cuda_sm20_div_s64
        .type           $__internal_4_$__cuda_sm20_div_s64,@function
        .size           $__internal_4_$__cuda_sm20_div_s64,($__internal_5_$__cuda_sm20_rem_s64 - $__internal_4_$__cuda_sm20_div_s64)
$__internal_4_$__cuda_sm20_div_s64:
[-C--:B------:R-:W-:Y:S02]  /*1d30*/  IADD3 R17, P1, RZ, -R10.reuse, RZ ;  /* 0x8000000aff117210 */ /* 0x080fe40007f3e0ff */
        /* <DEDUP_REMOVED lines=13> */
[----:B------:R-:W-:Y:S02]  /*1e10*/  IADD3 R11, P0, RZ, -R26, RZ ;  /* 0x8000001aff0b7210 */ /* 0x000fe40007f1e0ff */
[----:B------:R-:W-:Y:S01]  /*1e20*/  MOV R27, R12 ;  /* 0x0000000c001b7202 */ /* 0x000fe20000000f00 */
        /* <DEDUP_REMOVED lines=16> */
[----:B------:R-:W-:-:S06]  /*1f30*/  IMAD.WIDE.U32 R26, P0, R27, R8, R26 ;  /* 0x000000081b1a7225 */ /* 0x000fcc000780001a */
[----:B------:R-:W-:-:S04]  /*1f40*/  IMAD.HI.U32 R11, P1, R9, R12, R26 ;  /* 0x0000000c090b7227 */ /* 0x000fc8000782001a */
[CC--:B------:R-:W-:Y:S02]  /*1f50*/  IMAD R12, R9.reuse, R8.reuse, RZ ;  /* 0x00000008090c7224 */ /* 0x0c0fe400078e02ff */
[----:B------:R-:W-:-:S03]  /*1f60*/  IMAD.HI.U32 R8, R9, R8, RZ ;  /* 0x0000000809087227 */ /* 0x000fc600078e00ff */
[----:B------:R-:W-:Y:S01]  /*1f70*/  IADD3 R11, P2, R12, R11, RZ ;  /* 0x0000000b0c0b7210 */ /* 0x000fe20007f5e0ff */
[----:B------:R-:W-:Y:S02]  /*1f80*/  IMAD.X R12, RZ, RZ, ~R7, P4 ;  /* 0x000000ffff0c7224 */ /* 0x000fe400020e0e07 */
[----:B------:R-:W-:Y:S02]  /*1f90*/  IMAD.X R9, R8, 0x1, R9, P0 ;  /* 0x0000000108097824 */ /* 0x000fe400000e0609 */
[----:B------:R-:W-:Y:S01]  /*1fa0*/  IMAD.HI.U32 R26, R11, R19, RZ ;  /* 0x000000130b1a7227 */ /* 0x000fe200078e00ff */
[-C--:B------:R-:W-:Y:S02]  /*1fb0*/  SEL R12, R12, R7.reuse, !P3 ;  /* 0x000000070c0c7207 */ /* 0x080fe40005800000 */
[----:B------:R-:W-:Y:S01]  /*1fc0*/  IADD3.X R9, RZ, RZ, R9, P2, P1 ;  /* 0x000000ffff097210 */ /* 0x000fe200017e2409 */
[----:B------:R-:W-:Y:S01]  /*1fd0*/  IMAD.MOV.U32 R27, RZ, RZ, RZ ;  /* 0x000000ffff1b7224 */ /* 0x000fe200078e00ff */
[----:B------:R-:W-:-:S03]  /*1fe0*/  LOP3.LUT R7, R5, R7, RZ, 0x3c, !PT ;  /* 0x0000000705077212 */ /* 0x000fc600078e3cff */
        /* <DEDUP_REMOVED lines=33> */
[----:B------:R-:W-:-:S04]  /*2200*/  ISETP.NE.AND.EX P0, PT, R5, RZ, PT, P0 ;  /* 0x000000ff0500720c */ /* 0x000fc80003f05300 */
[----:B------:R-:W-:Y:S02]  /*2210*/  SEL R7, R7, R18, !P1 ;  /* 0x0000001207077207 */ /* 0x000fe40004800000 */
[----:B------:R-:W-:Y:S02]  /*2220*/  SEL R8, R9, 0xffffffff, P0 ;  /* 0xffffffff09087807 */ /* 0x000fe40000000000 */
[----:B------:R-:W-:Y:S01]  /*2230*/  SEL R9, R7, 0xffffffff, P0 ;  /* 0xffffffff07097807 */ /* 0x000fe20000000000 */
[----:B------:R-:W-:-:S04]  /*2240*/  IMAD.MOV.U32 R7, RZ, RZ, 0x0 ;  /* 0x00000000ff077424 */ /* 0x000fc800078e00ff */
[----:B------:R-:W-:Y:S05]  /*2250*/  RET.REL.NODEC R6 `(_ZN2at6native16triu_tril_kernelIbiLb1ELi8ELb1EEEvNS_4cuda6detail10TensorInfoIT_T0_EENS4_IKS5_S6_EEllS6_) ;  /* 0xffffdda006007950 */ /* 0x000fea0003c3ffff */
        .weak           $__internal_5_$__cuda_sm20_rem_s64
        .type           $__internal_5_$__cuda_sm20_rem_s64,@function
        .size           $__internal_5_$__cuda_sm20_rem_s64,(.L_x_3117 - $__internal_5_$__cuda_sm20_rem_s64)
$__internal_5_$__cuda_sm20_rem_s64:
[----:B------:R-:W-:Y:S02]  /*2260*/  UIADD3 UR4, UP1, URZ, -UR7, URZ ;  /* 0x800000073f047290 */ /* 0x000fe4000ff3e03f */
[----:B------:R-:W-:Y:S02]  /*2270*/  UISETP.GE.AND UP0, UPT, UR8, URZ, UPT ;  /* 0x0000003f0800728c */ /* 0x000fe4000bf06270 */
[----:B------:R-:W-:Y:S02]  /*2280*/  UIADD3.X UR5, URZ, ~UR8, URZ, UP1, !UPT ;  /* 0x800000083f057290 */ /* 0x000fe40008ffe43f */
[----:B------:R-:W-:Y:S02]  /*2290*/  USEL UR4, UR4, UR7, !UP0 ;  /* 0x0000000704047287 */ /* 0x000fe4000c000000 */
        /* <DEDUP_REMOVED lines=9> */
[----:B------:R-:W-:-:S03]  /*2330*/  IMAD.HI.U32 R10, R6, R13, RZ ;  /* 0x0000000d060a7227 */ /* 0x000fc600078e00ff */
[----:B------:R-:W-:Y:S01]  /*2340*/  IADD3.X R15, RZ, ~R11, RZ, P0, !PT ;  /* 0x8000000bff0f7210 */ /* 0x000fe200007fe4ff */
[----:B------:R-:W-:-:S04]  /*2350*/  IMAD.MOV.U32 R11, RZ, RZ, R6 ;  /* 0x000000ffff0b7224 */ /* 0x000fc800078e0006 */
[----:B------:R-:W-:-:S04]  /*2360*/  IMAD.WIDE.U32 R10, P0, R6, R15, R10 ;  /* 0x0000000f060a7225 */ /* 0x000fc8000780000a */
[C---:B------:R-:W-:Y:S02]  /*2370*/  IMAD R17, R7.reuse, R15, RZ ;  /* 0x0000000f07117224 */ /* 0x040fe400078e02ff */
[----:B------:R-:W-:-:S04]  /*2380*/  IMAD.HI.U32 R10, P2, R7, R13, R10 ;  /* 0x0000000d070a7227 */ /* 0x000fc8000784000a */
[----:B------:R-:W-:Y:S01]  /*2390*/  IMAD.HI.U32 R5, R7, R15, RZ ;  /* 0x0000000f07057227 */ /* 0x000fe200078e00ff */
[----:B------:R-:W-:-:S03]  /*23a0*/  IADD3 R11, P3, R17, R10, RZ ;  /* 0x0000000a110b7210 */ /* 0x000fc60007f7e0ff */
[----:B------:R-:W-:Y:S02]  /*23b0*/  IMAD.X R5, R5, 0x1, R7, P0 ;  /* 0x0000000105057824 */ /* 0x000fe400000e0607 */
[----:B------:R-:W-:-:S03]  /*23c0*/  IMAD.WIDE.U32 R6, R11, UR4, RZ ;  /* 0x000000040b067c25 */ /* 0x000fc6000f8e00ff */
[----:B------:R-:W-:Y:S01]  /*23d0*/  IADD3.X R5, RZ, RZ, R5, P3, P2 ;  /* 0x000000ffff057210 */ /* 0x000fe20001fe4405 */
[----:B------:R-:W-:Y:S01]  /*23e0*/  IMAD R10, R11, UR5, R7 ;  /* 0x000000050b0a7c24 */ /* 0x000fe2000f8e0207 */
[----:B------:R-:W-:Y:S02]  /*23f0*/  IADD3 R7, P0, RZ, -R6, RZ ;  /* 0x80000006ff077210 */ /* 0x000fe40007f1e0ff */
[----:B------:R-:W-:Y:S01]  /*2400*/  ISETP.GE.AND P2, PT, R2, RZ, PT ;  /* 0x000000ff0200720c */ /* 0x000fe20003f46270 */
[----:B------:R-:W-:Y:S02]  /*2410*/  IMAD R6, R5, UR4, R10 ;  /* 0x0000000405067c24 */ /* 0x000fe4000f8e020a */
[----:B------:R-:W-:-:S04]  /*2420*/  IMAD.HI.U32 R10, R11, R7, RZ ;  /* 0x000000070b0a7227 */ /* 0x000fc800078e00ff */
[----:B------:R-:W-:Y:S01]  /*2430*/  IMAD.X R12, RZ, RZ, ~R6, P0 ;  /* 0x000000ffff0c7224 */ /* 0x000fe200000e0e06 */
[----:B------:R-:W-:-:S03]  /*2440*/  IADD3 R6, P5, RZ, -R3, RZ ;  /* 0x80000003ff067210 */ /* 0x000fc60007fbe0ff */
[----:B------:R-:W-:-:S06]  /*2450*/  IMAD.WIDE.U32 R10, P0, R11, R12, R10 ;  /* 0x0000000c0b0a7225 */ /* 0x000fcc000780000a */
[----:B------:R-:W-:Y:S01]  /*2460*/  IMAD.HI.U32 R10, P3, R5, R7, R10 ;  /* 0x00000007050a7227 */ /* 0x000fe2000786000a */
[----:B------:R-:W-:-:S03]  /*2470*/  SEL R11, R6, R3, !P2 ;  /* 0x00000003060b7207 */ /* 0x000fc60005000000 */
[CC--:B------:R-:W-:Y:S02]  /*2480*/  IMAD R7, R5.reuse, R12.reuse, RZ ;  /* 0x0000000c05077224 */ /* 0x0c0fe400078e02ff */
[----:B------:R-:W-:-:S03]  /*2490*/  IMAD.HI.U32 R12, R5, R12, RZ ;  /* 0x0000000c050c7227 */ /* 0x000fc600078e00ff */
[----:B------:R-:W-:Y:S01]  /*24a0*/  IADD3 R3, P4, R7, R10, RZ ;  /* 0x0000000a07037210 */ /* 0x000fe20007f9e0ff */
[----:B------:R-:W-:Y:S02]  /*24b0*/  IMAD.X R7, RZ, RZ, ~R2, P5 ;  /* 0x000000ffff077224 */ /* 0x000fe400028e0e02 */
[----:B------:R-:W-:Y:S02]  /*24c0*/  IMAD.X R5, R12, 0x1, R5, P0 ;  /* 0x000000010c057824 */ /* 0x000fe400000e0605 */
[----:B------:R-:W-:Y:S01]  /*24d0*/  IMAD.HI.U32 R6, R3, R11, RZ ;  /* 0x0000000b03067227 */ /* 0x000fe200078e00ff */
[----:B------:R-:W-:Y:S02]  /*24e0*/  SEL R10, R7, R2, !P2 ;  /* 0x00000002070a7207 */ /* 0x000fe40005000000 */
[----:B------:R-:W-:Y:S01]  /*24f0*/  IADD3.X R5, RZ, RZ, R5, P4, P3 ;  /* 0x000000ffff057210 */ /* 0x000fe200027e6405 */
[----:B------:R-:W-:-:S04]  /*2500*/  IMAD.MOV.U32 R7, RZ, RZ, RZ ;  /* 0x000000ffff077224 */ /* 0x000fc800078e00ff */
[----:B------:R-:W-:-:S04]  /*2510*/  IMAD.WIDE.U32 R6, R3, R10, R6 ;  /* 0x0000000a03067225 */ /* 0x000fc800078e0006 */
[C---:B------:R-:W-:Y:S02]  /*2520*/  IMAD R2, R5.reuse, R10, RZ ;  /* 0x0000000a05027224 */ /* 0x040fe400078e02ff */
[----:B------:R-:W-:-:S04]  /*2530*/  IMAD.HI.U32 R7, P0, R5, R11, R6 ;  /* 0x0000000b05077227 */ /* 0x000fc80007800006 */
[----:B------:R-:W-:Y:S01]  /*2540*/  IMAD.HI.U32 R5, R5, R10, RZ ;  /* 0x0000000a05057227 */ /* 0x000fe200078e00ff */
[----:B------:R-:W-:-:S04]  /*2550*/  IADD3 R7, P3, R2, R7, RZ ;  /* 0x0000000702077210 */ /* 0x000fc80007f7e0ff */
[----:B------:R-:W-:Y:S01]  /*2560*/  IADD3.X R5, R5, RZ, RZ, P0, !PT ;  /* 0x000000ff05057210 */ /* 0x000fe200007fe4ff */
[----:B------:R-:W-:-:S04]  /*2570*/  IMAD.WIDE.U32 R2, R7, UR4, RZ ;  /* 0x0000000407027c25 */ /* 0x000fc8000f8e00ff */
[----:B------:R-:W-:Y:S02]  /*2580*/  IMAD.X R5, RZ, RZ, R5, P3 ;  /* 0x000000ffff057224 */ /* 0x000fe400018e0605 */
        /* <DEDUP_REMOVED lines=9> */
[----:B------:R-:W-:Y:S02]  /*2620*/  SEL R3, R3, R6, P0 ;  /* 0x0000000603037207 */ /* 0x000fe40000000000 */
[C---:B------:R-:W-:Y:S02]  /*2630*/  ISETP.GE.U32.AND P0, PT, R2.reuse, UR4, PT ;  /* 0x0000000402007c0c */ /* 0x040fe4000bf06070 */
[----:B------:R-:W-:-:S02]  /*2640*/  IADD3 R5, R2, -UR4, RZ ;  /* 0x8000000402057c10 */ /* 0x000fc4000fffe0ff */
[----:B------:R-:W-:Y:S01]  /*2650*/  ISETP.GE.U32.AND.EX P0, PT, R3, UR5, PT, P0 ;  /* 0x0000000503007c0c */ /* 0x000fe2000bf06100 */
[----:B------:R-:W-:-:S03]  /*2660*/  IMAD.MOV.U32 R3, RZ, RZ, 0x0 ;  /* 0x00000000ff037424 */ /* 0x000fc600078e00ff */
[----:B------:R-:W-:Y:S02]  /*2670*/  SEL R5, R5, R2, P0 ;  /* 0x0000000205057207 */ /* 0x000fe40000000000 */
[----:B------:R-:W-:-:S03]  /*2680*/  ISETP.NE.U32.AND P0, PT, RZ, UR7, PT ;  /* 0x00000007ff007c0c */ /* 0x000fc6000bf05070 */
[----:B------:R-:W-:Y:S01]  /*2690*/  IMAD.MOV R2, RZ, RZ, -R5 ;  /* 0x000000ffff027224 */ /* 0x000fe200078e0a05 */
[----:B------:R-:W-:-:S04]  /*26a0*/  ISETP.NE.AND.EX P0, PT, RZ, UR8, PT, P0 ;  /* 0x00000008ff007c0c */ /* 0x000fc8000bf05300 */
[----:B------:R-:W-:Y:S01]  /*26b0*/  SEL R5, R2, R5, !P2 ;  /* 0x0000000502057207 */ /* 0x000fe20005000000 */
[----:B------:R-:W-:-:S03]  /*26c0*/  IMAD.MOV.U32 R2, RZ, RZ, R0 ;  /* 0x000000ffff027224 */ /* 0x000fc600078e0000 */
[----:B------:R-:W-:Y:S01]  /*26d0*/  SEL R5, R5, 0xffffffff, P0 ;  /* 0xffffffff05057807 */ /* 0x000fe20000000000 */
[----:B------:R-:W-:Y:S06]  /*26e0*/  RET.REL.NODEC R2 `(_ZN2at6native16triu_tril_kernelIbiLb1ELi8ELb1EEEvNS_4cuda6detail10TensorInfoIT_T0_EENS4_IKS5_S6_EEllS6_) ;  /* 0xffffd91002007950 */ /* 0x000fec0003c3ffff */
.L_x_118:
        /* <DEDUP_REMOVED lines=9> */
.L_x_3117:


//--------------------- .text._ZN2at6native16triu_tril_kernelIN3c108BFloat16ElLb1ELi4ELb0EEEvNS_4cuda6detail10TensorInfoIT_T0_EENS6_IKS7_S8_EEllS8_ --------------------------
	.section	.text._ZN2at6native16triu_tril_kernelIN3c108BFloat16ElLb1ELi4ELb0EEEvNS_4cuda6detail10TensorInfoIT_T0_EENS6_IKS7_S8_EEllS8_,"ax",@progbits
	.sectioninfo	@"SHI_REGISTERS=32"
	.align	128
        .global         _ZN2at6native16triu_tril_kernelIN3c108BFloat16ElLb1ELi4ELb0EEEvNS_4cuda6detail10TensorInfoIT_T0_EENS6_IKS7_S8_EEllS8_
        .type           _ZN2at6native16triu_tril_kernelIN3c108BFloat16ElLb1ELi4ELb0EEEvNS_4cuda6detail10TensorInfoIT_T0_EENS6_IKS7_S8_EEllS8_,@function
        .size           _ZN2at6native16triu_tril_kernelIN3c108BFloat16ElLb1ELi4ELb0EEEvNS_4cuda6detail10TensorInfoIT_T0_EENS6_IKS7_S8_EEllS8_,(.L_x_3118 - _ZN2at6native16triu_tril_kernelIN3c108BFloat16ElLb1ELi4ELb0EEEvNS_4cuda6detail10TensorInfoIT_T0_EENS6_IKS7_S8_EEllS8_)
        .other          _ZN2at6native16triu_tril_kernelIN3c108BFloat16ElLb1ELi4ELb0EEEvNS_4cuda6detail10TensorInfoIT_T0_EENS6_IKS7_S8_EEllS8_,@"STO_CUDA_ENTRY STV_DEFAULT"
_ZN2at6native16triu_tril_kernelIN3c108BFloat16ElLb1ELi4ELb0EEEvNS_4cuda6detail10TensorInfoIT_T0_EENS6_IKS7_S8_EEllS8_:
.text._ZN2at6native16triu_tril_kernelIN3c108BFloat16ElLb1ELi4ELb0EEEvNS_4cuda6detail10TensorInfoIT_T0_EENS6_IKS7_S8_EEllS8_:
        /* <DEDUP_REMOVED lines=19> */
[----:B------:R-:W-:Y:S05]  /*0130*/  CALL.REL.NOINC `($__internal_6_$__cuda_sm20_div_s64) ;  /* 0x000024f000007944 */ /* 0x000fea0003c00000 */
[----:B------:R-:W-:Y:S01]  /*0140*/  IADD3 R5, P0, RZ, -R19, RZ ;  /* 0x80000013ff057210 */ /* 0x000fe20007f1e0ff */
[----:B------:R-:W-:-:S03]  /*0150*/  IMAD.MOV.U32 R4, RZ, RZ, R19 ;  /* 0x000000ffff047224 */ /* 0x000fc600078e0013 */
[----:B------:R-:W-:Y:S01]  /*0160*/  IADD3.X R0, RZ, ~R11, RZ, P0, !PT ;  /* 0x8000000bff007210 */ /* 0x000fe200007fe4ff */
[----:B------:R-:W-:-:S04]  /*0170*/  IMAD.WIDE.U32 R2, R5, c[0x0][0x4b0], R2 ;  /* 0x00012c0005027a25 */ /* 0x000fc800078e0002 */
[----:B------:R-:W-:-:S04]  /*0180*/  IMAD R0, R0, c[0x0][0x4b0], RZ ;  /* 0x00012c0000007a24 */ /* 0x000fc800078e02ff */
[----:B------:R-:W-:-:S04]  /*0190*/  IMAD R5, R5, c[0x0][0x4b4], R0 ;  /* 0x00012d0005057a24 */ /* 0x000fc800078e0200 */
[----:B------:R-:W-:Y:S02]  /*01a0*/  IMAD.IADD R3, R3, 0x1, R5 ;  /* 0x0000000103037824 */ /* 0x000fe400078e0205 */
[----:B------:R-:W-:Y:S01]  /*01b0*/  IMAD.MOV.U32 R5, RZ, RZ, R11 ;  /* 0x000000ffff057224 */ /* 0x000fe200078e000b */
[----:B------:R-:W-:Y:S05]  /*01c0*/  BRA `(.L_x_121) ;  /* 0x0000016000007947 */ /* 0x000fea0003800000 */
.L_x_120:
        /* <DEDUP_REMOVED lines=16> */
[----:B------:R-:W-:-:S12]  /*02d0*/  HFMA2.MMA R3, -RZ, RZ, 0, 0 ;  /* 0x00000000ff037435 */ /* 0x000fd800000001ff */
[----:B------:R-:W-:Y:S02]  /*02e0*/  @P1 IADD3 R4, R4, 0x1, RZ ;  /* 0x0000000104041810 */ /* 0x000fe40007ffe0ff */
[----:B------:R-:W-:-:S05]  /*02f0*/  @!P2 LOP3.LUT R4, RZ, c[0x0][0x4b0], RZ, 0x33, !PT ;  /* 0x00012c00ff04aa12 */ /* 0x000fca00078e33ff */
[----:B------:R-:W-:-:S04]  /*0300*/  IMAD.MOV R5, RZ, RZ, -R4 ;  /* 0x000000ffff057224 */ /* 0x000fc800078e0a04 */
[----:B------:R-:W-:Y:S02]  /*0310*/  IMAD R2, R5, c[0x0][0x4b0], R2 ;  /* 0x00012c0005027a24 */ /* 0x000fe400078e0202 */
[----:B------:R-:W-:Y:S02]  /*0320*/  IMAD.MOV.U32 R5, RZ, RZ, RZ ;  /* 0x000000ffff057224 */ /* 0x000fe400078e00ff */
.L_x_121:
[----:B------:R-:W-:Y:S05]  /*0330*/  BSYNC B0 ;  /* 0x0000000000007941 */ /* 0x000fea0003800000 */
.L_x_119:
        /* <DEDUP_REMOVED lines=18> */
[----:B------:R-:W-:-:S02]  /*0460*/  IMAD.MOV.U32 R20, RZ, RZ, R5 ;  /* 0x000000ffff147224 */ /* 0x000fc400078e0005 */
[----:B------:R-:W-:Y:S05]  /*0470*/  CALL.REL.NOINC `($__internal_6_$__cuda_sm20_div_s64) ;  /* 0x000021b000007944 */ /* 0x000fea0003c00000 */
[-C--:B------:R-:W-:Y:S01]  /*0480*/  IADD3 R7, P0, RZ, -R19.reuse, RZ ;  /* 0x80000013ff077210 */ /* 0x080fe20007f1e0ff */
[----:B------:R-:W-:Y:S01]  /*0490*/  IMAD.MOV.U32 R13, RZ, RZ, R11 ;  /* 0x000000ffff0d7224 */ /* 0x000fe200078e000b */
[----:B------:R-:W-:-:S03]  /*04a0*/  MOV R12, R19 ;  /* 0x00000013000c7202 */ /* 0x000fc60000000f00 */
[----:B------:R-:W-:Y:S02]  /*04b0*/  IMAD.X R0, RZ, RZ, ~R11, P0 ;  /* 0x000000ffff007224 */ /* 0x000fe400000e0e0b */
[----:B------:R-:W-:-:S04]  /*04c0*/  IMAD.WIDE.U32 R4, R7, UR6, R4 ;  /* 0x0000000607047c25 */ /* 0x000fc8000f8e0004 */
[----:B------:R-:W-:-:S04]  /*04d0*/  IMAD R0, R0, UR6, RZ ;  /* 0x0000000600007c24 */ /* 0x000fc8000f8e02ff */
[----:B------:R-:W-:-:S04]  /*04e0*/  IMAD R7, R7, UR7, R0 ;  /* 0x0000000707077c24 */ /* 0x000fc8000f8e0200 */
[----:B------:R-:W-:Y:S01]  /*04f0*/  IMAD.IADD R5, R5, 0x1, R7 ;  /* 0x0000000105057824 */ /* 0x000fe200078e0207 */
[----:B------:R-:W-:Y:S05]  /*0500*/  BRA `(.L_x_124) ;  /* 0x0000016000007947 */ /* 0x000fea0003800000 */
.L_x_123:
        /* <DEDUP_REMOVED lines=22> */
.L_x_124:
[----:B------:R-:W-:Y:S05]  /*0670*/  BSYNC B0 ;  /* 0x0000000000007941 */ /* 0x000fea0003800000 */
.L_x_122:
[----:B------:R-:W-:Y:S02]  /*0680*/  ULDC UR5, c[0x0][0x498] ;  /* 0x0001260000057ab9 */ /* 0x000fe40000000800 */
[----:B------:R-:W-:Y:S02]  /*0690*/  UIADD3 UR13, UR5, -0x1, URZ ;  /* 0xffffffff050d7890 */ /* 0x000fe4000fffe03f */
[----:B------:R-:W-:Y:S02]  /*06a0*/  ULDC.64 UR8, c[0x0][UR4+0x238] ;  /* 0x00008e0004087abb */ /* 0x000fe40008000a00 */
[----:B------:R-:W-:Y:S01]  /*06b0*/  USHF.L.U32 UR6, UR13, 0x3, URZ ;  /* 0x000000030d067899 */ /* 0x000fe2000800063f */
[C---:B------:R-:W-:Y:S01]  /*06c0*/  IMAD R0, R2.reuse, UR9, RZ ;  /* 0x0000000902007c24 */ /* 0x040fe2000f8e02ff */
[----:B------:R-:W-:Y:S01]  /*06d0*/  ULDC.64 UR10, c[0x0][UR4+0x230] ;  /* 0x00008c00040a7abb */ /* 0x000fe20008000a00 */
[----:B------:R-:W-:Y:S01]  /*06e0*/  IMAD.WIDE.U32 R8, R2, UR8, RZ ;  /* 0x0000000802087c25 */ /* 0x000fe2000f8e00ff */
[----:B------:R-:W-:-:S03]  /*06f0*/  UISETP.GE.AND UP0, UPT, UR5, 0x3, UPT ;  /* 0x000000030500788c */ /* 0x000fc6000bf06270 */
[----:B------:R-:W-:-:S04]  /*0700*/  IMAD.WIDE.U32 R6, R4, UR10, RZ ;  /* 0x0000000a04067c25 */ /* 0x000fc8000f8e00ff */
[----:B------:R-:W-:Y:S02]  /*0710*/  IMAD R10, R4, UR11, RZ ;  /* 0x0000000b040a7c24 */ /* 0x000fe4000f8e02ff */
[----:B------:R-:W-:Y:S01]  /*0720*/  IMAD R11, R3, UR8, R0 ;  /* 0x00000008030b7c24 */ /* 0x000fe2000f8e0200 */
[----:B------:R-:W-:Y:S01]  /*0730*/  ULDC.64 UR8, c[0x0][UR6+0x230] ;  /* 0x00008c0006087abb */ /* 0x000fe20008000a00 */
[----:B------:R-:W-:Y:S01]  /*0740*/  IADD3 R0, P0, R8, R6, RZ ;  /* 0x0000000608007210 */ /* 0x000fe20007f1e0ff */
[----:B------:R-:W-:Y:S01]  /*0750*/  IMAD R17, R5, UR10, R10 ;  /* 0x0000000a05117c24 */ /* 0x000fe2000f8e020a */
[----:B------:R-:W-:Y:S01]  /*0760*/  ULDC.64 UR6, c[0x0][UR6+0x228] ;  /* 0x00008a0006067abb */ /* 0x000fe20008000a00 */
[C---:B------:R-:W-:Y:S01]  /*0770*/  IMAD R6, R2.reuse, UR9, RZ ;  /* 0x0000000902067c24 */ /* 0x040fe2000f8e02ff */
[----:B------:R-:W-:Y:S01]  /*0780*/  IADD3 R16, R9, R11, RZ ;  /* 0x0000000b09107210 */ /* 0x000fe20007ffe0ff */
[----:B------:R-:W-:-:S04]  /*0790*/  IMAD.WIDE.U32 R8, R2, UR8, RZ ;  /* 0x0000000802087c25 */ /* 0x000fc8000f8e00ff */
[----:B------:R-:W-:Y:S02]  /*07a0*/  IMAD R15, R3, UR8, R6 ;  /* 0x00000008030f7c24 */ /* 0x000fe4000f8e0206 */
[----:B------:R-:W-:Y:S02]  /*07b0*/  IMAD.IADD R17, R7, 0x1, R17 ;  /* 0x0000000107117824 */ /* 0x000fe400078e0211 */
[----:B------:R-:W-:Y:S02]  /*07c0*/  IMAD.IADD R15, R9, 0x1, R15 ;  /* 0x00000001090f7824 */ /* 0x000fe400078e020f */
[C---:B------:R-:W-:Y:S01]  /*07d0*/  IMAD R14, R4.reuse, UR7, RZ ;  /* 0x00000007040e7c24 */ /* 0x040fe2000f8e02ff */
[----:B------:R-:W-:Y:S01]  /*07e0*/  IADD3.X R9, R17, R16, RZ, P0, !PT ;  /* 0x0000001011097210 */ /* 0x000fe200007fe4ff */
[----:B------:R-:W-:Y:S01]  /*07f0*/  IMAD.WIDE.U32 R10, R4, UR6, RZ ;  /* 0x00000006040a7c25 */ /* 0x000fe2000f8e00ff */
[----:B------:R-:W-:-:S03]  /*0800*/  PLOP3.LUT P0, PT, PT, PT, UP0, 0x80, 0x0 ;  /* 0x000000000000781c */ /* 0x000fc60003f0f008 */
[----:B------:R-:W-:Y:S01]  /*0810*/  IMAD R19, R5, UR6, R14 ;  /* 0x0000000605137c24 */ /* 0x000fe2000f8e020e */
[----:B------:R-:W-:Y:S01]  /*0820*/  IADD3 R14, P1, R8, R10, RZ ;  /* 0x0000000a080e7210 */ /* 0x000fe20007f3e0ff */
[----:B------:R-:W-:Y:S02]  /*0830*/  IMAD.MOV.U32 R8, RZ, RZ, R0 ;  /* 0x000000ffff087224 */ /* 0x000fe400078e0000 */
[----:B------:R-:W-:-:S04]  /*0840*/  IMAD.IADD R10, R11, 0x1, R19 ;  /* 0x000000010b0a7824 */ /* 0x000fc800078e0213 */
[----:B------:R-:W-:Y:S02]  /*0850*/  IMAD.X R15, R10, 0x1, R15, P1 ;  /* 0x000000010a0f7824 */ /* 0x000fe400008e060f */
[----:B------:R-:W-:Y:S05]  /*0860*/  @!P0 BRA `(.L_x_125) ;  /* 0x0000167000008947 */ /* 0x000fea0003800000 */
[----:B------:R-:W-:Y:S01]  /*0870*/  UIADD3 UR5, UR5, -0x3, URZ ;  /* 0xfffffffd05057890 */ /* 0x000fe2000fffe03f */
[----:B------:R-:W-:-:S03]  /*0880*/  MOV R8, R0 ;  /* 0x0000000000087202 */ /* 0x000fc60000000f00 */
        /* <DEDUP_REMOVED lines=25> */
.L_x_130:
        /* <DEDUP_REMOVED lines=10> */
[----:B------:R-:W-:Y:S01]  /*0ac0*/  MOV R20, R13 ;  /* 0x0000000d00147202 */ /* 0x000fe20000000f00 */
[----:B------:R-:W-:Y:S01]  /*0ad0*/  IMAD.MOV.U32 R11, RZ, RZ, R6 ;  /* 0x000000ffff0b7224 */ /* 0x000fe200078e0006 */
[----:B------:R-:W-:Y:S01]  /*0ae0*/  MOV R0, 0xb10 ;  /* 0x00000b1000007802 */ /* 0x000fe20000000f00 */
[----:B------:R-:W-:Y:S02]  /*0af0*/  IMAD.MOV.U32 R10, RZ, RZ, R17 ;  /* 0x000000ffff0a7224 */ /* 0x000fe400078e0011 */
[----:B------:R-:W-:Y:S05]  /*0b00*/  CALL.REL.NOINC `($__internal_6_$__cuda_sm20_div_s64) ;  /* 0x00001b2000007944 */ /* 0x000fea0003c00000 */
[----:B------:R-:W-:Y:S01]  /*0b10*/  IADD3 R17, P0, RZ, -R19, RZ ;  /* 0x80000013ff117210 */ /* 0x000fe20007f1e0ff */
[----:B------:R-:W-:Y:S01]  /*0b20*/  IMAD.MOV.U32 R6, RZ, RZ, R12 ;  /* 0x000000ffff067224 */ /* 0x000fe200078e000c */
[----:B------:R-:W-:Y:S01]  /*0b30*/  MOV R7, R13 ;  /* 0x0000000d00077202 */ /* 0x000fe20000000f00 */
[----:B------:R-:W-:-:S02]  /*0b40*/  IMAD.MOV.U32 R12, RZ, RZ, R19 ;  /* 0x000000ffff0c7224 */ /* 0x000fc400078e0013 */
[----:B------:R-:W-:Y:S02]  /*0b50*/  IMAD.X R0, RZ, RZ, ~R11, P0 ;  /* 0x000000ffff007224 */ /* 0x000fe400000e0e0b */
[----:B------:R-:W-:-:S04]  /*0b60*/  IMAD.WIDE.U32 R6, R17, UR14, R6 ;  /* 0x0000000e11067c25 */ /* 0x000fc8000f8e0006 */
[----:B------:R-:W-:-:S04]  /*0b70*/  IMAD R0, R0, UR14, RZ ;  /* 0x0000000e00007c24 */ /* 0x000fc8000f8e02ff */
[----:B------:R-:W-:-:S04]  /*0b80*/  IMAD R13, R17, UR15, R0 ;  /* 0x0000000f110d7c24 */ /* 0x000fc8000f8e0200 */
[----:B------:R-:W-:Y:S01]  /*0b90*/  IMAD.IADD R0, R7, 0x1, R13 ;  /* 0x0000000107007824 */ /* 0x000fe200078e020d */
[----:B------:R-:W-:Y:S01]  /*0ba0*/  MOV R13, R11 ;  /* 0x0000000b000d7202 */ /* 0x000fe20000000f00 */
[----:B------:R-:W-:Y:S05]  /*0bb0*/  BRA `(.L_x_129) ;  /* 0x0000017000007947 */ /* 0x000fea0003800000 */
.L_x_128:
        /* <DEDUP_REMOVED lines=23> */
.L_x_129:
[----:B------:R-:W-:Y:S05]  /*0d30*/  BSYNC B0 ;  /* 0x0000000000007941 */ /* 0x000fea0003800000 */
.L_x_127:
        /* <DEDUP_REMOVED lines=19> */
.L_x_126:
        /* <DEDUP_REMOVED lines=13> */
.L_x_143:
[----:B------:R-:W-:Y:S01]  /*0f40*/  ULDC.64 UR8, c[0x0][UR6+0x160] ;  /* 0x0000580006087abb */ /* 0x000fe20008000a00 */
[----:B------:R-:W-:Y:S01]  /*0f50*/  BSSY B0, `(.L_x_131) ;  /* 0x000002f000007945 */ /* 0x000fe20003800000 */
[----:B------:R-:W-:-:S04]  /*0f60*/  LOP3.LUT R0, R13, UR9, RZ, 0xfc, !PT ;  /* 0x000000090d007c12 */ /* 0x000fc8000f8efcff */
[----:B------:R-:W-:-:S13]  /*0f70*/  ISETP.NE.U32.AND P0, PT, R0, RZ, PT ;  /* 0x000000ff0000720c */ /* 0x000fda0003f05070 */
[----:B------:R-:W-:Y:S05]  /*0f80*/  @!P0 BRA `(.L_x_132) ;  /* 0x0000014000008947 */ /* 0x000fea0003800000 */
[----:B------:R-:W-:Y:S01]  /*0f90*/  MOV R10, UR8 ;  /* 0x00000008000a7c02 */ /* 0x000fe20008000f00 */
[----:B------:R-:W-:Y:S01]  /*0fa0*/  IMAD.U32 R11, RZ, RZ, UR9 ;  /* 0x00000009ff0b7e24 */ /* 0x000fe2000f8e00ff */
[----:B------:R-:W-:Y:S01]  /*0fb0*/  MOV R17, UR9 ;  /* 0x0000000900117c02 */ /* 0x000fe20008000f00 */
[----:B------:R-:W-:Y:S01]  /*0fc0*/  IMAD.U32 R16, RZ, RZ, UR8 ;  /* 0x00000008ff107e24 */ /* 0x000fe2000f8e00ff */
[----:B------:R-:W-:Y:S01]  /*0fd0*/  MOV R0, 0x1030 ;  /* 0x0000103000007802 */ /* 0x000fe20000000f00 */
[----:B------:R-:W-:Y:S01]  /*0fe0*/  IMAD.MOV.U32 R11, RZ, RZ, R10 ;  /* 0x000000ffff0b7224 */ /* 0x000fe200078e000a */
[----:B------:R-:W-:Y:S01]  /*0ff0*/  MOV R10, R17 ;  /* 0x00000011000a7202 */ /* 0x000fe20000000f00 */
[----:B------:R-:W-:Y:S02]  /*1000*/  IMAD.MOV.U32 R26, RZ, RZ, R12 ;  /* 0x000000ffff1a7224 */ /* 0x000fe400078e000c */
[----:B------:R-:W-:Y:S02]  /*1010*/  IMAD.MOV.U32 R20, RZ, RZ, R13 ;  /* 0x000000ffff147224 */ /* 0x000fe400078e000d */
[----:B------:R-:W-:Y:S05]  /*1020*/  CALL.REL.NOINC `($__internal_6_$__cuda_sm20_div_s64) ;  /* 0x0000160000007944 */ /* 0x000fea0003c00000 */
[----:B------:R-:W-:-:S05]  /*1030*/  IADD3 R17, P0, RZ, -R19, RZ ;  /* 0x80000013ff117210 */ /* 0x000fca0007f1e0ff */
[----:B------:R-:W-:Y:S02]  /*1040*/  IMAD.X R0, RZ, RZ, ~R11, P0 ;  /* 0x000000ffff007224 */ /* 0x000fe400000e0e0b */
[----:B------:R-:W-:-:S04]  /*1050*/  IMAD.WIDE.U32 R12, R17, UR8, R12 ;  /* 0x00000008110c7c25 */ /* 0x000fc8000f8e000c */
[----:B------:R-:W-:Y:S01]  /*1060*/  IMAD R0, R0, UR8, RZ ;  /* 0x0000000800007c24 */ /* 0x000fe2000f8e02ff */
[----:B------:R-:W-:Y:S01]  /*1070*/  MOV R21, R12 ;  /* 0x0000000c00157202 */ /* 0x000fe20000000f00 */
[----:B------:R-:W-:Y:S02]  /*1080*/  IMAD.MOV.U32 R12, RZ, RZ, R19 ;  /* 0x000000ffff0c7224 */ /* 0x000fe400078e0013 */
[----:B------:R-:W-:-:S04]  /*1090*/  IMAD R17, R17, UR9, R0 ;  /* 0x0000000911117c24 */ /* 0x000fc8000f8e0200 */
[----:B------:R-:W-:Y:S01]  /*10a0*/  IMAD.IADD R0, R13, 0x1, R17 ;  /* 0x000000010d007824 */ /* 0x000fe200078e0211 */
[----:B------:R-:W-:Y:S01]  /*10b0*/  MOV R13, R11 ;  /* 0x0000000b000d7202 */ /* 0x000fe20000000f00 */
[----:B------:R-:W-:Y:S05]  /*10c0*/  BRA `(.L_x_133) ;  /* 0x0000017000007947 */ /* 0x000fea0003800000 */
.L_x_132:
        /* <DEDUP_REMOVED lines=21> */
[----:B------:R-:W-:Y:S01]  /*1220*/  IMAD R21, R21, UR8, R12 ;  /* 0x0000000815157c24 */ /* 0x000fe2000f8e020c */
[----:B------:R-:W-:Y:S02]  /*1230*/  MOV R12, R11 ;  /* 0x0000000b000c7202 */ /* 0x000fe40000000f00 */
.L_x_133:
[----:B------:R-:W-:Y:S05]  /*1240*/  BSYNC B0 ;  /* 0x0000000000007941 */ /* 0x000fea0003800000 */
.L_x_131:
        /* <DEDUP_REMOVED lines=9> */
[----:B------:R-:W-:-:S04]  /*12e0*/  IMAD.WIDE.U32 R14, R21, UR10, R14 ;  /* 0x0000000a150e7c25 */ /* 0x000fc8000f8e000e */
[C---:B------:R-:W-:Y:S02]  /*12f0*/  IMAD R11, R0.reuse, UR10, R11 ;  /* 0x0000000a000b7c24 */ /* 0x040fe4000f8e020b */
[----:B------:R-:W-:-:S03]  /*1300*/  IMAD R9, R0, UR8, R9 ;  /* 0x0000000800097c24 */ /* 0x000fc6000f8e0209 */
[----:B------:R-:W-:Y:S01]  /*1310*/  IADD3 R8, R15, R11, RZ ;  /* 0x0000000b0f087210 */ /* 0x000fe20007ffe0ff */
[----:B------:R-:W-:Y:S01]  /*1320*/  IMAD.IADD R9, R17, 0x1, R9 ;  /* 0x0000000111097824 */ /* 0x000fe200078e0209 */
        /* <DEDUP_REMOVED lines=8> */
[----:B------:R-:W-:-:S02]  /*13b0*/  IMAD.MOV.U32 R10, RZ, RZ, R19 ;  /* 0x000000ffff0a7224 */ /* 0x000fc400078e0013 */
[----:B------:R-:W-:Y:S02]  /*13c0*/  IMAD.MOV.U32 R20, RZ, RZ, R13 ;  /* 0x000000ffff147224 */ /* 0x000fe400078e000d */
[----:B------:R-:W-:Y:S05]  /*13d0*/  CALL.REL.NOINC `($__internal_6_$__cuda_sm20_div_s64) ;  /* 0x0000125000007944 */ /* 0x000fea0003c00000 */
[----:B------:R-:W-:-:S04]  /*13e0*/  IADD3 R21, P0, RZ, -R19, RZ ;  /* 0x80000013ff157210 */ /* 0x000fc80007f1e0ff */
[----:B------:R-:W-:Y:S01]  /*13f0*/  IADD3.X R0, RZ, ~R11, RZ, P0, !PT ;  /* 0x8000000bff007210 */ /* 0x000fe200007fe4ff */
[----:B------:R-:W-:-:S04]  /*1400*/  IMAD.WIDE.U32 R12, R21, UR14, R12 ;  /* 0x0000000e150c7c25 */ /* 0x000fc8000f8e000c */
[----:B------:R-:W-:Y:S02]  /*1410*/  IMAD R0, R0, UR14, RZ ;  /* 0x0000000e00007c24 */ /* 0x000fe4000f8e02ff */
[----:B------:R-:W-:Y:S01]  /*1420*/  IMAD.MOV.U32 R10, RZ, RZ, R12 ;  /* 0x000000ffff0a7224 */ /* 0x000fe200078e000c */
[----:B------:R-:W-:Y:S01]  /*1430*/  MOV R12, R19 ;  /* 0x00000013000c7202 */ /* 0x000fe20000000f00 */
[----:B------:R-:W-:-:S04]  /*1440*/  IMAD R21, R21, UR15, R0 ;  /* 0x0000000f15157c24 */ /* 0x000fc8000f8e0200 */
[----:B------:R-:W-:Y:S02]  /*1450*/  IMAD.IADD R0, R13, 0x1, R21 ;  /* 0x000000010d007824 */ /* 0x000fe400078e0215 */
[----:B------:R-:W-:Y:S01]  /*1460*/  IMAD.MOV.U32 R13, RZ, RZ, R11 ;  /* 0x000000ffff0d7224 */ /* 0x000fe200078e000b */
[----:B------:R-:W-:Y:S05]  /*1470*/  BRA `(.L_x_136) ;  /* 0x0000017000007947 */ /* 0x000fea0003800000 */
.L_x_135:
[----:B------:R-:W0:Y:S01]  /*1480*/  I2F.U32.RP R0, UR14 ;  /* 0x0000000e00007d06 */ /* 0x000e220008209000 */
[----:B------:R-:W-:Y:S01]  /*1490*/  IMAD R13, RZ, RZ, -UR14 ;  /* 0x8000000eff0d7e24 */ /* 0x000fe2000f8e02ff */
[----:B------:R-:W-:-:S06]  /*14a0*/  ISETP.NE.U32.AND P2, PT, RZ, UR14, PT ;  /* 0x0000000eff007c0c */ /* 0x000fcc000bf45070 */
[----:B0-----:R-:W0:Y:S02]  /*14b0*/  MUFU.RCP R0, R0 ;  /* 0x0000000000007308 */ /* 0x001e240000001000 */
[----:B0-----:R-:W-:Y:S02]  /*14c0*/  IADD3 R10, R0, 0xffffffe, RZ ;  /* 0x0ffffffe000a7810 */ /* 0x001fe40007ffe0ff */
[----:B------:R-:W-:-:S04]  /*14d0*/  MOV R0, RZ ;  /* 0x000000ff00007202 */ /* 0x000fc80000000f00 */
        /* <DEDUP_REMOVED lines=17> */
.L_x_136:
[----:B------:R-:W-:Y:S05]  /*15f0*/  BSYNC B0 ;  /* 0x0000000000007941 */ /* 0x000fea0003800000 */
.L_x_134:
[----:B------:R-:W-:Y:S01]  /*1600*/  ULDC.64 UR14, c[0x0][UR6+0x150] ;  /* 0x00005400060e7abb */ /* 0x000fe20008000a00 */
[----:B------:R-:W-:Y:S01]  /*1610*/  IMAD.MOV.U32 R15, RZ, RZ, R8 ;  /* 0x000000ffff0f7224 */ /* 0x000fe200078e0008 */
[----:B------:R-:W-:Y:S01]  /*1620*/  LOP3.LUT R8, R13, UR15, RZ, 0xfc, !PT ;  /* 0x0000000f0d087c12 */ /* 0x000fe2000f8efcff */
[----:B------:R-:W-:Y:S01]  /*1630*/  ULDC.64 UR10, c[0x0][UR5+0x158] ;  /* 0x00005600050a7abb */ /* 0x000fe20008000a00 */
[----:B------:R-:W-:Y:S01]  /*1640*/  MOV R17, R9 ;  /* 0x0000000900117202 */ /* 0x000fe20000000f00 */
        /* <DEDUP_REMOVED lines=32> */
.L_x_138:
        /* <DEDUP_REMOVED lines=23> */
.L_x_139:
[----:B------:R-:W-:Y:S05]  /*19c0*/  BSYNC B0 ;  /* 0x0000000000007941 */ /* 0x000fea0003800000 */
.L_x_137:
        /* <DEDUP_REMOVED lines=21> */
[----:B------:R-:W-:Y:S01]  /*1b20*/  MOV R26, R12 ;  /* 0x0000000c001a7202 */ /* 0x000fe20000000f00 */
[----:B------:R-:W-:Y:S01]  /*1b30*/  IMAD.MOV.U32 R11, RZ, RZ, R10 ;  /* 0x000000ffff0b7224 */ /* 0x000fe200078e000a */
[----:B------:R-:W-:Y:S01]  /*1b40*/  MOV R20, R13 ;  /* 0x0000000d00147202 */ /* 0x000fe20000000f00 */
[----:B------:R-:W-:Y:S01]  /*1b50*/  IMAD.U32 R18, RZ, RZ, UR14 ;  /* 0x0000000eff127e24 */ /* 0x000fe2000f8e00ff */
[----:B------:R-:W-:Y:S01]  /*1b60*/  MOV R0, 0x1b90 ;  /* 0x00001b9000007802 */ /* 0x000fe20000000f00 */
[----:B------:R-:W-:-:S02]  /*1b70*/  IMAD.MOV.U32 R10, RZ, RZ, R19 ;  /* 0x000000ffff0a7224 */ /* 0x000fc400078e0013 */
[----:B------:R-:W-:Y:S05]  /*1b80*/  CALL.REL.NOINC `($__internal_6_$__cuda_sm20_div_s64) ;  /* 0x00000aa000007944 */ /* 0x000fea0003c00000 */
        /* <DEDUP_REMOVED lines=10> */
.L_x_141:
        /* <DEDUP_REMOVED lines=22> */
.L_x_142:
[----:B------:R-:W-:Y:S05]  /*1d90*/  BSYNC B0 ;  /* 0x0000000000007941 */ /* 0x000fea0003800000 */
.L_x_140:
        /* <DEDUP_REMOVED lines=15> */
[----:B------:R-:W-:-:S03]  /*1e90*/  IMAD R11, R10, UR8, R11 ;  /* 0x000000080a0b7c24 */ /* 0x000fc6000f8e020b */
[----:B------:R-:W-:Y:S01]  /*1ea0*/  IADD3 R15, R15, R17, RZ ;  /* 0x000000110f0f7210 */ /* 0x000fe20007ffe0ff */
[----:B------:R-:W-:Y:S01]  /*1eb0*/  IMAD.IADD R9, R9, 0x1, R11 ;  /* 0x0000000109097824 */ /* 0x000fe200078e020b */
[----:B------:R-:W-:Y:S01]  /*1ec0*/  @!P0 CALL.REL.NOINC `(.L_x_125) ;  /* 0x0000001000008944 */ /* 0x000fe20003c00000 */
[----:B------:R-:W-:Y:S05]  /*1ed0*/  BRA `(.L_x_143) ;  /* 0xfffff06000007947 */ /* 0x000fea000383ffff */
.L_x_125:
[----:B------:R-:W-:Y:S01]  /*1ee0*/  IADD3 R0, P1, P2, -R4, 0x4, R2 ;  /* 0x0000000404007810 */ /* 0x000fe20007a3e102 */
[----:B------:R-:W-:Y:S01]  /*1ef0*/  ULDC.64 UR6, c[0x0][0x118] ;  /* 0x0000460000067ab9 */ /* 0x000fe20000000a00 */
[----:B------:R-:W-:Y:S02]  /*1f00*/  BSSY B0, `(.L_x_144) ;  /* 0x000004b000007945 */ /* 0x000fe40003800000 */
[----:B------:R-:W-:Y:S02]  /*1f10*/  ISETP.GE.U32.AND P0, PT, R0, c[0x0][0x4a0], PT ;  /* 0x0001280000007a0c */ /* 0x000fe40003f06070 */
[----:B------:R-:W-:-:S04]  /*1f20*/  IADD3.X R0, ~R5, RZ, R3, P1, P2 ;  /* 0x000000ff05007210 */ /* 0x000fc80000fe4503 */
[----:B------:R-:W-:-:S13]  /*1f30*/  ISETP.GE.AND.EX P0, PT, R0, c[0x0][0x4a4], PT, P0 ;  /* 0x0001290000007a0c */ /* 0x000fda0003f06300 */
[----:B------:R-:W-:Y:S05]  /*1f40*/  @!P0 BRA `(.L_x_145) ;  /* 0x0000042000008947 */ /* 0x000fea0003800000 */
[----:B------:R-:W-:Y:S01]  /*1f50*/  IMAD.U32 R6, RZ, RZ, UR4 ;  /* 0x00000004ff067e24 */ /* 0x000fe2000f8e00ff */
[----:B------:R-:W-:Y:S01]  /*1f60*/  BSSY B1, `(.L_x_146) ;  /* 0x000002a000017945 */ /* 0x000fe20003800000 */
[----:B------:R-:W-:Y:S02]  /*1f70*/  PRMT R0, RZ, 0x7610, R0 ;  /* 0x00007610ff007816 */ /* 0x000fe40000000000 */
[----:B------:R-:W-:Y:S02]  /*1f80*/  PRMT R12, RZ, 0x7610, R12 ;  /* 0x00007610ff0c7816 */ /* 0x000fe4000000000c */
[----:B------:R-:W0:Y:S01]  /*1f90*/  LDC.64 R6, c[0x0][R6+0x170] ;  /* 0x00005c0006067b82 */ /* 0x000e220000000a00 */
[----:B------:R-:W-:Y:S02]  /*1fa0*/  PRMT R13, RZ, 0x7610, R13 ;  /* 0x00007610ff0d7816 */ /* 0x000fe4000000000d */
[----:B------:R-:W-:Y:S02]  /*1fb0*/  PRMT R16, RZ, 0x7610, R16 ;  /* 0x00007610ff107816 */ /* 0x000fe40000000010 */
[----:B0-----:R-:W-:-:S04]  /*1fc0*/  ISETP.GE.U32.AND P0, PT, R2, R6, PT ;  /* 0x000000060200720c */ /* 0x001fc80003f06070 */
[----:B------:R-:W-:-:S13]  /*1fd0*/  ISETP.GE.AND.EX P0, PT, R3, R7, PT, P0 ;  /* 0x000000070300720c */ /* 0x000fda0003f06300 */
[----:B------:R-:W-:Y:S05]  /*1fe0*/  @P0 BRA `(.L_x_147) ;  /* 0x0000021000000947 */ /* 0x000fea0003800000 */
[----:B------:R-:W-:-:S04]  /*1ff0*/  LEA R10, P0, R8, c[0x0][0x300], 0x1 ;  /* 0x0000c000080a7a11 */ /* 0x000fc800078008ff */
[----:B------:R-:W-:-:S05]  /*2000*/  LEA.HI.X R11, R8, c[0x0][0x304], R9, 0x1, P0 ;  /* 0x0000c100080b7a11 */ /* 0x000fca00000f0c09 */
[----:B------:R0:W5:Y:S01]  /*2010*/  LDG.E.U16 R16, [R10.64] ;  /* 0x000000060a107981 */ /* 0x000162000c1e1500 */
[----:B------:R-:W-:-:S04]  /*2020*/  IADD3 R9, P1, R2, 0x1, RZ ;  /* 0x0000000102097810 */ /* 0x000fc80007f3e0ff */
[----:B------:R-:W-:Y:S01]  /*2030*/  ISETP.GE.U32.AND P0, PT, R9, R6, PT ;  /* 0x000000060900720c */ /* 0x000fe20003f06070 */
[----:B------:R-:W-:-:S05]  /*2040*/  IMAD.X R9, RZ, RZ, R3, P1 ;  /* 0x000000ffff097224 */ /* 0x000fca00008e0603 */
[----:B------:R-:W-:-:S13]  /*2050*/  ISETP.GE.AND.EX P0, PT, R9, R7, PT, P0 ;  /* 0x000000070900720c */ /* 0x000fda0003f06300 */
[----:B------:R-:W-:Y:S05]  /*2060*/  @P0 BRA `(.L_x_147) ;  /* 0x0000019000000947 */ /* 0x000fea0003800000 */
[----:B0-----:R-:W-:Y:S02]  /*2070*/  ULDC.64 UR8, c[0x0][UR4+0x238] ;  /* 0x00008e0004087abb */ /* 0x001fe40008000a00 */
[----:B------:R-:W-:Y:S01]  /*2080*/  MOV R8, UR8 ;  /* 0x0000000800087c02 */ /* 0x000fe20008000f00 */
[----:B------:R-:W-:Y:S02]  /*2090*/  IMAD.U32 R9, RZ, RZ, UR9 ;  /* 0x00000009ff097e24 */ /* 0x000fe4000f8e00ff */
[----:B------:R-:W-:Y:S01]  /*20a0*/  IMAD.U32 R19, RZ, RZ, UR8 ;  /* 0x00000008ff137e24 */ /* 0x000fe2000f8e00ff */
[----:B------:R-:W-:-:S04]  /*20b0*/  SHF.L.U32 R17, R8, 0x1, RZ ;  /* 0x0000000108117819 */ /* 0x000fc800000006ff */
[----:B------:R-:W-:Y:S02]  /*20c0*/  SHF.L.U64.HI R19, R19, 0x1, R9 ;  /* 0x0000000113137819 */ /* 0x000fe40000010209 */
[----:B------:R-:W-:-:S05]  /*20d0*/  IADD3 R8, P0, R17, R10, RZ ;  /* 0x0000000a11087210 */ /* 0x000fca0007f1e0ff */
[----:B------:R-:W-:-:S05]  /*20e0*/  IMAD.X R9, R19, 0x1, R11, P0 ;  /* 0x0000000113097824 */ /* 0x000fca00000e060b */
[----:B------:R0:W5:Y:S01]  /*20f0*/  LDG.E.U16 R13, [R8.64] ;  /* 0x00000006080d7981 */ /* 0x000162000c1e1500 */
[----:B------:R-:W-:Y:S02]  /*2100*/  IADD3 R11, P1, R2, 0x2, RZ ;  /* 0x00000002020b7810 */ /* 0x000fe40007f3e0ff */
[----:B------:R-:W-:Y:S02]  /*2110*/  PRMT R12, RZ, 0x7610, R12 ;  /* 0x00007610ff0c7816 */ /* 0x000fe4000000000c */
[----:B------:R-:W-:Y:S01]  /*2120*/  ISETP.GE.U32.AND P0, PT, R11, R6, PT ;  /* 0x000000060b00720c */ /* 0x000fe20003f06070 */
[----:B------:R-:W-:-:S05]  /*2130*/  IMAD.X R11, RZ, RZ, R3, P1 ;  /* 0x000000ffff0b7224 */ /* 0x000fca00008e0603 */
[----:B------:R-:W-:-:S13]  /*2140*/  ISETP.GE.AND.EX P0, PT, R11, R7, PT, P0 ;  /* 0x000000070b00720c */ /* 0x000fda0003f06300 */
[----:B------:R-:W-:Y:S05]  /*2150*/  @P0 BRA `(.L_x_147) ;  /* 0x000000a000000947 */ /* 0x000fea0003800000 */
[----:B0-----:R-:W-:-:S04]  /*2160*/  IADD3 R11, P1, R2, 0x3, RZ ;  /* 0x00000003020b7810 */ /* 0x001fc80007f3e0ff */
[----:B------:R-:W-:Y:S02]  /*2170*/  ISETP.GE.U32.AND P0, PT, R11, R6, PT ;  /* 0x000000060b00720c */ /* 0x000fe40003f06070 */
[----:B------:R-:W-:-:S04]  /*2180*/  IADD3.X R6, RZ, R3, RZ, P1, !PT ;  /* 0x00000003ff067210 */ /* 0x000fc80000ffe4ff */
[----:B------:R-:W-:Y:S02]  /*2190*/  ISETP.GE.AND.EX P0, PT, R6, R7, PT, P0 ;  /* 0x000000070600720c */ /* 0x000fe40003f06300 */
[----:B------:R-:W-:-:S05]  /*21a0*/  IADD3 R6, P1, R8, R17, RZ ;  /* 0x0000001108067210 */ /* 0x000fca0007f3e0ff */
[----:B------:R-:W-:-:S05]  /*21b0*/  IMAD.X R7, R9, 0x1, R19, P1 ;  /* 0x0000000109077824 */ /* 0x000fca00008e0613 */
[----:B------:R0:W5:Y:S01]  /*21c0*/  LDG.E.U16 R12, [R6.64] ;  /* 0x00000006060c7981 */ /* 0x000162000c1e1500 */
[----:B------:R-:W-:-:S05]  /*21d0*/  @!P0 IADD3 R8, P1, R6, R17, RZ ;  /* 0x0000001106088210 */ /* 0x000fca0007f3e0ff */
[----:B------:R-:W-:-:S05]  /*21e0*/  @!P0 IMAD.X R9, R7, 0x1, R19, P1 ;  /* 0x0000000107098824 */ /* 0x000fca00008e0613 */
[----:B------:R0:W5:Y:S03]  /*21f0*/  @!P0 LDG.E.U16 R0, [R8.64] ;  /* 0x0000000608008981 */ /* 0x000166000c1e1500 */
.L_x_147:
[----:B0-----:R-:W-:Y:S05]  /*2200*/  BSYNC B1 ;  /* 0x0000000000017941 */ /* 0x001fea0003800000 */
.L_x_146:
[----:B------:R-:W-:-:S04]  /*2210*/  IADD3 R4, P0, R2, -R4, RZ ;  /* 0x8000000402047210 */ /* 0x000fc80007f1e0ff */
[C---:B------:R-:W-:Y:S02]  /*2220*/  IADD3 R7, P3, R4.reuse, 0x1, RZ ;  /* 0x0000000104077810 */ /* 0x040fe40007f7e0ff */
[----:B------:R-:W-:Y:S02]  /*2230*/  IADD3.X R5, R3, ~R5, RZ, P0, !PT ;  /* 0x8000000503057210 */ /* 0x000fe400007fe4ff */
[C---:B------:R-:W-:Y:S02]  /*2240*/  IADD3 R6, P4, R4.reuse, 0x2, RZ ;  /* 0x0000000204067810 */ /* 0x040fe40007f9e0ff */
[----:B------:R-:W-:Y:S01]  /*2250*/  ISETP.GE.U32.AND P2, PT, R7, c[0x0][0x4a0], PT ;  /* 0x0001280007007a0c */ /* 0x000fe20003f46070 */
[----:B------:R-:W-:Y:S01]  /*2260*/  IMAD.X R7, RZ, RZ, R5, P3 ;  /* 0x000000ffff077224 */ /* 0x000fe200018e0605 */
[C---:B------:R-:W-:Y:S02]  /*2270*/  ISETP.GE.U32.AND P0, PT, R4.reuse, c[0x0][0x4a0], PT ;  /* 0x0001280004007a0c */ /* 0x040fe40003f06070 */
[----:B------:R-:W-:-:S02]  /*2280*/  IADD3 R4, P3, R4, 0x3, RZ ;  /* 0x0000000304047810 */ /* 0x000fc40007f7e0ff */
[----:B------:R-:W-:Y:S01]  /*2290*/  ISETP.GE.U32.AND P1, PT, R6, c[0x0][0x4a0], PT ;  /* 0x0001280006007a0c */ /* 0x000fe20003f26070 */
[----:B------:R-:W-:Y:S01]  /*22a0*/  IMAD.X R6, RZ, RZ, R5, P4 ;  /* 0x000000ffff067224 */ /* 0x000fe200020e0605 */
[----:B------:R-:W-:Y:S02]  /*22b0*/  ISETP.GE.U32.AND P4, PT, R4, c[0x0][0x4a0], PT ;  /* 0x0001280004007a0c */ /* 0x000fe40003f86070 */
[----:B------:R-:W-:Y:S02]  /*22c0*/  IADD3.X R4, RZ, R5, RZ, P3, !PT ;  /* 0x00000005ff047210 */ /* 0x000fe40001ffe4ff */
[----:B------:R-:W-:Y:S02]  /*22d0*/  ISETP.GE.AND.EX P0, PT, R5, c[0x0][0x4a4], PT, P0 ;  /* 0x0001290005007a0c */ /* 0x000fe40003f06300 */
[----:B------:R-:W-:Y:S02]  /*22e0*/  ISETP.GE.AND.EX P3, PT, R4, c[0x0][0x4a4], PT, P4 ;  /* 0x0001290004007a0c */ /* 0x000fe40003f66340 */
[----:B------:R-:W-:-:S02]  /*22f0*/  ISETP.GE.AND.EX P2, PT, R7, c[0x0][0x4a4], PT, P2 ;  /* 0x0001290007007a0c */ /* 0x000fc40003f46320 */
[----:B------:R-:W-:-:S07]  /*2300*/  ISETP.GE.AND.EX P1, PT, R6, c[0x0][0x4a4], PT, P1 ;  /* 0x0001290006007a0c */ /* 0x000fce0003f26310 */
[----:B-----5:R-:W-:-:S04]  /*2310*/  @!P0 PRMT R16, RZ, 0x7610, R16 ;  /* 0x00007610ff108816 */ /* 0x020fc80000000010 */
[----:B------:R-:W-:Y:S02]  /*2320*/  @!P2 PRMT R13, RZ, 0x7610, R13 ;  /* 0x00007610ff0da816 */ /* 0x000fe4000000000d */
[----:B------:R-:W-:Y:S01]  /*2330*/  @!P1 PRMT R12, RZ, 0x7610, R12 ;  /* 0x00007610ff0c9816 */ /* 0x000fe2000000000c */
[----:B------:R-:W-:Y:S05]  /*2340*/  @P3 BRA `(.L_x_148) ;  /* 0x0000006000003947 */ /* 0x000fea0003800000 */
[----:B------:R-:W-:Y:S01]  /*2350*/  PRMT R0, RZ, 0x7610, R0 ;  /* 0x00007610ff007816 */ /* 0x000fe20000000000 */
[----:B------:R-:W-:Y:S05]  /*2360*/  BRA `(.L_x_148) ;  /* 0x0000004000007947 */ /* 0x000fea0003800000 */
.L_x_145:
[----:B------:R-:W-:Y:S02]  /*2370*/  PRMT R0, RZ, 0x7610, R0 ;  /* 0x00007610ff007816 */ /* 0x000fe40000000000 */
[----:B------:R-:W-:Y:S02]  /*2380*/  PRMT R12, RZ, 0x7610, R12 ;  /* 0x00007610ff0c7816 */ /* 0x000fe4000000000c */
[----:B------:R-:W-:Y:S02]  /*2390*/  PRMT R13, RZ, 0x7610, R13 ;  /* 0x00007610ff0d7816 */ /* 0x000fe4000000000d */
[----:B------:R-:W-:-:S02]  /*23a0*/  PRMT R16, RZ, 0x7610, R16 ;  /* 0x00007610ff107816 */ /* 0x000fc40000000010 */
.L_x_148:
[----:B------:R-:W-:Y:S05]  /*23b0*/  BSYNC B0 ;  /* 0x0000000000007941 */ /* 0x000fea0003800000 */
.L_x_144:
[----:B------:R-:W-:Y:S02]  /*23c0*/  ULDC.64 UR8, c[0x0][UR4+0x170] ;  /* 0x00005c0004087abb */ /* 0x000fe40008000a00 */
[----:B------:R-:W-:-:S04]  /*23d0*/  ISETP.GE.U32.AND P0, PT, R2, UR8, PT ;  /* 0x0000000802007c0c */ /* 0x000fc8000bf06070 */
[----:B------:R-:W-:-:S13]  /*23e0*/  ISETP.GE.AND.EX P0, PT, R3, UR9, PT, P0 ;  /* 0x0000000903007c0c */ /* 0x000fda000bf06300 */
[----:B------:R-:W-:Y:S05]  /*23f0*/  @P0 EXIT ;  /* 0x000000000000094d */ /* 0x000fea0003800000 */
[----:B------:R-:W-:Y:S02]  /*2400*/  IADD3 R5, P2, R2, 0x1, RZ ;  /* 0x0000000102057810 */ /* 0x000fe40007f5e0ff */
[C---:B------:R-:W-:Y:S02]  /*2410*/  LEA R4, P1, R14.reuse, c[0x0][0x160], 0x1 ;  /* 0x000058000e047a11 */ /* 0x040fe400078208ff */
[----:B------:R-:W-:Y:S01]  /*2420*/  ISETP.GE.U32.AND P0, PT, R5, UR8, PT ;  /* 0x0000000805007c0c */ /* 0x000fe2000bf06070 */
[----:B------:R-:W-:Y:S01]  /*2430*/  IMAD.X R6, RZ, RZ, R3, P2 ;  /* 0x000000ffff067224 */ /* 0x000fe200010e0603 */
[----:B------:R-:W-:-:S04]  /*2440*/  LEA.HI.X R5, R14, c[0x0][0x164], R15, 0x1, P1 ;  /* 0x000059000e057a11 */ /* 0x000fc800008f0c0f */
[----:B------:R-:W-:Y:S01]  /*2450*/  ISETP.GE.AND.EX P0, PT, R6, UR9, PT, P0 ;  /* 0x0000000906007c0c */ /* 0x000fe2000bf06300 */
[----:B------:R0:W-:-:S12]  /*2460*/  STG.E.U16 [R4.64], R16 ;  /* 0x0000001004007986 */ /* 0x0001d8000c101506 */
[----:B------:R-:W-:Y:S05]  /*2470*/  @P0 EXIT ;  /* 0x000000000000094d */ /* 0x000fea0003800000 */
[----:B0-----:R-:W-:Y:S01]  /*2480*/  UMOV UR4, 0x8 ;  /* 0x0000000800047882 */ /* 0x001fe20000000000 */
[----:B------:R-:W-:Y:S01]  /*2490*/  IADD3 R6, P2, R2, 0x2, RZ ;  /* 0x0000000202067810 */ /* 0x000fe20007f5e0ff */
[----:B------:R-:W-:Y:S02]  /*24a0*/  ULDC UR5, c[0x2][0x8] ;  /* 0x0080020000057ab9 */ /* 0x000fe40000000800 */
[----:B------:R-:W-:Y:S01]  /*24b0*/  UIMAD UR4, UR13, UR4, UR5 ;  /* 0x000000040d0472a4 */ /* 0x000fe2000f8e0205 */
[----:B------:R-:W-:Y:S01]  /*24c0*/  ISETP.GE.U32.AND P0, PT, R6, UR8, PT ;  /* 0x0000000806007c0c */ /* 0x000fe2000bf06070 */
[----:B------:R-:W-:-:S05]  /*24d0*/  IMAD.X R10, RZ, RZ, R3, P2 ;  /* 0x000000ffff0a7224 */ /* 0x000fca00010e0603 */
[----:B------:R-:W-:-:S05]  /*24e0*/  ISETP.GE.AND.EX P0, PT, R10, UR9, PT, P0 ;  /* 0x000000090a007c0c */ /* 0x000fca000bf06300 */
[----:B------:R-:W-:Y:S02]  /*24f0*/  ULDC.64 UR4, c[0x0][UR4+0x160] ;  /* 0x0000580004047abb */ /* 0x000fe40008000a00 */
[----:B------:R-:W-:Y:S01]  /*2500*/  IMAD.U32 R8, RZ, RZ, UR4 ;  /* 0x00000004ff087e24 */ /* 0x000fe2000f8e00ff */
[----:B------:R-:W-:-:S04]  /*2510*/  MOV R9, UR5 ;  /* 0x0000000500097c02 */ /* 0x000fc80008000f00 */
[----:B------:R-:W-:-:S04]  /*2520*/  LEA R6, P1, R8, R4, 0x1 ;  /* 0x0000000408067211 */ /* 0x000fc800078208ff */
[----:B------:R-:W-:-:S05]  /*2530*/  LEA.HI.X R7, R8, R5, R9, 0x1, P1 ;  /* 0x0000000508077211 */ /* 0x000fca00008f0c09 */
[----:B------:R0:W-:Y:S01]  /*2540*/  STG.E.U16 [R6.64], R13 ;  /* 0x0000000d06007986 */ /* 0x0001e2000c101506 */
[----:B------:R-:W-:Y:S05]  /*2550*/  @P0 EXIT ;  /* 0x000000000000094d */ /* 0x000fea0003800000 */
[----:B0-----:R-:W-:Y:S02]  /*2560*/  IADD3 R6, P2, R2, 0x3, RZ ;  /* 0x0000000302067810 */ /* 0x001fe40007f5e0ff */
[----:B------:R-:W-:Y:S02]  /*2570*/  LEA R2, P1, R8, R4, 0x2 ;  /* 0x0000000408027211 */ /* 0x000fe400078210ff */
[----:B------:R-:W-:Y:S01]  /*2580*/  ISETP.GE.U32.AND P0, PT, R6, UR8, PT ;  /* 0x0000000806007c0c */ /* 0x000fe2000bf06070 */
[----:B------:R-:W-:Y:S01]  /*2590*/  IMAD.X R6, RZ, RZ, R3, P2 ;  /* 0x000000ffff067224 */ /* 0x000fe200010e0603 */
[----:B------:R-:W-:-:S04]  /*25a0*/  LEA.HI.X R3, R8, R5, R9, 0x2, P1 ;  /* 0x0000000508037211 */ /* 0x000fc800008f1409 */
[----:B------:R-:W-:Y:S01]  /*25b0*/  ISETP.GE.AND.EX P0, PT, R6, UR9, PT, P0 ;  /* 0x0000000906007c0c */ /* 0x000fe2000bf06300 */
[----:B------:R0:W-:-:S12]  /*25c0*/  STG.E.U16 [R2.64], R12 ;  /* 0x0000000c02007986 */ /* 0x0001d8000c101506 */
[----:B------:R-:W-:Y:S05]  /*25d0*/  @P0 EXIT ;  /* 0x000000000000094d */ /* 0x000fea0003800000 */
[----:B0-----:R-:W-:Y:S01]  /*25e0*/  UIMAD UR8, UR5, 0x6, URZ ;  /* 0x00000006050878a4 */ /* 0x001fe2000f8e023f */
[----:B------:R-:W-:-:S05]  /*25f0*/  IMAD.WIDE.U32 R4, R8, 0x6, R4 ;  /* 0x0000000608047825 */ /* 0x000fca00078e0004 */
[----:B------:R-:W-:-:S05]  /*2600*/  IADD3 R5, R5, UR8, RZ ;  /* 0x0000000805057c10 */ /* 0x000fca000fffe0ff */
[----:B------:R-:W-:Y:S01]  /*2610*/  STG.E.U16 [R4.64], R0 ;  /* 0x0000000004007986 */ /* 0x000fe2000c101506 */
[----:B------:R-:W-:Y:S05]  /*2620*/  EXIT ;  /* 0x000000000000794d */ /* 0x000fea0003800000 */
        .weak           $__internal_6_$__cuda_sm20_div_s64
        .type           $__internal_6_$__cuda_sm20_div_s64,@function
        .size           $__internal_6_$__cuda_sm20_div_s64,(.L_x_3118 - $__internal_6_$__cuda_sm20_div_s64)
$__internal_6_$__cuda_sm20_div_s64:
[-C--:B------:R-:W-:Y:S01]  /*2630*/  IADD3 R18, P1, RZ, -R11.reuse, RZ ;  /* 0x8000000bff127210 */ /* 0x080fe20007f3e0ff */
[----:B------:R-:W-:Y:S01]  /*2640*/  IMAD.MOV.U32 R27, RZ, RZ, RZ ;  /* 0x000000ffff1b7224 */ /* 0x000fe200078e00ff */
        /* <DEDUP_REMOVED lines=36> */
[----:B------:R-:W-:Y:S01]  /*2890*/  IMAD.X R22, RZ, RZ, ~R20, P4 ;  /* 0x000000ffff167224 */ /* 0x000fe200020e0e14 */
[----:B------:R-:W-:Y:S01]  /*28a0*/  IADD3.X R21, R24, R21, RZ, P0, !PT ;  /* 0x0000001518157210 */ /* 0x000fe200007fe4ff */
[----:B------:R-:W-:-:S03]  /*28b0*/  IMAD.HI.U32 R26, R23, R25, RZ ;  /* 0x00000019171a7227 */ /* 0x000fc600078e00ff */
[-C--:B------:R-:W-:Y:S02]  /*28c0*/  SEL R22, R22, R20.reuse, !P3 ;  /* 0x0000001416167207 */ /* 0x080fe40005800000 */
        /* <DEDUP_REMOVED lines=17> */
[----:B------:R-:W-:-:S04]  /*29e0*/  ISETP.GE.U32.AND.EX P0, PT, R22, R19, PT, P0 ;  /* 0x000000131600720c */ /* 0x000fc80003f06100 */
[----:B------:R-:W-:Y:S01]  /*29f0*/  SEL R25, R26, R25, P0 ;  /* 0x000000191a197207 */ /* 0x000fe20000000000 */
[----:B------:R-:W-:Y:S01]  /*2a00*/  IMAD.X R26, R22, 0x1, ~R19, P1 ;  /* 0x00000001161a7824 */ /* 0x000fe200008e0e13 */
[----:B------:R-:W-:Y:S02]  /*2a10*/  SEL R24, R24, R23, P0 ;  /* 0x0000001718187207 */ /* 0x000fe40000000000 */
[-C--:B------:R-:W-:Y:S02]  /*2a20*/  IADD3.X R23, RZ, R21.reuse, RZ, P2, !PT ;  /* 0x00000015ff177210 */ /* 0x080fe400017fe4ff */
[----:B------:R-:W-:Y:S02]  /*2a30*/  SEL R26, R26, R22, P0 ;  /* 0x000000161a1a7207 */ /* 0x000fe40000000000 */
[----:B------:R-:W-:Y:S02]  /*2a40*/  ISETP.GE.U32.AND P1, PT, R25, R18, PT ;  /* 0x000000121900720c */ /* 0x000fe40003f26070 */
[----:B------:R-:W-:Y:S01]  /*2a50*/  SEL R23, R23, R21, P0 ;  /* 0x0000001517177207 */ /* 0x000fe20000000000 */
[----:B------:R-:W-:Y:S01]  /*2a60*/  IMAD.MOV.U32 R21, RZ, RZ, 0x0 ;  /* 0x00000000ff157424 */ /* 0x000fe200078e00ff */
[----:B------:R-:W-:-:S02]  /*2a70*/  IADD3 R18, P2, R24, 0x1, RZ ;  /* 0x0000000118127810 */ /* 0x000fc40007f5e0ff */
[----:B------:R-:W-:Y:S02]  /*2a80*/  ISETP.GE.U32.AND.EX P0, PT, R26, R19, PT, P1 ;  /* 0x000000131a00720c */ /* 0x000fe40003f06110 */
[----:B------:R-:W-:Y:S01]  /*2a90*/  ISETP.GE.AND P1, PT, R20, RZ, PT ;  /* 0x000000ff1400720c */ /* 0x000fe20003f26270 */
[----:B------:R-:W-:Y:S01]  /*2aa0*/  IMAD.X R19, RZ, RZ, R23, P2 ;  /* 0x000000ffff137224 */ /* 0x000fe200010e0617 */
[----:B------:R-:W-:Y:S02]  /*2ab0*/  SEL R18, R18, R24, P0 ;  /* 0x0000001812127207 */ /* 0x000fe40000000000 */
[----:B------:R-:W-:Y:S02]  /*2ac0*/  MOV R20, R0 ;  /* 0x0000000000147202 */ /* 0x000fe40000000f00 */
[----:B------:R-:W-:Y:S02]  /*2ad0*/  SEL R23, R19, R23, P0 ;  /* 0x0000001713177207 */ /* 0x000fe40000000000 */
[----:B------:R-:W-:-:S02]  /*2ae0*/  IADD3 R19, P2, RZ, -R18, RZ ;  /* 0x80000012ff137210 */ /* 0x000fc40007f5e0ff */
[----:B------:R-:W-:Y:S02]  /*2af0*/  ISETP.NE.U32.AND P0, PT, R11, RZ, PT ;  /* 0x000000ff0b00720c */ /* 0x000fe40003f05070 */
[----:B------:R-:W-:Y:S01]  /*2b00*/  SEL R19, R19, R18, !P1 ;  /* 0x0000001213137207 */ /* 0x000fe20004800000 */
[----:B------:R-:W-:Y:S01]  /*2b10*/  IMAD.X R11, RZ, RZ, ~R23, P2 ;  /* 0x000000ffff0b7224 */ /* 0x000fe200010e0e17 */
[----:B------:R-:W-:-:S04]  /*2b20*/  ISETP.NE.AND.EX P0, PT, R10, RZ, PT, P0 ;  /* 0x000000ff0a00720c */ /* 0x000fc80003f05300 */
[----:B------:R-:W-:Y:S02]  /*2b30*/  SEL R11, R11, R23, !P1 ;  /* 0x000000170b0b7207 */ /* 0x000fe40004800000 */
[----:B------:R-:W-:Y:S02]  /*2b40*/  SEL R19, R19, 0xffffffff, P0 ;  /* 0xffffffff13137807 */ /* 0x000fe40000000000 */
[----:B------:R-:W-:Y:S01]  /*2b50*/  SEL R11, R11, 0xffffffff, P0 ;  /* 0xffffffff0b0b7807 */ /* 0x000fe20000000000 */
[----:B------:R-:W-:Y:S06]  /*2b60*/  RET.REL.NODEC R20 `(_ZN2at6native16triu_tril_kernelIN3c108BFloat16ElLb1ELi4ELb0EEEvNS_4cuda6detail10TensorInfoIT_T0_EENS6_IKS7_S8_EEllS8_) ;  /* 0xffffd49014007950 */ /* 0x000fec0003c3ffff */
.L_x_149:
        /* <DEDUP_REMOVED lines=9> */
.L_x_3118:


//--------------------- .text._ZN2at6native16triu_tril_kernelIN3c108BFloat16ElLb1ELi4ELb1EEEvNS_4cuda6detail10TensorInfoIT_T0_EENS6_IKS7_S8_EEllS8_ --------------------------
	.section	.text._ZN2at6native16triu_tril_kernelIN3c108BFloat16ElLb1ELi4ELb1EEEvNS_4cuda6detail10TensorInfoIT_T0_EENS6_IKS7_S8_EEllS8_,"ax",@progbits
	.sectioninfo	@"SHI_REGISTERS=30"
	.align	128
        .global         _ZN2at6native16triu_tril_kernelIN3c108BFloat16ElLb1ELi4ELb1EEEvNS_4cuda6detail10TensorInfoIT_T0_EENS6_IKS7_S8_EEllS8_
        .type           _ZN2at6native16triu_tril_kernelIN3c108BFloat16ElLb1ELi4ELb1EEEvNS_4cuda6detail10TensorInfoIT_T0_EENS6_IKS7_S8_EEllS8_,@function
        .size           _ZN2at6native16triu_tril_kernelIN3c108BFloat16ElLb1ELi4ELb1EEEvNS_4cuda6detail10TensorInfoIT_T0_EENS6_IKS7_S8_EEllS8_,(.L_x_3120 - _ZN2at6native16triu_tril_kernelIN3c108BFloat16ElLb1ELi4ELb1EEEvNS_4cuda6detail10TensorInfoIT_T0_EENS6_IKS7_S8_EEllS8_)
        .other          _ZN2at6native16triu_tril_kernelIN3c108BFloat16ElLb1ELi4ELb1EEEvNS_4cuda6detail10TensorInfoIT_T0_EENS6_IKS7_S8_EEllS8_,@"STO_CUDA_ENTRY STV_DEFAULT"
_ZN2at6native16triu_tril_kernelIN3c108BFloat16ElLb1ELi4ELb1EEEvNS_4cuda6detail10TensorInfoIT_T0_EENS6_IKS7_S8_EEllS8_:
.text._ZN2at6native16triu_tril_kernelIN3c108BFloat16ElLb1ELi4ELb1EEEvNS_4cuda6detail10TensorInfoIT_T0_EENS6_IKS7_S8_EEllS8_:
        /* <DEDUP_REMOVED lines=19> */
[----:B------:R-:W-:Y:S05]  /*0130*/  CALL.REL.NOINC `($__internal_7_$__cuda_sm20_div_s64) ;  /* 0x0000202000007944 */ /* 0x000fea0003c00000 */
[----:B------:R-:W-:-:S04]  /*0140*/  IADD3 R7, P0, RZ, -R10, RZ ;  /* 0x8000000aff077210 */ /* 0x000fc80007f1e0ff */
[----:B------:R-:W-:Y:S01]  /*0150*/  IADD3.X R0, RZ, ~R11, RZ, P0, !PT ;  /* 0x8000000bff007210 */ /* 0x000fe200007fe4ff */
[----:B------:R-:W-:-:S04]  /*0160*/  IMAD.WIDE.U32 R4, R7, c[0x0][0x4b0], R2 ;  /* 0x00012c0007047a25 */ /* 0x000fc800078e0002 */
[----:B------:R-:W-:-:S04]  /*0170*/  IMAD R0, R0, c[0x0][0x4b0], RZ ;  /* 0x00012c0000007a24 */ /* 0x000fc800078e02ff */
[----:B------:R-:W-:-:S04]  /*0180*/  IMAD R3, R7, c[0x0][0x4b4], R0 ;  /* 0x00012d0007037a24 */ /* 0x000fc800078e0200 */
[----:B------:R-:W-:Y:S01]  /*0190*/  IMAD.IADD R3, R5, 0x1, R3 ;  /* 0x0000000105037824 */ /* 0x000fe200078e0203 */
[----:B------:R-:W-:Y:S05]  /*01a0*/  BRA `(.L_x_152) ;  /* 0x0000016000007947 */ /* 0x000fea0003800000 */
.L_x_151:
        /* <DEDUP_REMOVED lines=22> */
.L_x_152:
[----:B------:R-:W-:Y:S05]  /*0310*/  BSYNC B0 ;  /* 0x0000000000007941 */ /* 0x000fea0003800000 */
.L_x_150:
        /* <DEDUP_REMOVED lines=13> */
[----:B------:R-:W-:Y:S05]  /*03f0*/  CALL.REL.NOINC `($__internal_8_$__cuda_sm20_rem_s64) ;  /* 0x0000229000007944 */ /* 0x000fea0003c00000 */
[----:B------:R-:W-:Y:S05]  /*0400*/  BRA `(.L_x_155) ;  /* 0x0000012000007947 */ /* 0x000fea0003800000 */
.L_x_154:
        /* <DEDUP_REMOVED lines=18> */
.L_x_155:
[----:B------:R-:W-:Y:S05]  /*0530*/  BSYNC B0 ;  /* 0x0000000000007941 */ /* 0x000fea0003800000 */
.L_x_153:
        /* <DEDUP_REMOVED lines=19> */
[----:B------:R-:W-:Y:S05]  /*0670*/  CALL.REL.NOINC `($__internal_7_$__cuda_sm20_div_s64) ;  /* 0x00001ae000007944 */ /* 0x000fea0003c00000 */
[----:B------:R-:W-:Y:S02]  /*0680*/  IMAD.MOV.U32 R18, RZ, RZ, R10 ;  /* 0x000000ffff127224 */ /* 0x000fe400078e000a */
[----:B------:R-:W-:Y:S01]  /*0690*/  IMAD.MOV.U32 R19, RZ, RZ, R11 ;  /* 0x000000ffff137224 */ /* 0x000fe200078e000b */
[----:B------:R-:W-:Y:S05]  /*06a0*/  BRA `(.L_x_158) ;  /* 0x0000013000007947 */ /* 0x000fea0003800000 */
.L_x_157:
        /* <DEDUP_REMOVED lines=19> */
.L_x_158:
[----:B------:R-:W-:Y:S05]  /*07e0*/  BSYNC B0 ;  /* 0x0000000000007941 */ /* 0x000fea0003800000 */
.L_x_156:
        /* <DEDUP_REMOVED lines=43> */
.L_x_164:
        /* <DEDUP_REMOVED lines=13> */
[----:B------:R-:W-:Y:S05]  /*0b70*/  CALL.REL.NOINC `($__internal_7_$__cuda_sm20_div_s64) ;  /* 0x000015e000007944 */ /* 0x000fea0003c00000 */
        /* <DEDUP_REMOVED lines=11> */
.L_x_162:
        /* <DEDUP_REMOVED lines=23> */
.L_x_163:
[----:B------:R-:W-:Y:S05]  /*0da0*/  BSYNC B0 ;  /* 0x0000000000007941 */ /* 0x000fea0003800000 */
.L_x_161:
        /* <DEDUP_REMOVED lines=14> */
.L_x_160:
        /* <DEDUP_REMOVED lines=13> */
.L_x_177:
        /* <DEDUP_REMOVED lines=14> */
[----:B------:R-:W-:Y:S01]  /*1040*/  IADD3 R8, P0, RZ, -R10, RZ ;  /* 0x8000000aff087210 */ /* 0x000fe20007f1e0ff */
[----:B------:R-:W-:Y:S02]  /*1050*/  IMAD.MOV.U32 R6, RZ, RZ, R18 ;  /* 0x000000ffff067224 */ /* 0x000fe400078e0012 */
[----:B------:R-:W-:Y:S01]  /*1060*/  IMAD.MOV.U32 R7, RZ, RZ, R19 ;  /* 0x000000ffff077224 */ /* 0x000fe200078e0013 */
[----:B------:R-:W-:Y:S01]  /*1070*/  IADD3.X R5, RZ, ~R11, RZ, P0, !PT ;  /* 0x8000000bff057210 */ /* 0x000fe200007fe4ff */
[----:B------:R-:W-:-:S02]  /*1080*/  IMAD.MOV.U32 R18, RZ, RZ, R10 ;  /* 0x000000ffff127224 */ /* 0x000fc400078e000a */
[----:B------:R-:W-:-:S04]  /*1090*/  IMAD.WIDE.U32 R6, R8, UR8, R6 ;  /* 0x0000000808067c25 */ /* 0x000fc8000f8e0006 */
[----:B------:R-:W-:Y:S02]  /*10a0*/  IMAD R5, R5, UR8, RZ ;  /* 0x0000000805057c24 */ /* 0x000fe4000f8e02ff */
[----:B------:R-:W-:Y:S02]  /*10b0*/  IMAD.MOV.U32 R19, RZ, RZ, R11 ;  /* 0x000000ffff137224 */ /* 0x000fe400078e000b */
[----:B------:R-:W-:-:S05]  /*10c0*/  IMAD R5, R8, UR9, R5 ;  /* 0x0000000908057c24 */ /* 0x000fca000f8e0205 */
[----:B------:R-:W-:Y:S01]  /*10d0*/  IADD3 R5, R7, R5, RZ ;  /* 0x0000000507057210 */ /* 0x000fe20007ffe0ff */
[----:B------:R-:W-:Y:S05]  /*10e0*/  BRA `(.L_x_167) ;  /* 0x0000017000007947 */ /* 0x000fea0003800000 */
.L_x_166:
        /* <DEDUP_REMOVED lines=23> */
.L_x_167:
[----:B------:R-:W-:Y:S05]  /*1260*/  BSYNC B0 ;  /* 0x0000000000007941 */ /* 0x000fea0003800000 */
.L_x_165:
        /* <DEDUP_REMOVED lines=30> */
.L_x_169:
        /* <DEDUP_REMOVED lines=23> */
.L_x_170:
[----:B------:R-:W-:Y:S05]  /*15c0*/  BSYNC B0 ;  /* 0x0000000000007941 */ /* 0x000fea0003800000 */
.L_x_168:
[----:B------:R-:W-:Y:S01]  /*15d0*/  ULDC.64 UR14, c[0x0][UR7+0x150] ;  /* 0x00005400070e7abb */ /* 0x000fe20008000a00 */
[----:B------:R-:W-:Y:S01]  /*15e0*/  IMAD.MOV.U32 R15, RZ, RZ, R14 ;  /* 0x000000ffff0f7224 */ /* 0x000fe200078e000e */
[----:B------:R-:W-:Y:S01]  /*15f0*/  LOP3.LUT R7, R19, UR15, RZ, 0xfc, !PT ;  /* 0x0000000f13077c12 */ /* 0x000fe2000f8efcff */
[----:B------:R-:W-:Y:S01]  /*1600*/  ULDC.64 UR8, c[0x0][UR6+0x158] ;  /* 0x0000560006087abb */ /* 0x000fe20008000a00 */
[----:B------:R-:W-:Y:S01]  /*1610*/  IMAD.MOV.U32 R14, RZ, RZ, R24 ;  /* 0x000000ffff0e7224 */ /* 0x000fe200078e0018 */
[----:B------:R-:W-:Y:S01]  /*1620*/  BSSY B0, `(.L_x_171) ;  /* 0x0000032000007945 */ /* 0x000fe20003800000 */
[----:B------:R-:W-:Y:S01]  /*1630*/  ISETP.NE.U32.AND P0, PT, R7, RZ, PT ;  /* 0x000000ff0700720c */ /* 0x000fe20003f05070 */
[C---:B------:R-:W-:Y:S02]  /*1640*/  IMAD R8, R6.reuse, UR9, RZ ;  /* 0x0000000906087c24 */ /* 0x040fe4000f8e02ff */
[----:B------:R-:W-:-:S04]  /*1650*/  IMAD.WIDE.U32 R14, R6, UR8, R14 ;  /* 0x00000008060e7c25 */ /* 0x000fc8000f8e000e */
[----:B------:R-:W-:-:S05]  /*1660*/  IMAD R5, R5, UR8, R8 ;  /* 0x0000000805057c24 */ /* 0x000fca000f8e0208 */
[----:B------:R-:W-:Y:S01]  /*1670*/  IADD3 R24, R15, R5, RZ ;  /* 0x000000050f187210 */ /* 0x000fe20007ffe0ff */
        /* <DEDUP_REMOVED lines=13> */
[--C-:B------:R-:W-:Y:S01]  /*1750*/  IMAD.MOV.U32 R19, RZ, RZ, R11.reuse ;  /* 0x000000ffff137224 */ /* 0x100fe200078e000b */
[----:B------:R-:W-:Y:S01]  /*1760*/  MOV R18, R10 ;  /* 0x0000000a00127202 */ /* 0x000fe20000000f00 */
[----:B------:R-:W-:-:S02]  /*1770*/  IMAD.X R5, RZ, RZ, ~R11, P0 ;  /* 0x000000ffff057224 */ /* 0x000fc400000e0e0b */
[----:B------:R-:W-:-:S04]  /*1780*/  IMAD.WIDE.U32 R6, R8, UR14, R6 ;  /* 0x0000000e08067c25 */ /* 0x000fc8000f8e0006 */
[----:B------:R-:W-:-:S04]  /*1790*/  IMAD R5, R5, UR14, RZ ;  /* 0x0000000e05057c24 */ /* 0x000fc8000f8e02ff */
[----:B------:R-:W-:-:S04]  /*17a0*/  IMAD R5, R8, UR15, R5 ;  /* 0x0000000f08057c24 */ /* 0x000fc8000f8e0205 */
[----:B------:R-:W-:Y:S01]  /*17b0*/  IMAD.IADD R5, R7, 0x1, R5 ;  /* 0x0000000107057824 */ /* 0x000fe200078e0205 */
[----:B------:R-:W-:Y:S05]  /*17c0*/  BRA `(.L_x_173) ;  /* 0x0000017000007947 */ /* 0x000fea0003800000 */
.L_x_172:
[----:B------:R-:W0:Y:S01]  /*17d0*/  I2F.U32.RP R5, UR14 ;  /* 0x0000000e00057d06 */ /* 0x000e220008209000 */
[----:B------:R-:W-:Y:S01]  /*17e0*/  IMAD R9, RZ, RZ, -UR14 ;  /* 0x8000000eff097e24 */ /* 0x000fe2000f8e02ff */
[----:B------:R-:W-:Y:S01]  /*17f0*/  ISETP.NE.U32.AND P2, PT, RZ, UR14, PT ;  /* 0x0000000eff007c0c */ /* 0x000fe2000bf45070 */
[----:B------:R-:W-:-:S05]  /*1800*/  IMAD.MOV.U32 R19, RZ, RZ, RZ ;  /* 0x000000ffff137224 */ /* 0x000fca00078e00ff */
        /* <DEDUP_REMOVED lines=19> */
.L_x_173:
[----:B------:R-:W-:Y:S05]  /*1940*/  BSYNC B0 ;  /* 0x0000000000007941 */ /* 0x000fea0003800000 */
.L_x_171:
[----:B------:R-:W-:Y:S01]  /*1950*/  ULDC.64 UR14, c[0x0][UR7+0x148] ;  /* 0x00005200070e7abb */ /* 0x000fe20008000a00 */
[----:B------:R-:W-:Y:S01]  /*1960*/  MOV R15, R24 ;  /* 0x00000018000f7202 */ /* 0x000fe20000000f00 */
[----:B------:R-:W-:Y:S01]  /*1970*/  ULDC.64 UR8, c[0x0][UR6+0x150] ;  /* 0x0000540006087abb */ /* 0x000fe20008000a00 */
[----:B------:R-:W-:Y:S01]  /*1980*/  LOP3.LUT R7, R19, UR15, RZ, 0xfc, !PT ;  /* 0x0000000f13077c12 */ /* 0x000fe2000f8efcff */
[C---:B------:R-:W-:Y:S01]  /*1990*/  IMAD R8, R6.reuse, UR9, RZ ;  /* 0x0000000906087c24 */ /* 0x040fe2000f8e02ff */
[----:B------:R-:W-:Y:S01]  /*19a0*/  BSSY B0, `(.L_x_174) ;  /* 0x0000031000007945 */ /* 0x000fe20003800000 */
[----:B------:R-:W-:Y:S01]  /*19b0*/  IMAD.WIDE.U32 R14, R6, UR8, R14 ;  /* 0x00000008060e7c25 */ /* 0x000fe2000f8e000e */
[----:B------:R-:W-:-:S03]  /*19c0*/  ISETP.NE.U32.AND P0, PT, R7, RZ, PT ;  /* 0x000000ff0700720c */ /* 0x000fc60003f05070 */
[----:B------:R-:W-:-:S04]  /*19d0*/  IMAD R5, R5, UR8, R8 ;  /* 0x0000000805057c24 */ /* 0x000fc8000f8e0208 */
[----:B------:R-:W-:-:S06]  /*19e0*/  IMAD.IADD R24, R15, 0x1, R5 ;  /* 0x000000010f187824 */ /* 0x000fcc00078e0205 */
        /* <DEDUP_REMOVED lines=21> */
.L_x_175:
        /* <DEDUP_REMOVED lines=23> */
.L_x_176:
[----:B------:R-:W-:Y:S05]  /*1cb0*/  BSYNC B0 ;  /* 0x0000000000007941 */ /* 0x000fea0003800000 */
.L_x_174:
        /* <DEDUP_REMOVED lines=8> */
[----:B------:R-:W-:-:S02]  /*1d40*/  UIADD3 UR6, UR6, -0x20, URZ ;  /* 0xffffffe006067890 */ /* 0x000fc4000fffe03f */
[----:B------:R-:W-:Y:S01]  /*1d50*/  ISETP.GT.AND.EX P0, PT, R0, RZ, PT, P0 ;  /* 0x000000ff0000720c */ /* 0x000fe20003f04300 */
[----:B------:R-:W-:-:S04]  /*1d60*/  IMAD R5, R5, UR8, R8 ;  /* 0x0000000805057c24 */ /* 0x000fc8000f8e0208 */
[----:B------:R-:W-:-:S08]  /*1d70*/  IMAD.IADD R15, R15, 0x1, R5 ;  /* 0x000000010f0f7824 */ /* 0x000fd000078e0205 */
[----:B------:R-:W-:Y:S01]  /*1d80*/  @!P0 CALL.REL.NOINC `(.L_x_159) ;  /* 0x0000001000008944 */ /* 0x000fe20003c00000 */
[----:B------:R-:W-:Y:S05]  /*1d90*/  BRA `(.L_x_177) ;  /* 0xfffff1c000007947 */ /* 0x000fea000383ffff */
.L_x_159:
[----:B------:R-:W-:Y:S02]  /*1da0*/  ULDC.64 UR8, c[0x0][UR5+0x170] ;  /* 0x00005c0005087abb */ /* 0x000fe40008000a00 */
[----:B------:R-:W-:-:S04]  /*1db0*/  ISETP.GE.U32.AND P0, PT, R4, UR8, PT ;  /* 0x0000000804007c0c */ /* 0x000fc8000bf06070 */
[----:B------:R-:W-:-:S13]  /*1dc0*/  ISETP.GE.AND.EX P0, PT, R3, UR9, PT, P0 ;  /* 0x0000000903007c0c */ /* 0x000fda000bf06300 */
[----:B------:R-:W-:Y:S05]  /*1dd0*/  @P0 EXIT ;  /* 0x000000000000094d */ /* 0x000fea0003800000 */
[----:B------:R-:W-:Y:S01]  /*1de0*/  IADD3 R5, P2, R4, 0x1, RZ ;  /* 0x0000000104057810 */ /* 0x000fe20007f5e0ff */
[----:B------:R-:W-:Y:S01]  /*1df0*/  ULDC.64 UR10, c[0x0][0x118] ;  /* 0x00004600000a7ab9 */ /* 0x000fe20000000a00 */
[C---:B------:R-:W-:Y:S02]  /*1e00*/  LEA R6, P1, R14.reuse, c[0x0][0x160], 0x1 ;  /* 0x000058000e067a11 */ /* 0x040fe400078208ff */
[----:B------:R-:W-:Y:S02]  /*1e10*/  ISETP.GE.U32.AND P0, PT, R5, UR8, PT ;  /* 0x0000000805007c0c */ /* 0x000fe4000bf06070 */
[----:B------:R-:W-:Y:S02]  /*1e20*/  IADD3.X R9, RZ, R3, RZ, P2, !PT ;  /* 0x00000003ff097210 */ /* 0x000fe400017fe4ff */
[----:B------:R-:W-:Y:S02]  /*1e30*/  LEA.HI.X R7, R14, c[0x0][0x164], R15, 0x1, P1 ;  /* 0x000059000e077a11 */ /* 0x000fe400008f0c0f */
[----:B------:R-:W-:-:S03]  /*1e40*/  ISETP.GE.AND.EX P0, PT, R9, UR9, PT, P0 ;  /* 0x0000000909007c0c */ /* 0x000fc6000bf06300 */
[----:B------:R0:W-:Y:S10]  /*1e50*/  STG.E.U16 [R6.64], RZ ;  /* 0x000000ff06007986 */ /* 0x0001f4000c10150a */
[----:B------:R-:W-:Y:S05]  /*1e60*/  @P0 EXIT ;  /* 0x000000000000094d */ /* 0x000fea0003800000 */
[----:B0-----:R-:W-:Y:S01]  /*1e70*/  IADD3 R0, P1, -R12, R5, RZ ;  /* 0x000000050c007210 */ /* 0x001fe20007f3e1ff */
[----:B------:R-:W-:-:S03]  /*1e80*/  IMAD.U32 R5, RZ, RZ, UR4 ;  /* 0x00000004ff057e24 */ /* 0x000fc6000f8e00ff */
[----:B------:R-:W-:Y:S01]  /*1e90*/  ISETP.GE.U32.AND P0, PT, R0, c[0x0][0x4a0], PT ;  /* 0x0001280000007a0c */ /* 0x000fe20003f06070 */
[----:B------:R-:W-:-:S05]  /*1ea0*/  IMAD.X R0, R9, 0x1, ~R13, P1 ;  /* 0x0000000109007824 */ /* 0x000fca00008e0e0d */
[----:B------:R-:W-:-:S13]  /*1eb0*/  ISETP.GE.AND.EX P0, PT, R0, c[0x0][0x4a4], PT, P0 ;  /* 0x0001290000007a0c */ /* 0x000fda0003f06300 */
[----:B------:R-:W-:-:S05]  /*1ec0*/  @!P0 MOV R8, 0x8 ;  /* 0x0000000800088802 */ /* 0x000fca0000000f00 */
[----:B------:R-:W-:Y:S01]  /*1ed0*/  @!P0 IMAD R8, R8, R5, c[0x2][0x10] ;  /* 0x0080040008088624 */ /* 0x000fe200078e0205 */
[----:B------:R-:W-:-:S04]  /*1ee0*/  IADD3 R5, P3, R4, 0x2, RZ ;  /* 0x0000000204057810 */ /* 0x000fc80007f7e0ff */
[----:B------:R-:W-:Y:S01]  /*1ef0*/  ISETP.GE.U32.AND P1, PT, R5, UR8, PT ;  /* 0x0000000805007c0c */ /* 0x000fe2000bf26070 */
[----:B------:R-:W0:Y:S01]  /*1f00*/  @!P0 LDC.64 R8, c[0x0][R8+0x160] ;  /* 0x0000580008088b82 */ /* 0x000e220000000a00 */
[----:B------:R-:W-:-:S05]  /*1f10*/  IMAD.X R15, RZ, RZ, R3, P3 ;  /* 0x000000ffff0f7224 */ /* 0x000fca00018e0603 */
[----:B------:R-:W-:Y:S02]  /*1f20*/  ISETP.GE.AND.EX P1, PT, R15, UR9, PT, P1 ;  /* 0x000000090f007c0c */ /* 0x000fe4000bf26310 */
[----:B0-----:R-:W-:-:S04]  /*1f30*/  @!P0 LEA R10, P2, R8, R6, 0x1 ;  /* 0x00000006080a8211 */ /* 0x001fc800078408ff */
[----:B------:R-:W-:-:S05]  /*1f40*/  @!P0 LEA.HI.X R11, R8, R7, R9, 0x1, P2 ;  /* 0x00000007080b8211 */ /* 0x000fca00010f0c09 */
[----:B------:R0:W-:Y:S02]  /*1f50*/  @!P0 STG.E.U16 [R10.64], RZ ;  /* 0x000000ff0a008986 */ /* 0x0001e4000c10150a */
[----:B------:R-:W-:Y:S05]  /*1f60*/  @P1 EXIT ;  /* 0x000000000000194d */ /* 0x000fea0003800000 */
[----:B------:R-:W-:Y:S02]  /*1f70*/  IADD3 R0, P1, -R12, R5, RZ ;  /* 0x000000050c007210 */ /* 0x000fe40007f3e1ff */
[----:B------:R-:W-:Y:S02]  /*1f80*/  MOV R5, UR4 ;  /* 0x0000000400057c02 */ /* 0x000fe40008000f00 */
[----:B------:R-:W-:Y:S01]  /*1f90*/  ISETP.GE.U32.AND P0, PT, R0, c[0x0][0x4a0], PT ;  /* 0x0001280000007a0c */ /* 0x000fe20003f06070 */
[----:B------:R-:W-:-:S05]  /*1fa0*/  IMAD.X R0, R15, 0x1, ~R13, P1 ;  /* 0x000000010f007824 */ /* 0x000fca00008e0e0d */
[----:B------:R-:W-:-:S13]  /*1fb0*/  ISETP.GE.AND.EX P0, PT, R0, c[0x0][0x4a4], PT, P0 ;  /* 0x0001290000007a0c */ /* 0x000fda0003f06300 */
[----:B------:R-:W-:-:S04]  /*1fc0*/  @!P0 IMAD.MOV.U32 R0, RZ, RZ, 0x8 ;  /* 0x00000008ff008424 */ /* 0x000fc800078e00ff */
[----:B------:R-:W-:Y:S01]  /*1fd0*/  @!P0 IMAD R8, R0, R5, c[0x2][0x10] ;  /* 0x0080040000088624 */ /* 0x000fe200078e0205 */
[----:B------:R-:W-:-:S04]  /*1fe0*/  IADD3 R5, P1, R4, 0x3, RZ ;  /* 0x0000000304057810 */ /* 0x000fc80007f3e0ff */
[----:B------:R-:W-:Y:S01]  /*1ff0*/  ISETP.GE.U32.AND P2, PT, R5, UR8, PT ;  /* 0x0000000805007c0c */ /* 0x000fe2000bf46070 */
[----:B------:R-:W1:Y:S01]  /*2000*/  @!P0 LDC.64 R8, c[0x0][R8+0x160] ;  /* 0x0000580008088b82 */ /* 0x000e620000000a00 */
[----:B0-----:R-:W-:Y:S01]  /*2010*/  IMAD.X R11, RZ, RZ, R3, P1 ;  /* 0x000000ffff0b7224 */ /* 0x001fe200008e0603 */
[----:B------:R-:W-:-:S04]  /*2020*/  IADD3 R0, P1, -R12, R5, RZ ;  /* 0x000000050c007210 */ /* 0x000fc80007f3e1ff */
[----:B------:R-:W-:Y:S02]  /*2030*/  IADD3.X R12, ~R13, R11, RZ, P1, !PT ;  /* 0x0000000b0d0c7210 */ /* 0x000fe40000ffe5ff */
[----:B------:R-:W-:-:S04]  /*2040*/  ISETP.GE.U32.AND P1, PT, R0, c[0x0][0x4a0], PT ;  /* 0x0001280000007a0c */ /* 0x000fc80003f26070 */
[----:B------:R-:W-:-:S04]  /*2050*/  ISETP.GE.AND.EX P1, PT, R12, c[0x0][0x4a4], PT, P1 ;  /* 0x000129000c007a0c */ /* 0x000fc80003f26310 */
[----:B------:R-:W-:Y:S02]  /*2060*/  ISETP.GE.OR.EX P1, PT, R11, UR9, P1, P2 ;  /* 0x000000090b007c0c */ /* 0x000fe40008f26720 */
[----:B-1----:R-:W-:-:S04]  /*2070*/  @!P0 LEA R2, P3, R8, R6, 0x2 ;  /* 0x0000000608028211 */ /* 0x002fc800078610ff */
[----:B------:R-:W-:-:S05]  /*2080*/  @!P0 LEA.HI.X R3, R8, R7, R9, 0x2, P3 ;  /* 0x0000000708038211 */ /* 0x000fca00018f1409 */
[----:B------:R0:W-:Y:S02]  /*2090*/  @!P0 STG.E.U16 [R2.64], RZ ;  /* 0x000000ff02008986 */ /* 0x0001e4000c10150a */
        /* <DEDUP_REMOVED lines=10> */
[----:B------:R-:W-:Y:S01]  /*2140*/  STG.E.U16 [R6.64], RZ ;  /* 0x000000ff06007986 */ /* 0x000fe2000c10150a */
[----:B------:R-:W-:Y:S05]  /*2150*/  EXIT ;  /* 0x000000000000794d */ /* 0x000fea0003800000 */
        .weak           $__internal_7_$__cuda_sm20_div_s64
        .type           $__internal_7_$__cuda_sm20_div_s64,@function
        .size           $__internal_7_$__cuda_sm20_div_s64,($__internal_8_$__cuda_sm20_rem_s64 - $__internal_7_$__cuda_sm20_div_s64)
$__internal_7_$__cuda_sm20_div_s64:
        /* <DEDUP_REMOVED lines=82> */
[----:B------:R-:W-:Y:S06]  /*2680*/  RET.REL.NODEC R8 `(_ZN2at6native16triu_tril_kernelIN3c108BFloat16ElLb1ELi4ELb1EEEvNS_4cuda6detail10TensorInfoIT_T0_EENS6_IKS7_S8_EEllS8_) ;  /* 0xffffd97008007950 */ /* 0x000fec0003c3ffff */
        .weak           $__internal_8_$__cuda_sm20_rem_s64
        .type           $__internal_8_$__cuda_sm20_rem_s64,@function
        .size           $__internal_8_$__cuda_sm20_rem_s64,(.L_x_3120 - $__internal_8_$__cuda_sm20_rem_s64)
$__internal_8_$__cuda_sm20_rem_s64:
        /* <DEDUP_REMOVED lines=77> */
[----:B------:R-:W-:Y:S06]  /*2b60*/  RET.REL.NODEC R6 `(_ZN2at6native16triu_tril_kernelIN3c108BFloat16ElLb1ELi4ELb1EEEvNS_4cuda6detail10TensorInfoIT_T0_EENS6_IKS7_S8_EEllS8_) ;  /* 0xffffd49006007950 */ /* 0x000fec0003c3ffff */
.L_x_178:
        /* <DEDUP_REMOVED lines=9> */
.L_x_3120:


//--------------------- .text._ZN2at6native16triu_tril_kernelIN3c108BFloat16EiLb1ELi4ELb0EEEvNS_4cuda6detail10TensorInfoIT_T0_EENS6_IKS7_S8_EEllS8_ --------------------------
	.section	.text._ZN2at6native16triu_tril_kernelIN3c108BFloat16EiLb1ELi4ELb0EEEvNS_4cuda6detail10TensorInfoIT_T0_EENS6_IKS7_S8_EEllS8_,"ax",@progbits
	.sectioninfo	@"SHI_REGISTERS=30"
	.align	128
        .global         _ZN2at6native16triu_tril_kernelIN3c108BFloat16EiLb1ELi4ELb0EEEvNS_4cuda6detail10TensorInfoIT_T0_EENS6_IKS7_S8_EEllS8_
        .type           _ZN2at6native16triu_tril_kernelIN3c108BFloat16EiLb1ELi4ELb0EEEvNS_4cuda6detail10TensorInfoIT_T0_EENS6_IKS7_S8_EEllS8_,@function
        .size           _ZN2at6native16triu_tril_kernelIN3c108BFloat16EiLb1ELi4ELb0EEEvNS_4cuda6detail10TensorInfoIT_T0_EENS6_IKS7_S8_EEllS8_,(.L_x_3121 - _ZN2at6native16triu_tril_kernelIN3c108BFloat16EiLb1ELi4ELb0EEEvNS_4cuda6detail10TensorInfoIT_T0_EENS6_IKS7_S8_EEllS8_)
        .other          _ZN2at6native16triu_tril_kernelIN3c108BFloat16EiLb1ELi4ELb0EEEvNS_4cuda6detail10TensorInfoIT_T0_EENS6_IKS7_S8_EEllS8_,@"STO_CUDA_ENTRY STV_DEFAULT"
_ZN2at6native16triu_tril_kernelIN3c108BFloat16EiLb1ELi4ELb0EEEvNS_4cuda6detail10TensorInfoIT_T0_EENS6_IKS7_S8_EEllS8_:
.text._ZN2at6native16triu_tril_kernelIN3c108BFloat16EiLb1ELi4ELb0EEEvNS_4cuda6detail10TensorInfoIT_T0_EENS6_IKS7_S8_EEllS8_:
        /* <DEDUP_REMOVED lines=20> */
[----:B------:R-:W-:Y:S05]  /*0140*/  CALL.REL.NOINC `($__internal_9_$__cuda_sm20_div_s64) ;  /* 0x00001ae000007944 */ /* 0x000fea0003c00000 */
[----:B------:R-:W-:Y:S01]  /*0150*/  IADD3 R0, -R2, RZ, RZ ;  /* 0x000000ff02007210 */ /* 0x000fe20007ffe1ff */
[----:B------:R-:W-:Y:S02]  /*0160*/  IMAD.MOV.U32 R16, RZ, RZ, R2 ;  /* 0x000000ffff107224 */ /* 0x000fe400078e0002 */
[----:B------:R-:W-:Y:S02]  /*0170*/  IMAD.MOV.U32 R17, RZ, RZ, R9 ;  /* 0x000000ffff117224 */ /* 0x000fe400078e0009 */
[----:B------:R-:W-:Y:S01]  /*0180*/  IMAD R3, R0, c[0x0][0x320], R3 ;  /* 0x0000c80000037a24 */ /* 0x000fe200078e0203 */
[----:B------:R-:W-:Y:S05]  /*0190*/  BRA `(.L_x_181) ;  /* 0x0000015000007947 */ /* 0x000fea0003800000 */
.L_x_180:
[----:B------:R-:W0:Y:S01]  /*01a0*/  I2F.U32.RP R0, c[0x0][0x320] ;  /* 0x0000c80000007b06 */ /* 0x000e220000209000 */
[----:B------:R-:W-:Y:S01]  /*01b0*/  ISETP.NE.U32.AND P2, PT, RZ, c[0x0][0x320], PT ;  /* 0x0000c800ff007a0c */ /* 0x000fe20003f45070 */
[----:B------:R-:W-:-:S06]  /*01c0*/  HFMA2.MMA R17, -RZ, RZ, 0, 0 ;  /* 0x00000000ff117435 */ /* 0x000fcc00000001ff */
        /* <DEDUP_REMOVED lines=18> */
.L_x_181:
[----:B------:R-:W-:Y:S05]  /*02f0*/  BSYNC B0 ;  /* 0x0000000000007941 */ /* 0x000fea0003800000 */
.L_x_179:
        /* <DEDUP_REMOVED lines=16> */
[----:B------:R-:W-:Y:S05]  /*0400*/  CALL.REL.NOINC `($__internal_9_$__cuda_sm20_div_s64) ;  /* 0x0000182000007944 */ /* 0x000fea0003c00000 */
[--C-:B------:R-:W-:Y:S01]  /*0410*/  IMAD.MOV R5, RZ, RZ, -R2.reuse ;  /* 0x000000ffff057224 */ /* 0x100fe200078e0a02 */
[----:B------:R-:W-:Y:S01]  /*0420*/  MOV R13, R9 ;  /* 0x00000009000d7202 */ /* 0x000fe20000000f00 */
[----:B------:R-:W-:Y:S02]  /*0430*/  IMAD.MOV.U32 R12, RZ, RZ, R2 ;  /* 0x000000ffff0c7224 */ /* 0x000fe400078e0002 */
[----:B------:R-:W-:Y:S01]  /*0440*/  IMAD R0, R5, UR5, R16 ;  /* 0x0000000505007c24 */ /* 0x000fe2000f8e0210 */
[----:B------:R-:W-:Y:S05]  /*0450*/  BRA `(.L_x_184) ;  /* 0x0000015000007947 */ /* 0x000fea0003800000 */
.L_x_183:
        /* <DEDUP_REMOVED lines=21> */
.L_x_184:
[----:B------:R-:W-:Y:S05]  /*05b0*/  BSYNC B0 ;  /* 0x0000000000007941 */ /* 0x000fea0003800000 */
.L_x_182:
        /* <DEDUP_REMOVED lines=25> */
.L_x_190:
[----:B------:R-:W-:Y:S01]  /*0750*/  ULDC UR10, c[0x0][UR12+0xfc] ;  /* 0x00003f000c0a7abb */ /* 0x000fe20008000800 */
[----:B------:R-:W-:Y:S01]  /*0760*/  BSSY B0, `(.L_x_187) ;  /* 0x0000026000007945 */ /* 0x000fe20003800000 */
[----:B------:R-:W-:-:S06]  /*0770*/  USHF.R.S32.HI UR11, URZ, 0x1f, UR10 ;  /* 0x0000001f3f0b7899 */ /* 0x000fcc000801140a */
[----:B------:R-:W-:-:S04]  /*0780*/  LOP3.LUT R2, R13, UR11, RZ, 0xfc, !PT ;  /* 0x0000000b0d027c12 */ /* 0x000fc8000f8efcff */
[----:B------:R-:W-:-:S13]  /*0790*/  ISETP.NE.U32.AND P0, PT, R2, RZ, PT ;  /* 0x000000ff0200720c */ /* 0x000fda0003f05070 */
[----:B------:R-:W-:Y:S05]  /*07a0*/  @!P0 BRA `(.L_x_188) ;  /* 0x000000b000008947 */ /* 0x000fea0003800000 */
[----:B------:R-:W-:Y:S01]  /*07b0*/  IMAD.MOV.U32 R18, RZ, RZ, R12 ;  /* 0x000000ffff127224 */ /* 0x000fe200078e000c */
[----:B------:R-:W-:Y:S01]  /*07c0*/  MOV R5, R13 ;  /* 0x0000000d00057202 */ /* 0x000fe20000000f00 */
[----:B------:R-:W-:Y:S01]  /*07d0*/  IMAD.U32 R4, RZ, RZ, UR10 ;  /* 0x0000000aff047e24 */ /* 0x000fe2000f8e00ff */
[----:B------:R-:W-:Y:S01]  /*07e0*/  MOV R6, 0x810 ;  /* 0x0000081000067802 */ /* 0x000fe20000000f00 */
[----:B------:R-:W-:Y:S02]  /*07f0*/  IMAD.U32 R2, RZ, RZ, UR11 ;  /* 0x0000000bff027e24 */ /* 0x000fe4000f8e00ff */
[----:B------:R-:W-:Y:S05]  /*0800*/  CALL.REL.NOINC `($__internal_9_$__cuda_sm20_div_s64) ;  /* 0x0000142000007944 */ /* 0x000fea0003c00000 */
[----:B------:R-:W-:Y:S02]  /*0810*/  IMAD.MOV R7, RZ, RZ, -R2 ;  /* 0x000000ffff077224 */ /* 0x000fe400078e0a02 */
[----:B------:R-:W-:Y:S02]  /*0820*/  IMAD.MOV.U32 R13, RZ, RZ, R9 ;  /* 0x000000ffff0d7224 */ /* 0x000fe400078e0009 */
[----:B------:R-:W-:Y:S02]  /*0830*/  IMAD R7, R7, UR10, R12 ;  /* 0x0000000a07077c24 */ /* 0x000fe4000f8e020c */
[----:B------:R-:W-:Y:S01]  /*0840*/  IMAD.MOV.U32 R12, RZ, RZ, R2 ;  /* 0x000000ffff0c7224 */ /* 0x000fe200078e0002 */
[----:B------:R-:W-:Y:S05]  /*0850*/  BRA `(.L_x_189) ;  /* 0x0000016000007947 */ /* 0x000fea0003800000 */
.L_x_188:
[----:B------:R-:W0:Y:S01]  /*0860*/  I2F.U32.RP R2, UR10 ;  /* 0x0000000a00027d06 */ /* 0x000e220008209000 */
[----:B------:R-:W-:Y:S01]  /*0870*/  IMAD R7, RZ, RZ, -UR10 ;  /* 0x8000000aff077e24 */ /* 0x000fe2000f8e02ff */
[----:B------:R-:W-:Y:S01]  /*0880*/  ISETP.NE.U32.AND P2, PT, RZ, UR10, PT ;  /* 0x0000000aff007c0c */ /* 0x000fe2000bf45070 */
        /* <DEDUP_REMOVED lines=19> */
.L_x_189:
[----:B------:R-:W-:Y:S05]  /*09c0*/  BSYNC B0 ;  /* 0x0000000000007941 */ /* 0x000fea0003800000 */
.L_x_187:
        /* <DEDUP_REMOVED lines=10> */
.L_x_186:
        /* <DEDUP_REMOVED lines=10> */
.L_x_203:
        /* <DEDUP_REMOVED lines=12> */
[--C-:B------:R-:W-:Y:S02]  /*0bd0*/  IMAD.MOV R13, RZ, RZ, -R2.reuse ;  /* 0x000000ffff0d7224 */ /* 0x100fe400078e0a02 */
[----:B------:R-:W-:Y:S02]  /*0be0*/  IMAD.MOV.U32 R16, RZ, RZ, R2 ;  /* 0x000000ffff107224 */ /* 0x000fe400078e0002 */
[----:B------:R-:W-:Y:S02]  /*0bf0*/  IMAD.MOV.U32 R17, RZ, RZ, R9 ;  /* 0x000000ffff117224 */ /* 0x000fe400078e0009 */
[----:B------:R-:W-:Y:S01]  /*0c00*/  IMAD R13, R13, UR5, R12 ;  /* 0x000000050d0d7c24 */ /* 0x000fe2000f8e020c */
[----:B------:R-:W-:Y:S05]  /*0c10*/  BRA `(.L_x_193) ;  /* 0x0000015000007947 */ /* 0x000fea0003800000 */
.L_x_192:
        /* <DEDUP_REMOVED lines=21> */
.L_x_193:
[----:B------:R-:W-:Y:S05]  /*0d70*/  BSYNC B0 ;  /* 0x0000000000007941 */ /* 0x000fea0003800000 */
.L_x_191:
        /* <DEDUP_REMOVED lines=11> */
[----:B------:R-:W-:Y:S01]  /*0e30*/  MOV R4, UR10 ;  /* 0x0000000a00047c02 */ /* 0x000fe20008000f00 */
[----:B------:R-:W-:Y:S01]  /*0e40*/  IMAD.MOV.U32 R5, RZ, RZ, R17 ;  /* 0x000000ffff057224 */ /* 0x000fe200078e0011 */
        /* <DEDUP_REMOVED lines=8> */
.L_x_195:
        /* <DEDUP_REMOVED lines=21> */
.L_x_196:
[----:B------:R-:W-:Y:S05]  /*1020*/  BSYNC B0 ;  /* 0x0000000000007941 */ /* 0x000fea0003800000 */
.L_x_194:
        /* <DEDUP_REMOVED lines=21> */
.L_x_198:
        /* <DEDUP_REMOVED lines=21> */
.L_x_199:
[----:B------:R-:W-:Y:S05]  /*12d0*/  BSYNC B0 ;  /* 0x0000000000007941 */ /* 0x000fea0003800000 */
.L_x_197:
        /* <DEDUP_REMOVED lines=21> */
.L_x_201:
        /* <DEDUP_REMOVED lines=21> */
.L_x_202:
[----:B------:R-:W-:Y:S05]  /*1580*/  BSYNC B0 ;  /* 0x0000000000007941 */ /* 0x000fea0003800000 */
.L_x_200:
        /* <DEDUP_REMOVED lines=11> */
.L_x_185:
        /* <DEDUP_REMOVED lines=14> */
[----:B0-----:R-:W-:-:S13]  /*1720*/  ISETP.GT.AND P0, PT, R8, R3, PT ;  /* 0x000000030800720c */ /* 0x001fda0003f04270 */
[----:B------:R-:W-:Y:S05]  /*1730*/  @!P0 BRA `(.L_x_207) ;  /* 0x0000014000008947 */ /* 0x000fea0003800000 */
[----:B------:R-:W-:-:S04]  /*1740*/  IMAD.MOV.U32 R21, RZ, RZ, 0x2 ;  /* 0x00000002ff157424 */ /* 0x000fc800078e00ff */
[----:B------:R-:W-:-:S05]  /*1750*/  IMAD.WIDE R20, R20, R21, c[0x0][0x238] ;  /* 0x00008e0014147625 */ /* 0x000fca00078e0215 */
[----:B------:R0:W5:Y:S01]  /*1760*/  LDG.E.U16 R6, [R20.64] ;  /* 0x0000000614067981 */ /* 0x000162000c1e1500 */
[----:B------:R-:W-:-:S04]  /*1770*/  IADD3 R7, R3, 0x1, RZ ;  /* 0x0000000103077810 */ /* 0x000fc80007ffe0ff */
[----:B------:R-:W-:-:S13]  /*1780*/  ISETP.GE.AND P0, PT, R7, R8, PT ;  /* 0x000000080700720c */ /* 0x000fda0003f06270 */
[----:B------:R-:W-:Y:S05]  /*1790*/  @P0 BRA `(.L_x_207) ;  /* 0x000000e000000947 */ /* 0x000fea0003800000 */
[----:B0-----:R-:W-:-:S06]  /*17a0*/  MOV R9, UR4 ;  /* 0x0000000400097c02 */ /* 0x001fcc0008000f00 */
[----:B------:R-:W0:Y:S02]  /*17b0*/  LDC R9, c[0x0][R9+0x1d0] ;  /* 0x0000740009097b82 */ /* 0x000e240000000800 */
[----:B0-----:R-:W-:-:S05]  /*17c0*/  IMAD.WIDE R20, R9, 0x2, R20 ;  /* 0x0000000209147825 */ /* 0x001fca00078e0214 */
[----:B------:R0:W5:Y:S01]  /*17d0*/  LDG.E.U16 R4, [R20.64] ;  /* 0x0000000614047981 */ /* 0x000162000c1e1500 */
[----:B------:R-:W-:-:S04]  /*17e0*/  IADD3 R5, R3, 0x2, RZ ;  /* 0x0000000203057810 */ /* 0x000fc80007ffe0ff */
[----:B------:R-:W-:Y:S02]  /*17f0*/  ISETP.GE.AND P0, PT, R5, R8, PT ;  /* 0x000000080500720c */ /* 0x000fe40003f06270 */
[----:B------:R-:W-:-:S11]  /*1800*/  PRMT R5, RZ, 0x7610, R5 ;  /* 0x00007610ff057816 */ /* 0x000fd60000000005 */
[----:B------:R-:W-:Y:S05]  /*1810*/  @P0 BRA `(.L_x_207) ;  /* 0x0000006000000947 */ /* 0x000fea0003800000 */
[----:B0-----:R-:W-:Y:S01]  /*1820*/  IADD3 R5, R3, 0x3, RZ ;  /* 0x0000000303057810 */ /* 0x001fe20007ffe0ff */
[----:B------:R-:W-:-:S03]  /*1830*/  IMAD.WIDE R20, R9, 0x2, R20 ;  /* 0x0000000209147825 */ /* 0x000fc600078e0214 */
[----:B------:R-:W-:Y:S02]  /*1840*/  ISETP.GE.AND P0, PT, R5, R8, PT ;  /* 0x000000080500720c */ /* 0x000fe40003f06270 */
[----:B------:R0:W5:Y:S11]  /*1850*/  LDG.E.U16 R5, [R20.64] ;  /* 0x0000000614057981 */ /* 0x000176000c1e1500 */
[----:B------:R-:W-:-:S05]  /*1860*/  @!P0 IMAD.WIDE R8, R9, 0x2, R20 ;  /* 0x0000000209088825 */ /* 0x000fca00078e0214 */
[----:B------:R0:W5:Y:S02]  /*1870*/  @!P0 LDG.E.U16 R2, [R8.64] ;  /* 0x0000000608028981 */ /* 0x000164000c1e1500 */
.L_x_207:
[----:B0-----:R-:W-:Y:S05]  /*1880*/  BSYNC B1 ;  /* 0x0000000000017941 */ /* 0x001fea0003800000 */
.L_x_206:
[----:B------:R-:W-:-:S05]  /*1890*/  IMAD.IADD R9, R3, 0x1, -R0 ;  /* 0x0000000103097824 */ /* 0x000fca00078e0a00 */
[C---:B------:R-:W-:Y:S02]  /*18a0*/  IADD3 R0, R9.reuse, 0x1, RZ ;  /* 0x0000000109007810 */ /* 0x040fe40007ffe0ff */
[C---:B------:R-:W-:Y:S02]  /*18b0*/  IADD3 R7, R9.reuse, 0x2, RZ ;  /* 0x0000000209077810 */ /* 0x040fe40007ffe0ff */
[----:B------:R-:W-:Y:S02]  /*18c0*/  ISETP.GE.U32.AND P1, PT, R0, c[0x0][0x310], PT ;  /* 0x0000c40000007a0c */ /* 0x000fe40003f26070 */
[----:B------:R-:W-:Y:S02]  /*18d0*/  SHF.R.S32.HI R8, RZ, 0x1f, R0 ;  /* 0x0000001fff087819 */ /* 0x000fe40000011400 */
[----:B------:R-:W-:Y:S02]  /*18e0*/  IADD3 R0, R9, 0x3, RZ ;  /* 0x0000000309007810 */ /* 0x000fe40007ffe0ff */
[----:B------:R-:W-:-:S02]  /*18f0*/  ISETP.GE.U32.AND P2, PT, R7, c[0x0][0x310], PT ;  /* 0x0000c40007007a0c */ /* 0x000fc40003f46070 */
[----:B------:R-:W-:Y:S02]  /*1900*/  ISETP.GE.U32.AND P3, PT, R0, c[0x0][0x310], PT ;  /* 0x0000c40000007a0c */ /* 0x000fe40003f66070 */
[----:B------:R-:W-:Y:S02]  /*1910*/  SHF.R.S32.HI R0, RZ, 0x1f, R0 ;  /* 0x0000001fff007819 */ /* 0x000fe40000011400 */
[----:B------:R-:W-:Y:S02]  /*1920*/  ISETP.GE.U32.AND P0, PT, R9, c[0x0][0x310], PT ;  /* 0x0000c40009007a0c */ /* 0x000fe40003f06070 */
[----:B------:R-:W-:Y:S02]  /*1930*/  SHF.R.S32.HI R10, RZ, 0x1f, R9 ;  /* 0x0000001fff0a7819 */ /* 0x000fe40000011409 */
[----:B------:R-:W-:Y:S02]  /*1940*/  SHF.R.S32.HI R7, RZ, 0x1f, R7 ;  /* 0x0000001fff077819 */ /* 0x000fe40000011407 */
[----:B------:R-:W-:-:S02]  /*1950*/  ISETP.GE.AND.EX P3, PT, R0, c[0x0][0x314], PT, P3 ;  /* 0x0000c50000007a0c */ /* 0x000fc40003f66330 */
[----:B------:R-:W-:Y:S02]  /*1960*/  ISETP.GE.AND.EX P0, PT, R10, c[0x0][0x314], PT, P0 ;  /* 0x0000c5000a007a0c */ /* 0x000fe40003f06300 */
[----:B------:R-:W-:Y:S02]  /*1970*/  ISETP.GE.AND.EX P1, PT, R8, c[0x0][0x314], PT, P1 ;  /* 0x0000c50008007a0c */ /* 0x000fe40003f26310 */
[----:B------:R-:W-:-:S09]  /*1980*/  ISETP.GE.AND.EX P2, PT, R7, c[0x0][0x314], PT, P2 ;  /* 0x0000c50007007a0c */ /* 0x000fd20003f46320 */
[----:B-----5:R-:W-:Y:S02]  /*1990*/  @!P0 PRMT R6, RZ, 0x7610, R6 ;  /* 0x00007610ff068816 */ /* 0x020fe40000000006 */
[----:B------:R-:W-:Y:S02]  /*19a0*/  @!P1 PRMT R4, RZ, 0x7610, R4 ;  /* 0x00007610ff049816 */ /* 0x000fe40000000004 */
[----:B------:R-:W-:Y:S01]  /*19b0*/  @!P2 PRMT R5, RZ, 0x7610, R5 ;  /* 0x00007610ff05a816 */ /* 0x000fe20000000005 */
[----:B------:R-:W-:Y:S05]  /*19c0*/  @P3 BRA `(.L_x_208) ;  /* 0x0000006000003947 */ /* 0x000fea0003800000 */
[----:B------:R-:W-:Y:S01]  /*19d0*/  PRMT R2, RZ, 0x7610, R2 ;  /* 0x00007610ff027816 */ /* 0x000fe20000000002 */
[----:B------:R-:W-:Y:S05]  /*19e0*/  BRA `(.L_x_208) ;  /* 0x0000004000007947 */ /* 0x000fea0003800000 */
.L_x_205:
[----:B------:R-:W-:Y:S02]  /*19f0*/  PRMT R2, RZ, 0x7610, R2 ;  /* 0x00007610ff027816 */ /* 0x000fe40000000002 */
[----:B------:R-:W-:Y:S02]  /*1a00*/  PRMT R5, RZ, 0x7610, R5 ;  /* 0x00007610ff057816 */ /* 0x000fe40000000005 */
[----:B------:R-:W-:-:S02]  /*1a10*/  PRMT R4, RZ, 0x7610, R4 ;  /* 0x00007610ff047816 */ /* 0x000fc40000000004 */
[----:B------:R-:W-:Y:S02]  /*1a20*/  PRMT R6, RZ, 0x7610, R6 ;  /* 0x00007610ff067816 */ /* 0x000fe40000000006 */
.L_x_208:
[----:B------:R-:W-:Y:S05]  /*1a30*/  BSYNC B0 ;  /* 0x0000000000007941 */ /* 0x000fea0003800000 */
.L_x_204:
[----:B------:R-:W-:Y:S02]  /*1a40*/  ULDC UR8, c[0x0][UR4+0x16c] ;  /* 0x00005b0004087abb */ /* 0x000fe40008000800 */
[----:B------:R-:W-:-:S13]  /*1a50*/  ISETP.LT.AND P0, PT, R3, UR8, PT ;  /* 0x0000000803007c0c */ /* 0x000fda000bf01270 */
[----:B------:R-:W-:Y:S05]  /*1a60*/  @!P0 EXIT ;  /* 0x000000000000894d */ /* 0x000fea0003800000 */
[----:B------:R-:W-:Y:S01]  /*1a70*/  IADD3 R0, R3, 0x1, RZ ;  /* 0x0000000103007810 */ /* 0x000fe20007ffe0ff */
[----:B------:R-:W-:-:S03]  /*1a80*/  IMAD.MOV.U32 R23, RZ, RZ, 0x2 ;  /* 0x00000002ff177424 */ /* 0x000fc600078e00ff */
[----:B------:R-:W-:Y:S01]  /*1a90*/  ISETP.GE.AND P0, PT, R0, UR8, PT ;  /* 0x0000000800007c0c */ /* 0x000fe2000bf06270 */
[----:B------:R-:W-:-:S05]  /*1aa0*/  IMAD.WIDE R22, R22, R23, c[0x0][0x160] ;  /* 0x0000580016167625 */ /* 0x000fca00078e0217 */
[----:B------:R0:W-:Y:S07]  /*1ab0*/  STG.E.U16 [R22.64], R6 ;  /* 0x0000000616007986 */ /* 0x0001ee000c101506 */
[----:B------:R-:W-:Y:S05]  /*1ac0*/  @P0 EXIT ;  /* 0x000000000000094d */ /* 0x000fea0003800000 */
[----:B------:R-:W-:Y:S01]  /*1ad0*/  UMOV UR4, 0x4 ;  /* 0x0000000400047882 */ /* 0x000fe20000000000 */
[----:B------:R-:W-:Y:S01]  /*1ae0*/  IADD3 R0, R3, 0x2, RZ ;  /* 0x0000000203007810 */ /* 0x000fe20007ffe0ff */
[----:B------:R-:W-:Y:S02]  /*1af0*/  ULDC UR5, c[0x2][0x8] ;  /* 0x0080020000057ab9 */ /* 0x000fe40000000800 */
[----:B------:R-:W-:Y:S01]  /*1b00*/  UIMAD UR4, UR9, UR4, UR5 ;  /* 0x00000004090472a4 */ /* 0x000fe2000f8e0205 */
[----:B------:R-:W-:-:S11]  /*1b10*/  ISETP.GE.AND P0, PT, R0, UR8, PT ;  /* 0x0000000800007c0c */ /* 0x000fd6000bf06270 */
[----:B------:R-:W-:Y:S02]  /*1b20*/  ULDC UR4, c[0x0][UR4+0x160] ;  /* 0x0000580004047abb */ /* 0x000fe40008000800 */
[----:B------:R-:W-:-:S04]  /*1b30*/  IMAD.U32 R7, RZ, RZ, UR4 ;  /* 0x00000004ff077e24 */ /* 0x000fc8000f8e00ff */
[----:B0-----:R-:W-:-:S05]  /*1b40*/  IMAD.WIDE R6, R7, 0x2, R22 ;  /* 0x0000000207067825 */ /* 0x001fca00078e0216 */
[----:B------:R0:W-:Y:S01]  /*1b50*/  STG.E.U16 [R6.64], R4 ;  /* 0x0000000406007986 */ /* 0x0001e2000c101506 */
[----:B------:R-:W-:Y:S05]  /*1b60*/  @P0 EXIT ;  /* 0x000000000000094d */ /* 0x000fea0003800000 */
[----:B------:R-:W-:Y:S01]  /*1b70*/  IADD3 R3, R3, 0x3, RZ ;  /* 0x0000000303037810 */ /* 0x000fe20007ffe0ff */
[----:B------:R-:W-:-:S03]  /*1b80*/  USHF.L.U32 UR5, UR4, 0x1, URZ ;  /* 0x0000000104057899 */ /* 0x000fc6000800063f */
[----:B------:R-:W-:-:S03]  /*1b90*/  ISETP.GE.AND P0, PT, R3, UR8, PT ;  /* 0x0000000803007c0c */ /* 0x000fc6000bf06270 */
[----:B0-----:R-:W-:-:S04]  /*1ba0*/  IMAD.U32 R7, RZ, RZ, UR5 ;  /* 0x00000005ff077e24 */ /* 0x001fc8000f8e00ff */
[----:B------:R-:W-:-:S05]  /*1bb0*/  IMAD.WIDE R6, R7, 0x2, R22 ;  /* 0x0000000207067825 */ /* 0x000fca00078e0216 */
[----:B------:R0:W-:Y:S01]  /*1bc0*/  STG.E.U16 [R6.64], R5 ;  /* 0x0000000506007986 */ /* 0x0001e2000c101506 */
[----:B------:R-:W-:Y:S05]  /*1bd0*/  @P0 EXIT ;  /* 0x000000000000094d */ /* 0x000fea0003800000 */
[----:B------:R-:W-:-:S06]  /*1be0*/  UIMAD UR5, UR4, 0x3, URZ ;  /* 0x00000003040578a4 */ /* 0x000fcc000f8e023f */
[----:B0-----:R-:W-:-:S04]  /*1bf0*/  IMAD.U32 R5, RZ, RZ, UR5 ;  /* 0x00000005ff057e24 */ /* 0x001fc8000f8e00ff */
[----:B------:R-:W-:-:S05]  /*1c00*/  IMAD.WIDE R4, R5, 0x2, R22 ;  /* 0x0000000205047825 */ /* 0x000fca00078e0216 */
[----:B------:R-:W-:Y:S01]  /*1c10*/  STG.E.U16 [R4.64], R2 ;  /* 0x0000000204007986 */ /* 0x000fe2000c101506 */
[----:B------:R-:W-:Y:S05]  /*1c20*/  EXIT ;  /* 0x000000000000794d */ /* 0x000fea0003800000 */
        .weak           $__internal_9_$__cuda_sm20_div_s64
        .type           $__internal_9_$__cuda_sm20_div_s64,@function
        .size           $__internal_9_$__cuda_sm20_div_s64,(.L_x_3121 - $__internal_9_$__cuda_sm20_div_s64)
$__internal_9_$__cuda_sm20_div_s64:
[----:B------:R-:W-:Y:S01]  /*1c30*/  IADD3 R15, P1, RZ, -R4, RZ ;  /* 0x80000004ff0f7210 */ /* 0x000fe20007f3e0ff */
[----:B------:R-:W-:Y:S01]  /*1c40*/  IMAD.MOV.U32 R19, RZ, RZ, RZ ;  /* 0x000000ffff137224 */ /* 0x000fe200078e00ff */
[----:B------:R-:W-:Y:S02]  /*1c50*/  ISETP.GE.AND P0, PT, R2, RZ, PT ;  /* 0x000000ff0200720c */ /* 0x000fe40003f06270 */
[----:B------:R-:W-:Y:S02]  /*1c60*/  IADD3.X R9, RZ, ~R2, RZ, P1, !PT ;  /* 0x80000002ff097210 */ /* 0x000fe40000ffe4ff */
[----:B------:R-:W-:Y:S02]  /*1c70*/  SEL R14, R15, R4, !P0 ;  /* 0x000000040f0e7207 */ /* 0x000fe40004000000 */
[----:B------:R-:W-:Y:S02]  /*1c80*/  SEL R15, R9, R2, !P0 ;  /* 0x00000002090f7207 */ /* 0x000fe40004000000 */
[----:B------:R-:W-:-:S02]  /*1c90*/  ISETP.GE.AND P3, PT, R5, RZ, PT ;  /* 0x000000ff0500720c */ /* 0x000fc40003f66270 */
[----:B------:R-:W0:Y:S01]  /*1ca0*/  I2F.U64.RP R8, R14 ;  /* 0x0000000e00087312 */ /* 0x000e220000309000 */
[----:B------:R-:W-:-:S04]  /*1cb0*/  IADD3 R21, P4, RZ, -R18, RZ ;  /* 0x80000012ff157210 */ /* 0x000fc80007f9e0ff */
[----:B------:R-:W-:-:S03]  /*1cc0*/  SEL R21, R21, R18, !P3 ;  /* 0x0000001215157207 */ /* 0x000fc60005800000 */
        /* <DEDUP_REMOVED lines=51> */
[----:B------:R-:W-:Y:S02]  /*2000*/  SEL R21, R18, R21, P0 ;  /* 0x0000001512157207 */ /* 0x000fe40000000000 */
[-C--:B------:R-:W-:Y:S02]  /*2010*/  IADD3.X R18, RZ, R9.reuse, RZ, P2, !PT ;  /* 0x00000009ff127210 */ /* 0x080fe400017fe4ff */
        /* <DEDUP_REMOVED lines=20> */
[----:B------:R-:W-:Y:S06]  /*2160*/  RET.REL.NODEC R4 `(_ZN2at6native16triu_tril_kernelIN3c108BFloat16EiLb1ELi4ELb0EEEvNS_4cuda6detail10TensorInfoIT_T0_EENS6_IKS7_S8_EEllS8_) ;  /* 0xffffde9004007950 */ /* 0x000fec0003c3ffff */
.L_x_209:
        /* <DEDUP_REMOVED lines=9> */
.L_x_3121:


//--------------------- .text._ZN2at6native16triu_tril_kernelIN3c108BFloat16EiLb1ELi4ELb1EEEvNS_4cuda6detail10TensorInfoIT_T0_EENS6_IKS7_S8_EEllS8_ --------------------------
	.section	.text._ZN2at6native16triu_tril_kernelIN3c108BFloat16EiLb1ELi4ELb1EEEvNS_4cuda6detail10TensorInfoIT_T0_EENS6_IKS7_S8_EEllS8_,"ax",@progbits
	.sectioninfo	@"SHI_REGISTERS=30"
	.align	128
        .global         _ZN2at6native16triu_tril_kernelIN3c108BFloat16EiLb1ELi4ELb1EEEvNS_4cuda6detail10TensorInfoIT_T0_EENS6_IKS7_S8_EEllS8_
        .type           _ZN2at6native16triu_tril_kernelIN3c108BFloat16EiLb1ELi4ELb1EEEvNS_4cuda6detail10TensorInfoIT_T0_EENS6_IKS7_S8_EEllS8_,@function
        .size           _ZN2at6native16triu_tril_kernelIN3c108BFloat16EiLb1ELi4ELb1EEEvNS_4cuda6detail10TensorInfoIT_T0_EENS6_IKS7_S8_EEllS8_,(.L_x_3123 - _ZN2at6native16triu_tril_kernelIN3c108BFloat16EiLb1ELi4ELb1EEEvNS_4cuda6detail10TensorInfoIT_T0_EENS6_IKS7_S8_EEllS8_)
        .other          _ZN2at6native16triu_tril_kernelIN3c108BFloat16EiLb1ELi4ELb1EEEvNS_4cuda6detail10TensorInfoIT_T0_EENS6_IKS7_S8_EEllS8_,@"STO_CUDA_ENTRY STV_DEFAULT"
_ZN2at6native16triu_tril_kernelIN3c108BFloat16EiLb1ELi4ELb1EEEvNS_4cuda6detail10TensorInfoIT_T0_EENS6_IKS7_S8_EEllS8_:
.text._ZN2at6native16triu_tril_kernelIN3c108BFloat16EiLb1ELi4ELb1EEEvNS_4cuda6detail10TensorInfoIT_T0_EENS6_IKS7_S8_EEllS8_:
        /* <DEDUP_REMOVED lines=17> */
[----:B------:R-:W-:Y:S01]  /*0110*/  MOV R10, c[0x0][0x320] ;  /* 0x0000c800000a7a02 */ /* 0x000fe20000000f00 */
[----:B------:R-:W-:Y:S01]  /*0120*/  IMAD.U32 R5, RZ, RZ, UR4 ;  /* 0x00000004ff057e24 */ /* 0x000fe2000f8e00ff */
[----:B------:R-:W-:Y:S02]  /*0130*/  MOV R6, 0x150 ;  /* 0x0000015000067802 */ /* 0x000fe40000000f00 */
[----:B------:R-:W-:Y:S05]  /*0140*/  CALL.REL.NOINC `($__internal_10_$__cuda_sm20_div_s64) ;  /* 0x0000183000007944 */ /* 0x000fea0003c00000 */
[----:B------:R-:W-:-:S04]  /*0150*/  IMAD.MOV R3, RZ, RZ, -R8 ;  /* 0x000000ffff037224 */ /* 0x000fc800078e0a08 */
[----:B------:R-:W-:Y:S01]  /*0160*/  IMAD R4, R3, c[0x0][0x320], R4 ;  /* 0x0000c80003047a24 */ /* 0x000fe200078e0204 */
[----:B------:R-:W-:Y:S05]  /*0170*/  BRA `(.L_x_212) ;  /* 0x0000015000007947 */ /* 0x000fea0003800000 */
.L_x_211:
        /* <DEDUP_REMOVED lines=21> */
.L_x_212:
[----:B------:R-:W-:Y:S05]  /*02d0*/  BSYNC B0 ;  /* 0x0000000000007941 */ /* 0x000fea0003800000 */
.L_x_210:
        /* <DEDUP_REMOVED lines=14> */
[----:B------:R-:W-:Y:S05]  /*03c0*/  CALL.REL.NOINC `($__internal_11_$__cuda_sm20_rem_s64) ;  /* 0x00001ae000007944 */ /* 0x000fea0003c00000 */
[----:B------:R-:W-:Y:S01]  /*03d0*/  MOV R3, R5 ;  /* 0x0000000500037202 */ /* 0x000fe20000000f00 */
[----:B------:R-:W-:Y:S05]  /*03e0*/  BRA `(.L_x_215) ;  /* 0x0000011000007947 */ /* 0x000fea0003800000 */
.L_x_214:
        /* <DEDUP_REMOVED lines=17> */
.L_x_215:
[----:B------:R-:W-:Y:S05]  /*0500*/  BSYNC B0 ;  /* 0x0000000000007941 */ /* 0x000fea0003800000 */
.L_x_213:
[----:B------:R-:W-:-:S05]  /*0510*/  IMAD.IADD R0, R4, 0x1, -R3 ;  /* 0x0000000104007824 */ /* 0x000fca00078e0a03 */
[----:B------:R-:W-:Y:S02]  /*0520*/  ISETP.GE.U32.AND P0, PT, R0, c[0x0][0x310], PT ;  /* 0x0000c40000007a0c */ /* 0x000fe40003f06070 */
[----:B------:R-:W-:-:S04]  /*0530*/  SHF.R.S32.HI R0, RZ, 0x1f, R0 ;  /* 0x0000001fff007819 */ /* 0x000fc80000011400 */
[----:B------:R-:W-:-:S13]  /*0540*/  ISETP.GE.AND.EX P0, PT, R0, c[0x0][0x314], PT, P0 ;  /* 0x0000c50000007a0c */ /* 0x000fda0003f06300 */
[----:B------:R-:W-:Y:S05]  /*0550*/  @P0 EXIT ;  /* 0x000000000000094d */ /* 0x000fea0003800000 */
[----:B------:R-:W-:Y:S01]  /*0560*/  MOV R2, c[0x0][0x308] ;  /* 0x0000c20000027a02 */ /* 0x000fe20000000f00 */
[----:B------:R-:W-:Y:S03]  /*0570*/  BSSY B0, `(.L_x_216) ;  /* 0x0000021000007945 */ /* 0x000fe60003800000 */
        /* <DEDUP_REMOVED lines=9> */
[----:B0-----:R-:W-:Y:S05]  /*0610*/  CALL.REL.NOINC `($__internal_10_$__cuda_sm20_div_s64) ;  /* 0x0000136000007944 */ /* 0x001fea0003c00000 */
[----:B------:R-:W-:Y:S02]  /*0620*/  IMAD.MOV.U32 R14, RZ, RZ, R8 ;  /* 0x000000ffff0e7224 */ /* 0x000fe400078e0008 */
[----:B------:R-:W-:Y:S01]  /*0630*/  IMAD.MOV.U32 R15, RZ, RZ, R9 ;  /* 0x000000ffff0f7224 */ /* 0x000fe200078e0009 */
[----:B------:R-:W-:Y:S05]  /*0640*/  BRA `(.L_x_218) ;  /* 0x0000013000007947 */ /* 0x000fea0003800000 */
.L_x_217:
        /* <DEDUP_REMOVED lines=18> */
[----:B------:R-:W-:Y:S02]  /*0770*/  @!P2 LOP3.LUT R14, RZ, UR7, RZ, 0x33, !PT ;  /* 0x00000007ff0eac12 */ /* 0x000fe4000f8e33ff */
.L_x_218:
[----:B------:R-:W-:Y:S05]  /*0780*/  BSYNC B0 ;  /* 0x0000000000007941 */ /* 0x000fea0003800000 */
.L_x_216:
[----:B------:R-:W-:Y:S02]  /*0790*/  IMAD.MOV.U32 R23, RZ, RZ, 0x4 ;  /* 0x00000004ff177424 */ /* 0x000fe400078e00ff */
[----:B------:R-:W-:Y:S02]  /*07a0*/  IMAD.MOV.U32 R6, RZ, RZ, c[0x0][0x308] ;  /* 0x0000c200ff067624 */ /* 0x000fe400078e00ff */
[----:B------:R-:W-:Y:S02]  /*07b0*/  IMAD R5, R2, R23, c[0x2][0x8] ;  /* 0x0080020002057624 */ /* 0x000fe400078e0217 */
[----:B0-----:R-:W-:Y:S01]  /*07c0*/  IMAD R21, R21, R4, RZ ;  /* 0x0000000415157224 */ /* 0x001fe200078e02ff */
[----:B------:R-:W-:Y:S01]  /*07d0*/  ISETP.GE.AND P0, PT, R6, 0x3, PT ;  /* 0x000000030600780c */ /* 0x000fe20003f06270 */
[----:B------:R-:W0:Y:S02]  /*07e0*/  LDC R0, c[0x0][R5+0x160] ;  /* 0x0000580005007b82 */ /* 0x000e240000000800 */
[----:B0-----:R-:W-:-:S10]  /*07f0*/  IMAD R0, R0, R3, R21 ;  /* 0x0000000300007224 */ /* 0x001fd400078e0215 */
[----:B------:R-:W-:Y:S05]  /*0800*/  @!P0 BRA `(.L_x_219) ;  /* 0x00000e8000008947 */ /* 0x000fea0003800000 */
[C---:B------:R-:W-:Y:S02]  /*0810*/  IADD3 R5, R6.reuse, 0x2, RZ ;  /* 0x0000000206057810 */ /* 0x040fe40007ffe0ff */
[----:B------:R-:W-:Y:S02]  /*0820*/  IADD3 R21, R6, -0x3, RZ ;  /* 0xfffffffd06157810 */ /* 0x000fe40007ffe0ff */
[----:B------:R-:W-:-:S03]  /*0830*/  LOP3.LUT P0, R22, R5, 0x3, RZ, 0xc0, !PT ;  /* 0x0000000305167812 */ /* 0x000fc6000780c0ff */
[----:B------:R-:W-:-:S10]  /*0840*/  IMAD.MOV.U32 R20, RZ, RZ, R21 ;  /* 0x000000ffff147224 */ /* 0x000fd400078e0015 */
[----:B------:R-:W-:Y:S05]  /*0850*/  @!P0 BRA `(.L_x_220) ;  /* 0x0000033000008947 */ /* 0x000fea0003800000 */
[C---:B------:R-:W-:Y:S01]  /*0860*/  SHF.L.U32 R24, R21.reuse, 0x2, RZ ;  /* 0x0000000215187819 */ /* 0x040fe200000006ff */
[----:B------:R-:W-:Y:S02]  /*0870*/  IMAD R23, R21, R23, c[0x2][0x10] ;  /* 0x0080040015177624 */ /* 0x000fe400078e0217 */
[----:B------:R-:W-:Y:S01]  /*0880*/  IMAD.MOV.U32 R20, RZ, RZ, R21 ;  /* 0x000000ffff147224 */ /* 0x000fe200078e0015 */
[----:B------:R-:W-:-:S04]  /*0890*/  IADD3 R24, R24, 0xe0, RZ ;  /* 0x000000e018187810 */ /* 0x000fc80007ffe0ff */
.L_x_224:
        /* <DEDUP_REMOVED lines=10> */
[----:B------:R-:W-:Y:S05]  /*0940*/  CALL.REL.NOINC `($__internal_10_$__cuda_sm20_div_s64) ;  /* 0x0000103000007944 */ /* 0x000fea0003c00000 */
[----:B------:R-:W-:Y:S01]  /*0950*/  IADD3 R5, -R8, RZ, RZ ;  /* 0x000000ff08057210 */ /* 0x000fe20007ffe1ff */
[----:B------:R-:W-:-:S04]  /*0960*/  IMAD.MOV.U32 R15, RZ, RZ, R9 ;  /* 0x000000ffff0f7224 */ /* 0x000fc800078e0009 */
[----:B------:R-:W-:Y:S02]  /*0970*/  IMAD R10, R10, R5, R14 ;  /* 0x000000050a0a7224 */ /* 0x000fe400078e020e */
[----:B------:R-:W-:Y:S01]  /*0980*/  IMAD.MOV.U32 R14, RZ, RZ, R8 ;  /* 0x000000ffff0e7224 */ /* 0x000fe200078e0008 */
[----:B------:R-:W-:Y:S05]  /*0990*/  BRA `(.L_x_223) ;  /* 0x0000016000007947 */ /* 0x000fea0003800000 */
.L_x_222:
        /* <DEDUP_REMOVED lines=22> */
.L_x_223:
[----:B------:R-:W-:Y:S05]  /*0b00*/  BSYNC B0 ;  /* 0x0000000000007941 */ /* 0x000fea0003800000 */
.L_x_221:
        /* <DEDUP_REMOVED lines=8> */
.L_x_220:
[----:B------:R-:W-:-:S13]  /*0b90*/  ISETP.GE.U32.AND P0, PT, R21, 0x3, PT ;  /* 0x000000031500780c */ /* 0x000fda0003f06070 */
[----:B------:R-:W-:Y:S05]  /*0ba0*/  @!P0 BRA `(.L_x_219) ;  /* 0x00000ae000008947 */ /* 0x000fea0003800000 */
[----:B------:R-:W-:Y:S01]  /*0bb0*/  HFMA2.MMA R5, -RZ, RZ, 0, 2.384185791015625e-07 ;  /* 0x00000004ff057435 */ /* 0x000fe200000001ff */
[C---:B------:R-:W-:Y:S01]  /*0bc0*/  IMAD.SHL.U32 R22, R20.reuse, 0x4, RZ ;  /* 0x0000000414167824 */ /* 0x040fe200078e00ff */
[----:B------:R-:W-:-:S04]  /*0bd0*/  IADD3 R21, R20, 0x4, RZ ;  /* 0x0000000414157810 */ /* 0x000fc80007ffe0ff */
[----:B------:R-:W-:-:S04]  /*0be0*/  IADD3 R22, R22, 0xe0, RZ ;  /* 0x000000e016167810 */ /* 0x000fc80007ffe0ff */
[----:B------:R-:W-:Y:S02]  /*0bf0*/  IMAD R20, R20, R5, c[0x2][0x10] ;  /* 0x0080040014147624 */ /* 0x000fe400078e0205 */
.L_x_237:
        /* <DEDUP_REMOVED lines=16> */
.L_x_226:
        /* <DEDUP_REMOVED lines=22> */
.L_x_227:
[----:B------:R-:W-:Y:S05]  /*0e60*/  BSYNC B0 ;  /* 0x0000000000007941 */ /* 0x000fea0003800000 */
.L_x_225:
        /* <DEDUP_REMOVED lines=8> */
[----:B------:R-:W-:Y:S01]  /*0ef0*/  MOV R5, R7 ;  /* 0x0000000700057202 */ /* 0x000fe20000000f00 */
[----:B------:R-:W-:Y:S01]  /*0f00*/  IMAD.MOV.U32 R18, RZ, RZ, R14 ;  /* 0x000000ffff127224 */ /* 0x000fe200078e000e */
[----:B------:R-:W-:Y:S01]  /*0f10*/  MOV R6, 0xf40 ;  /* 0x00000f4000067802 */ /* 0x000fe20000000f00 */
[----:B------:R-:W-:Y:S02]  /*0f20*/  IMAD.MOV.U32 R7, RZ, RZ, R15 ;  /* 0x000000ffff077224 */ /* 0x000fe400078e000f */
[----:B------:R-:W-:Y:S05]  /*0f30*/  CALL.REL.NOINC `($__internal_10_$__cuda_sm20_div_s64) ;  /* 0x00000a4000007944 */ /* 0x000fea0003c00000 */
[----:B------:R-:W-:Y:S01]  /*0f40*/  IMAD.MOV R11, RZ, RZ, -R8 ;  /* 0x000000ffff0b7224 */ /* 0x000fe200078e0a08 */
[----:B------:R-:W-:-:S03]  /*0f50*/  MOV R15, R9 ;  /* 0x00000009000f7202 */ /* 0x000fc60000000f00 */
[----:B------:R-:W-:Y:S02]  /*0f60*/  IMAD R11, R10, R11, R14 ;  /* 0x0000000b0a0b7224 */ /* 0x000fe400078e020e */
[----:B------:R-:W-:Y:S01]  /*0f70*/  IMAD.MOV.U32 R14, RZ, RZ, R8 ;  /* 0x000000ffff0e7224 */ /* 0x000fe200078e0008 */
[----:B------:R-:W-:Y:S05]  /*0f80*/  BRA `(.L_x_230) ;  /* 0x0000016000007947 */ /* 0x000fea0003800000 */
.L_x_229:
        /* <DEDUP_REMOVED lines=22> */
.L_x_230:
[----:B------:R-:W-:Y:S05]  /*10f0*/  BSYNC B0 ;  /* 0x0000000000007941 */ /* 0x000fea0003800000 */
.L_x_228:
        /* <DEDUP_REMOVED lines=13> */
[----:B------:R-:W-:Y:S02]  /*11d0*/  IMAD.MOV R11, RZ, RZ, -R8 ;  /* 0x000000ffff0b7224 */ /* 0x000fe400078e0a08 */
[----:B------:R-:W-:Y:S02]  /*11e0*/  IMAD.MOV.U32 R15, RZ, RZ, R9 ;  /* 0x000000ffff0f7224 */ /* 0x000fe400078e0009 */
[----:B------:R-:W-:Y:S01]  /*11f0*/  IMAD R11, R10, R11, R14 ;  /* 0x0000000b0a0b7224 */ /* 0x000fe200078e020e */
[----:B------:R-:W-:Y:S01]  /*1200*/  MOV R14, R8 ;  /* 0x00000008000e7202 */ /* 0x000fe20000000f00 */
[----:B------:R-:W-:Y:S05]  /*1210*/  BRA `(.L_x_233) ;  /* 0x0000016000007947 */ /* 0x000fea0003800000 */
.L_x_232:
        /* <DEDUP_REMOVED lines=22> */
.L_x_233:
[----:B------:R-:W-:Y:S05]  /*1380*/  BSYNC B0 ;  /* 0x0000000000007941 */ /* 0x000fea0003800000 */
.L_x_231:
        /* <DEDUP_REMOVED lines=18> */
.L_x_235:
        /* <DEDUP_REMOVED lines=22> */
.L_x_236:
[----:B------:R-:W-:Y:S05]  /*1610*/  BSYNC B0 ;  /* 0x0000000000007941 */ /* 0x000fea0003800000 */
.L_x_234:
[----:B------:R0:W1:Y:S01]  /*1620*/  LDC R5, c[0x0][R20+0x154] ;  /* 0x0000550014057b82 */ /* 0x0000620000000800 */
[----:B------:R-:W-:Y:S02]  /*1630*/  IADD3 R21, R21, -0x4, RZ ;  /* 0xfffffffc15157810 */ /* 0x000fe40007ffe0ff */
[----:B------:R-:W-:Y:S02]  /*1640*/  IADD3 R22, R22, -0x10, RZ ;  /* 0xfffffff016167810 */ /* 0x000fe40007ffe0ff */
[----:B------:R-:W-:Y:S02]  /*1650*/  ISETP.GT.AND P0, PT, R21, 0x3, PT ;  /* 0x000000031500780c */ /* 0x000fe40003f04270 */
[----:B0-----:R-:W-:Y:S01]  /*1660*/  IADD3 R20, R20, -0x10, RZ ;  /* 0xfffffff014147810 */ /* 0x001fe20007ffe0ff */
[----:B-1----:R-:W-:-:S10]  /*1670*/  IMAD R0, R5, R10, R0 ;  /* 0x0000000a05007224 */ /* 0x002fd400078e0200 */
[----:B------:R-:W-:Y:S05]  /*1680*/  @P0 BRA `(.L_x_237) ;  /* 0xfffff57000000947 */ /* 0x000fea000383ffff */
.L_x_219:
[----:B------:R-:W-:Y:S02]  /*1690*/  ULDC UR4, c[0x0][UR6+0x16c] ;  /* 0x00005b0006047abb */ /* 0x000fe40008000800 */
[----:B------:R-:W-:-:S13]  /*16a0*/  ISETP.LT.AND P0, PT, R4, UR4, PT ;  /* 0x0000000404007c0c */ /* 0x000fda000bf01270 */
[----:B------:R-:W-:Y:S05]  /*16b0*/  @!P0 EXIT ;  /* 0x000000000000894d */ /* 0x000fea0003800000 */
[----:B------:R-:W-:Y:S01]  /*16c0*/  IADD3 R8, R4, 0x1, RZ ;  /* 0x0000000104087810 */ /* 0x000fe20007ffe0ff */
[----:B------:R-:W-:Y:S01]  /*16d0*/  IMAD.MOV.U32 R7, RZ, RZ, 0x2 ;  /* 0x00000002ff077424 */ /* 0x000fe200078e00ff */
[----:B------:R-:W-:Y:S02]  /*16e0*/  ULDC.64 UR6, c[0x0][0x118] ;  /* 0x0000460000067ab9 */ /* 0x000fe40000000a00 */
[----:B------:R-:W-:Y:S01]  /*16f0*/  ISETP.GE.AND P0, PT, R8, UR4, PT ;  /* 0x0000000408007c0c */ /* 0x000fe2000bf06270 */
[----:B------:R-:W-:-:S05]  /*1700*/  IMAD.WIDE R6, R0, R7, c[0x0][0x160] ;  /* 0x0000580000067625 */ /* 0x000fca00078e0207 */
[----:B------:R0:W-:Y:S07]  /*1710*/  STG.E.U16 [R6.64], RZ ;  /* 0x000000ff06007986 */ /* 0x0001ee000c101506 */
[----:B------:R-:W-:Y:S05]  /*1720*/  @P0 EXIT ;  /* 0x000000000000094d */ /* 0x000fea0003800000 */
[----:B------:R-:W-:Y:S01]  /*1730*/  IMAD.IADD R0, R8, 0x1, -R3 ;  /* 0x0000000108007824 */ /* 0x000fe200078e0a03 */
[----:B------:R-:W-:-:S04]  /*1740*/  IADD3 R10, R4, 0x2, RZ ;  /* 0x00000002040a7810 */ /* 0x000fc80007ffe0ff */
[----:B------:R-:W-:Y:S02]  /*1750*/  ISETP.GE.U32.AND P0, PT, R0, c[0x0][0x310], PT ;  /* 0x0000c40000007a0c */ /* 0x000fe40003f06070 */
[----:B------:R-:W-:Y:S02]  /*1760*/  SHF.R.S32.HI R0, RZ, 0x1f, R0 ;  /* 0x0000001fff007819 */ /* 0x000fe40000011400 */
[----:B------:R-:W-:Y:S02]  /*1770*/  ISETP.GE.AND P1, PT, R10, UR4, PT ;  /* 0x000000040a007c0c */ /* 0x000fe4000bf26270 */
[----:B------:R-:W-:-:S13]  /*1780*/  ISETP.GE.AND.EX P0, PT, R0, c[0x0][0x314], PT, P0 ;  /* 0x0000c50000007a0c */ /* 0x000fda0003f06300 */
[----:B------:R-:W-:-:S05]  /*1790*/  @!P0 MOV R5, 0x4 ;  /* 0x0000000400058802 */ /* 0x000fca0000000f00 */
[----:B------:R-:W-:-:S04]  /*17a0*/  @!P0 IMAD R0, R2, R5, c[0x2][0x10] ;  /* 0x0080040002008624 */ /* 0x000fc800078e0205 */
[----:B------:R-:W1:Y:S02]  /*17b0*/  @!P0 LDC R9, c[0x0][R0+0x160] ;  /* 0x0000580000098b82 */ /* 0x000e640000000800 */
[----:B-1----:R-:W-:-:S05]  /*17c0*/  @!P0 IMAD.WIDE R8, R9, 0x2, R6 ;  /* 0x0000000209088825 */ /* 0x002fca00078e0206 */
[----:B------:R1:W-:Y:S01]  /*17d0*/  @!P0 STG.E.U16 [R8.64], RZ ;  /* 0x000000ff08008986 */ /* 0x0003e2000c101506 */
        /* <DEDUP_REMOVED lines=10> */
[----:B-1----:R-:W-:-:S04]  /*1880*/  @!P0 IMAD.SHL.U32 R5, R5, 0x2, RZ ;  /* 0x0000000205058824 */ /* 0x002fc800078e00ff */
[----:B------:R-:W-:-:S05]  /*1890*/  @!P0 IMAD.WIDE R4, R5, 0x2, R6 ;  /* 0x0000000205048825 */ /* 0x000fca00078e0206 */
[----:B------:R1:W-:Y:S01]  /*18a0*/  @!P0 STG.E.U16 [R4.64], RZ ;  /* 0x000000ff04008986 */ /* 0x0003e2000c101506 */
[----:B------:R-:W-:Y:S05]  /*18b0*/  @P1 EXIT ;  /* 0x000000000000194d */ /* 0x000fea0003800000 */
[----:B------:R-:W-:-:S04]  /*18c0*/  IADD3 R3, R0, -R3, RZ ;  /* 0x8000000300037210 */ /* 0x000fc80007ffe0ff */
[----:B------:R-:W-:Y:S02]  /*18d0*/  ISETP.GE.U32.AND P0, PT, R3, c[0x0][0x310], PT ;  /* 0x0000c40003007a0c */ /* 0x000fe40003f06070 */
[----:B------:R-:W-:-:S04]  /*18e0*/  SHF.R.S32.HI R3, RZ, 0x1f, R3 ;  /* 0x0000001fff037819 */ /* 0x000fc80000011403 */
[----:B------:R-:W-:-:S13]  /*18f0*/  ISETP.GE.AND.EX P0, PT, R3, c[0x0][0x314], PT, P0 ;  /* 0x0000c50003007a0c */ /* 0x000fda0003f06300 */
[----:B------:R-:W-:Y:S05]  /*1900*/  @P0 EXIT ;  /* 0x000000000000094d */ /* 0x000fea0003800000 */
[----:B------:R-:W-:-:S04]  /*1910*/  IMAD.MOV.U32 R3, RZ, RZ, 0x4 ;  /* 0x00000004ff037424 */ /* 0x000fc800078e00ff */
[----:B------:R-:W-:-:S06]  /*1920*/  IMAD R2, R2, R3, c[0x2][0x10] ;  /* 0x0080040002027624 */ /* 0x000fcc00078e0203 */
[----:B------:R-:W2:Y:S02]  /*1930*/  LDC R2, c[0x0][R2+0x160] ;  /* 0x0000580002027b82 */ /* 0x000ea40000000800 */
[----:B--2---:R-:W-:-:S04]  /*1940*/  IMAD R3, R2, 0x3, RZ ;  /* 0x0000000302037824 */ /* 0x004fc800078e02ff */
[----:B0-----:R-:W-:-:S05]  /*1950*/  IMAD.WIDE R6, R3, 0x2, R6 ;  /* 0x0000000203067825 */ /* 0x001fca00078e0206 */
[----:B------:R-:W-:Y:S01]  /*1960*/  STG.E.U16 [R6.64], RZ ;  /* 0x000000ff06007986 */ /* 0x000fe2000c101506 */
[----:B------:R-:W-:Y:S05]  /*1970*/  EXIT ;  /* 0x000000000000794d */ /* 0x000fea0003800000 */
        .weak           $__internal_10_$__cuda_sm20_div_s64
        .type           $__internal_10_$__cuda_sm20_div_s64,@function
        .size           $__internal_10_$__cuda_sm20_div_s64,($__internal_11_$__cuda_sm20_rem_s64 - $__internal_10_$__cuda_sm20_div_s64)
$__internal_10_$__cuda_sm20_div_s64:
        /* <DEDUP_REMOVED lines=37> */
[----:B------:R-:W-:Y:S01]  /*1bd0*/  IMAD.X R12, RZ, RZ, ~R7, P4 ;  /* 0x000000ffff0c7224 */ /* 0x000fe200020e0e07 */
[----:B------:R-:W-:Y:S01]  /*1be0*/  IADD3.X R9, R8, R9, RZ, P0, !PT ;  /* 0x0000000908097210 */ /* 0x000fe200007fe4ff */
[----:B------:R-:W-:Y:S02]  /*1bf0*/  IMAD.MOV.U32 R27, RZ, RZ, RZ ;  /* 0x000000ffff1b7224 */ /* 0x000fe400078e00ff */
[----:B------:R-:W-:Y:S01]  /*1c00*/  IMAD.HI.U32 R26, R11, R19, RZ ;  /* 0x000000130b1a7227 */ /* 0x000fe200078e00ff */
        /* <DEDUP_REMOVED lines=14> */
[----:B------:R-:W-:-:S05]  /*1cf0*/  IMAD R11, R9, R16, R11 ;  /* 0x00000010090b7224 */ /* 0x000fca00078e020b */
[----:B------:R-:W-:Y:S02]  /*1d00*/  IADD3.X R12, ~R11, R12, RZ, P1, !PT ;  /* 0x0000000c0b0c7210 */ /* 0x000fe40000ffe5ff */
[----:B------:R-:W-:Y:S02]  /*1d10*/  IADD3 R18, P1, R19, -R16, RZ ;  /* 0x8000001013127210 */ /* 0x000fe40007f3e0ff */
[----:B------:R-:W-:Y:S02]  /*1d20*/  ISETP.GE.U32.AND.EX P0, PT, R12, R17, PT, P0 ;  /* 0x000000110c00720c */ /* 0x000fe40003f06100 */
[----:B------:R-:W-:Y:S01]  /*1d30*/  IADD3 R11, P2, R8, 0x1, RZ ;  /* 0x00000001080b7810 */ /* 0x000fe20007f5e0ff */
[----:B------:R-:W-:Y:S01]  /*1d40*/  IMAD.X R13, R12, 0x1, ~R17, P1 ;  /* 0x000000010c0d7824 */ /* 0x000fe200008e0e11 */
[----:B------:R-:W-:Y:S02]  /*1d50*/  SEL R19, R18, R19, P0 ;  /* 0x0000001312137207 */ /* 0x000fe40000000000 */
[----:B------:R-:W-:Y:S01]  /*1d60*/  SEL R11, R11, R8, P0 ;  /* 0x000000080b0b7207 */ /* 0x000fe20000000000 */
[----:B------:R-:W-:Y:S01]  /*1d70*/  IMAD.X R18, RZ, RZ, R9, P2 ;  /* 0x000000ffff127224 */ /* 0x000fe200010e0609 */
[----:B------:R-:W-:-:S02]  /*1d80*/  SEL R13, R13, R12, P0 ;  /* 0x0000000c0d0d7207 */ /* 0x000fc40000000000 */
[----:B------:R-:W-:Y:S02]  /*1d90*/  ISETP.GE.U32.AND P1, PT, R19, R16, PT ;  /* 0x000000101300720c */ /* 0x000fe40003f26070 */
[----:B------:R-:W-:Y:S02]  /*1da0*/  SEL R18, R18, R9, P0 ;  /* 0x0000000912127207 */ /* 0x000fe40000000000 */
[----:B------:R-:W-:Y:S02]  /*1db0*/  IADD3 R8, P2, R11, 0x1, RZ ;  /* 0x000000010b087810 */ /* 0x000fe40007f5e0ff */
[----:B------:R-:W-:Y:S02]  /*1dc0*/  ISETP.GE.U32.AND.EX P0, PT, R13, R17, PT, P1 ;  /* 0x000000110d00720c */ /* 0x000fe40003f06110 */
[----:B------:R-:W-:Y:S01]  /*1dd0*/  ISETP.GE.AND P1, PT, R7, RZ, PT ;  /* 0x000000ff0700720c */ /* 0x000fe20003f26270 */
[----:B------:R-:W-:Y:S01]  /*1de0*/  IMAD.X R9, RZ, RZ, R18, P2 ;  /* 0x000000ffff097224 */ /* 0x000fe200010e0612 */
[----:B------:R-:W-:-:S04]  /*1df0*/  SEL R8, R8, R11, P0 ;  /* 0x0000000b08087207 */ /* 0x000fc80000000000 */
[----:B------:R-:W-:Y:S02]  /*1e00*/  SEL R18, R9, R18, P0 ;  /* 0x0000001209127207 */ /* 0x000fe40000000000 */
[----:B------:R-:W-:Y:S02]  /*1e10*/  IADD3 R9, P2, RZ, -R8, RZ ;  /* 0x80000008ff097210 */ /* 0x000fe40007f5e0ff */
[----:B------:R-:W-:Y:S02]  /*1e20*/  ISETP.NE.U32.AND P0, PT, R10, RZ, PT ;  /* 0x000000ff0a00720c */ /* 0x000fe40003f05070 */
[----:B------:R-:W-:Y:S02]  /*1e30*/  IADD3.X R7, RZ, ~R18, RZ, P2, !PT ;  /* 0x80000012ff077210 */ /* 0x000fe400017fe4ff */
[----:B------:R-:W-:Y:S02]  /*1e40*/  ISETP.NE.AND.EX P0, PT, R5, RZ, PT, P0 ;  /* 0x000000ff0500720c */ /* 0x000fe40003f05300 */
[----:B------:R-:W-:-:S02]  /*1e50*/  SEL R9, R9, R8, !P1 ;  /* 0x0000000809097207 */ /* 0x000fc40004800000 */
[----:B------:R-:W-:Y:S02]  /*1e60*/  SEL R7, R7, R18, !P1 ;  /* 0x0000001207077207 */ /* 0x000fe40004800000 */
[----:B------:R-:W-:Y:S02]  /*1e70*/  SEL R8, R9, 0xffffffff, P0 ;  /* 0xffffffff09087807 */ /* 0x000fe40000000000 */
[----:B------:R-:W-:Y:S01]  /*1e80*/  SEL R9, R7, 0xffffffff, P0 ;  /* 0xffffffff07097807 */ /* 0x000fe20000000000 */
[----:B------:R-:W-:-:S04]  /*1e90*/  IMAD.MOV.U32 R7, RZ, RZ, 0x0 ;  /* 0x00000000ff077424 */ /* 0x000fc800078e00ff */
[----:B------:R-:W-:Y:S05]  /*1ea0*/  RET.REL.NODEC R6 `(_ZN2at6native16triu_tril_kernelIN3c108BFloat16EiLb1ELi4ELb1EEEvNS_4cuda6detail10TensorInfoIT_T0_EENS6_IKS7_S8_EEllS8_) ;  /* 0xffffe15006007950 */ /* 0x000fea0003c3ffff */
        .weak           $__internal_11_$__cuda_sm20_rem_s64
        .type           $__internal_11_$__cuda_sm20_rem_s64,@function
        .size           $__internal_11_$__cuda_sm20_rem_s64,(.L_x_3123 - $__internal_11_$__cuda_sm20_rem_s64)
$__internal_11_$__cuda_sm20_rem_s64:
        /* <DEDUP_REMOVED lines=19> */
[----:B------:R-:W-:Y:S01]  /*1fe0*/  IMAD.HI.U32 R10, P2, R7, R13, R10 ;  /* 0x0000000d070a7227 */ /* 0x000fe2000784000a */
[----:B------:R-:W-:-:S04]  /*1ff0*/  IADD3.X R5, R5, R7, RZ, P0, !PT ;  /* 0x0000000705057210 */ /* 0x000fc800007fe4ff */
[----:B------:R-:W-:-:S04]  /*2000*/  IADD3 R11, P3, R17, R10, RZ ;  /* 0x0000000a110b7210 */ /* 0x000fc80007f7e0ff */
[----:B------:R-:W-:Y:S01]  /*2010*/  IADD3.X R5, RZ, RZ, R5, P3, P2 ;  /* 0x000000ffff057210 */ /* 0x000fe20001fe4405 */
[----:B------:R-:W-:Y:S01]  /*2020*/  IMAD.WIDE.U32 R6, R11, UR4, RZ ;  /* 0x000000040b067c25 */ /* 0x000fe2000f8e00ff */
[----:B------:R-:W-:-:S03]  /*2030*/  ISETP.GE.AND P2, PT, R2, RZ, PT ;  /* 0x000000ff0200720c */ /* 0x000fc60003f46270 */
[----:B------:R-:W-:Y:S01]  /*2040*/  IMAD R10, R11, UR5, R7 ;  /* 0x000000050b0a7c24 */ /* 0x000fe2000f8e0207 */
[----:B------:R-:W-:-:S03]  /*2050*/  IADD3 R7, P0, RZ, -R6, RZ ;  /* 0x80000006ff077210 */ /* 0x000fc60007f1e0ff */
        /* <DEDUP_REMOVED lines=13> */
[----:B------:R-:W-:Y:S01]  /*2130*/  SEL R10, R7, R2, !P2 ;  /* 0x00000002070a7207 */ /* 0x000fe20005000000 */
[----:B------:R-:W-:Y:S01]  /*2140*/  HFMA2.MMA R7, -RZ, RZ, 0, 0 ;  /* 0x00000000ff077435 */ /* 0x000fe200000001ff */
[----:B------:R-:W-:-:S05]  /*2150*/  IADD3.X R5, RZ, RZ, R5, P4, P3 ;  /* 0x000000ffff057210 */ /* 0x000fca00027e6405 */
[----:B------:R-:W-:-:S04]  /*2160*/  IMAD R2, R5, R10, RZ ;  /* 0x0000000a05027224 */ /* 0x000fc800078e02ff */
[----:B------:R-:W-:-:S06]  /*2170*/  IMAD.WIDE.U32 R6, R3, R10, R6 ;  /* 0x0000000a03067225 */ /* 0x000fcc00078e0006 */
[----:B------:R-:W-:-:S04]  /*2180*/  IMAD.HI.U32 R7, P0, R5, R11, R6 ;  /* 0x0000000b05077227 */ /* 0x000fc80007800006 */
[----:B------:R-:W-:Y:S01]  /*2190*/  IMAD.HI.U32 R5, R5, R10, RZ ;  /* 0x0000000a05057227 */ /* 0x000fe200078e00ff */
[----:B------:R-:W-:-:S03]  /*21a0*/  IADD3 R7, P3, R2, R7, RZ ;  /* 0x0000000702077210 */ /* 0x000fc60007f7e0ff */
[----:B------:R-:W-:Y:S02]  /*21b0*/  IMAD.X R5, RZ, RZ, R5, P0 ;  /* 0x000000ffff057224 */ /* 0x000fe400000e0605 */
        /* <DEDUP_REMOVED lines=17> */
[----:B------:R-:W-:Y:S02]  /*22d0*/  ISETP.NE.U32.AND P0, PT, RZ, UR7, PT ;  /* 0x00000007ff007c0c */ /* 0x000fe4000bf05070 */
[-C--:B------:R-:W-:Y:S02]  /*22e0*/  IADD3 R2, RZ, -R5.reuse, RZ ;  /* 0x80000005ff027210 */ /* 0x080fe40007ffe0ff */
[----:B------:R-:W-:Y:S02]  /*22f0*/  ISETP.NE.AND.EX P0, PT, RZ, UR8, PT, P0 ;  /* 0x00000008ff007c0c */ /* 0x000fe4000bf05300 */
[----:B------:R-:W-:Y:S01]  /*2300*/  SEL R5, R2, R5, !P2 ;  /* 0x0000000502057207 */ /* 0x000fe20005000000 */
[----:B------:R-:W-:-:S03]  /*2310*/  IMAD.MOV.U32 R2, RZ, RZ, R0 ;  /* 0x000000ffff027224 */ /* 0x000fc600078e0000 */
[----:B------:R-:W-:Y:S01]  /*2320*/  SEL R5, R5, 0xffffffff, P0 ;  /* 0xffffffff05057807 */ /* 0x000fe20000000000 */
[----:B------:R-:W-:Y:S06]  /*2330*/  RET.REL.NODEC R2 `(_ZN2at6native16triu_tril_kernelIN3c108BFloat16EiLb1ELi4ELb1EEEvNS_4cuda6detail10TensorInfoIT_T0_EENS6_IKS7_S8_EEllS8_) ;  /* 0xffffdcc002007950 */ /* 0x000fec0003c3ffff */
.L_x_238:
        /* <DEDUP_REMOVED lines=12> */
.L_x_3123:


//--------------------- .text._ZN2at6native16triu_tril_kernelIN3c104HalfElLb1ELi4ELb0EEEvNS_4cuda6detail10TensorInfoIT_T0_EENS6_IKS7_S8_EEllS8_ --------------------------
	.section	.text._ZN2at6native16triu_tril_kernelIN3c104HalfElLb1ELi4ELb0EEEvNS_4cuda6detail10TensorInfoIT_T0_EENS6_IKS7_S8_EEllS8_,"ax",@progbits
	.sectioninfo	@"SHI_REGISTERS=32"
	.align	128
        .global         _ZN2at6native16triu_tril_kernelIN3c104HalfElLb1ELi4ELb0EEEvNS_4cuda6detail10TensorInfoIT_T0_EENS6_IKS7_S8_EEllS8_
        .type           _ZN2at6native16triu_tril_kernelIN3c104HalfElLb1ELi4ELb0EEEvNS_4cuda6detail10TensorInfoIT_T0_EENS6_IKS7_S8_EEllS8_,@function
        .size           _ZN2at6native16triu_tril_kernelIN3c104HalfElLb1ELi4ELb0EEEvNS_4cuda6detail10TensorInfoIT_T0_EENS6_IKS7_S8_EEllS8_,(.L_x_3124 - _ZN2at6native16triu_tril_kernelIN3c104HalfElLb1ELi4ELb0EEEvNS_4cuda6detail10TensorInfoIT_T0_EENS6_IKS7_S8_EEllS8_)
        .other          _ZN2at6native16triu_tril_kernelIN3c104HalfElLb1ELi4ELb0EEEvNS_4cuda6detail10TensorInfoIT_T0_EENS6_IKS7_S8_EEllS8_,@"STO_CUDA_ENTRY STV_DEFAULT"
_ZN2at6native16triu_tril_kernelIN3c104HalfElLb1ELi4ELb0EEEvNS_4cuda6detail10TensorInfoIT_T0_EENS6_IKS7_S8_EEllS8_:
.text._ZN2at6native16triu_tril_kernelIN3c104HalfElLb1ELi4ELb0EEEvNS_4cuda6detail10TensorInfoIT_T0_EENS6_IKS7_S8_EEllS8_:
        /* <DEDUP_REMOVED lines=19> */
[----:B------:R-:W-:Y:S05]  /*0130*/  CALL.REL.NOINC `($__internal_12_$__cuda_sm20_div_s64) ;  /* 0x000024f000007944 */ /* 0x000fea0003c00000 */
        /* <DEDUP_REMOVED lines=9> */
.L_x_240:
        /* <DEDUP_REMOVED lines=22> */
.L_x_241:
[----:B------:R-:W-:Y:S05]  /*0330*/  BSYNC B0 ;  /* 0x0000000000007941 */ /* 0x000fea0003800000 */
.L_x_239:
        /* <DEDUP_REMOVED lines=19> */
[----:B------:R-:W-:Y:S05]  /*0470*/  CALL.REL.NOINC `($__internal_12_$__cuda_sm20_div_s64) ;  /* 0x000021b000007944 */ /* 0x000fea0003c00000 */
        /* <DEDUP_REMOVED lines=9> */
.L_x_243:
        /* <DEDUP_REMOVED lines=22> */
.L_x_244:
[----:B------:R-:W-:Y:S05]  /*0670*/  BSYNC B0 ;  /* 0x0000000000007941 */ /* 0x000fea0003800000 */
.L_x_242:
        /* <DEDUP_REMOVED lines=58> */
.L_x_250:
        /* <DEDUP_REMOVED lines=14> */
[----:B------:R-:W-:Y:S05]  /*0b00*/  CALL.REL.NOINC `($__internal_12_$__cuda_sm20_div_s64) ;  /* 0x00001b2000007944 */ /* 0x000fea0003c00000 */
        /* <DEDUP_REMOVED lines=11> */
.L_x_248:
        /* <DEDUP_REMOVED lines=23> */
.L_x_249:
[----:B------:R-:W-:Y:S05]  /*0d30*/  BSYNC B0 ;  /* 0x0000000000007941 */ /* 0x000fea0003800000 */
.L_x_247:
        /* <DEDUP_REMOVED lines=19> */
.L_x_246:
        /* <DEDUP_REMOVED lines=13> */
.L_x_263:
        /* <DEDUP_REMOVED lines=14> */
[----:B------:R-:W-:Y:S05]  /*1020*/  CALL.REL.NOINC `($__internal_12_$__cuda_sm20_div_s64) ;  /* 0x0000160000007944 */ /* 0x000fea0003c00000 */
        /* <DEDUP_REMOVED lines=10> */
.L_x_252:
        /* <DEDUP_REMOVED lines=23> */
.L_x_253:
[----:B------:R-:W-:Y:S05]  /*1240*/  BSYNC B0 ;  /* 0x0000000000007941 */ /* 0x000fea0003800000 */
.L_x_251:
        /* <DEDUP_REMOVED lines=24> */
[----:B------:R-:W-:Y:S05]  /*13d0*/  CALL.REL.NOINC `($__internal_12_$__cuda_sm20_div_s64) ;  /* 0x0000125000007944 */ /* 0x000fea0003c00000 */
        /* <DEDUP_REMOVED lines=10> */
.L_x_255:
        /* <DEDUP_REMOVED lines=23> */
.L_x_256:
[----:B------:R-:W-:Y:S05]  /*15f0*/  BSYNC B0 ;  /* 0x0000000000007941 */ /* 0x000fea0003800000 */
.L_x_254:
        /* <DEDUP_REMOVED lines=37> */
.L_x_258:
        /* <DEDUP_REMOVED lines=23> */
.L_x_259:
[----:B------:R-:W-:Y:S05]  /*19c0*/  BSYNC B0 ;  /* 0x0000000000007941 */ /* 0x000fea0003800000 */
.L_x_257:
        /* <DEDUP_REMOVED lines=27> */
[----:B------:R-:W-:Y:S05]  /*1b80*/  CALL.REL.NOINC `($__internal_12_$__cuda_sm20_div_s64) ;  /* 0x00000aa000007944 */ /* 0x000fea0003c00000 */
        /* <DEDUP_REMOVED lines=10> */
.L_x_261:
        /* <DEDUP_REMOVED lines=22> */
.L_x_262:
[----:B------:R-:W-:Y:S05]  /*1d90*/  BSYNC B0 ;  /* 0x0000000000007941 */ /* 0x000fea0003800000 */
.L_x_260:
        /* <DEDUP_REMOVED lines=20> */
.L_x_245:
        /* <DEDUP_REMOVED lines=50> */
.L_x_267:
[----:B0-----:R-:W-:Y:S05]  /*2200*/  BSYNC B1 ;  /* 0x0000000000017941 */ /* 0x001fea0003800000 */
.L_x_266:
        /* <DEDUP_REMOVED lines=22> */
.L_x_265:
[----:B------:R-:W-:Y:S02]  /*2370*/  PRMT R0, RZ, 0x7610, R0 ;  /* 0x00007610ff007816 */ /* 0x000fe40000000000 */
[----:B------:R-:W-:Y:S02]  /*2380*/  PRMT R12, RZ, 0x7610, R12 ;  /* 0x00007610ff0c7816 */ /* 0x000fe4000000000c */
[----:B------:R-:W-:Y:S02]  /*2390*/  PRMT R13, RZ, 0x7610, R13 ;  /* 0x00007610ff0d7816 */ /* 0x000fe4000000000d */
[----:B------:R-:W-:-:S02]  /*23a0*/  PRMT R16, RZ, 0x7610, R16 ;  /* 0x00007610ff107816 */ /* 0x000fc40000000010 */
.L_x_268:
[----:B------:R-:W-:Y:S05]  /*23b0*/  BSYNC B0 ;  /* 0x0000000000007941 */ /* 0x000fea0003800000 */
.L_x_264:
        /* <DEDUP_REMOVED lines=39> */
        .weak           $__internal_12_$__cuda_sm20_div_s64
        .type           $__internal_12_$__cuda_sm20_div_s64,@function
        .size           $__internal_12_$__cuda_sm20_div_s64,(.L_x_3124 - $__internal_12_$__cuda_sm20_div_s64)
$__internal_12_$__cuda_sm20_div_s64:
        /* <DEDUP_REMOVED lines=83> */
[----:B------:R-:W-:Y:S06]  /*2b60*/  RET.REL.NODEC R20 `(_ZN2at6native16triu_tril_kernelIN3c104HalfElLb1ELi4ELb0EEEvNS_4cuda6detail10TensorInfoIT_T0_EENS6_IKS7_S8_EEllS8_) ;  /* 0xffffd49014007950 */ /* 0x000fec0003c3ffff */
.L_x_269:
        /* <DEDUP_REMOVED lines=9> */
.L_x_3124:


//--------------------- .text._ZN2at6native16triu_tril_kernelIN3c104HalfElLb1ELi4ELb1EEEvNS_4cuda6detail10TensorInfoIT_T0_EENS6_IKS7_S8_EEllS8_ --------------------------
	.section	.text._ZN2at6native16triu_tril_kernelIN3c104HalfElLb1ELi4ELb1EEEvNS_4cuda6detail10TensorInfoIT_T0_EENS6_IKS7_S8_EEllS8_,"ax",@progbits
	.sectioninfo	@"SHI_REGISTERS=30"
	.align	128
        .global         _ZN2at6native16triu_tril_kernelIN3c104HalfElLb1ELi4ELb1EEEvNS_4cuda6detail10TensorInfoIT_T0_EENS6_IKS7_S8_EEllS8_
        .type           _ZN2at6native16triu_tril_kernelIN3c104HalfElLb1ELi4ELb1EEEvNS_4cuda6detail10TensorInfoIT_T0_EENS6_IKS7_S8_EEllS8_,@function
        .size           _ZN2at6native16triu_tril_kernelIN3c104HalfElLb1ELi4ELb1EEEvNS_4cuda6detail10TensorInfoIT_T0_EENS6_IKS7_S8_EEllS8_,(.L_x_3126 - _ZN2at6native16triu_tril_kernelIN3c104HalfElLb1ELi4ELb1EEEvNS_4cuda6detail10TensorInfoIT_T0_EENS6_IKS7_S8_EEllS8_)
        .other          _ZN2at6native16triu_tril_kernelIN3c104HalfElLb1ELi4ELb1EEEvNS_4cuda6detail10TensorInfoIT_T0_EENS6_IKS7_S8_EEllS8_,@"STO_CUDA_ENTRY STV_DEFAULT"
_ZN2at6native16triu_tril_kernelIN3c104HalfElLb1ELi4ELb1EEEvNS_4cuda6detail10TensorInfoIT_T0_EENS6_IKS7_S8_EEllS8_:
.text._ZN2at6native16triu_tril_kernelIN3c104HalfElLb1ELi4ELb1EEEvNS_4cuda6detail10TensorInfoIT_T0_EENS6_IKS7_S8_EEllS8_:
        /* <DEDUP_REMOVED lines=19> */
[----:B------:R-:W-:Y:S05]  /*0130*/  CALL.REL.NOINC `($__internal_13_$__cuda_sm20_div_s64) ;  /* 0x0000202000007944 */ /* 0x000fea0003c00000 */
[----:B------:R-:W-:-:S04]  /*0140*/  IADD3 R7, P0, RZ, -R10, RZ ;  /* 0x8000000aff077210 */ /* 0x000fc80007f1e0ff */
[----:B------:R-:W-:Y:S01]  /*0150*/  IADD3.X R0, RZ, ~R11, RZ, P0, !PT ;  /* 0x8000000bff007210 */ /* 0x000fe200007fe4ff */
[----:B------:R-:W-:-:S04]  /*0160*/  IMAD.WIDE.U32 R4, R7, c[0x0][0x4b0], R2 ;  /* 0x00012c0007047a25 */ /* 0x000fc800078e0002 */
[----:B------:R-:W-:-:S04]  /*0170*/  IMAD R0, R0, c[0x0][0x4b0], RZ ;  /* 0x00012c0000007a24 */ /* 0x000fc800078e02ff */
[----:B------:R-:W-:-:S04]  /*0180*/  IMAD R3, R7, c[0x0][0x4b4], R0 ;  /* 0x00012d0007037a24 */ /* 0x000fc800078e0200 */
[----:B------:R-:W-:Y:S01]  /*0190*/  IMAD.IADD R3, R5, 0x1, R3 ;  /* 0x0000000105037824 */ /* 0x000fe200078e0203 */
[----:B------:R-:W-:Y:S05]  /*01a0*/  BRA `(.L_x_272) ;  /* 0x0000016000007947 */ /* 0x000fea0003800000 */
.L_x_271:
        /* <DEDUP_REMOVED lines=22> */
.L_x_272:
[----:B------:R-:W-:Y:S05]  /*0310*/  BSYNC B0 ;  /* 0x0000000000007941 */ /* 0x000fea0003800000 */
.L_x_270:
        /* <DEDUP_REMOVED lines=13> */
[----:B------:R-:W-:Y:S05]  /*03f0*/  CALL.REL.NOINC `($__internal_14_$__cuda_sm20_rem_s64) ;  /* 0x0000229000007944 */ /* 0x000fea0003c00000 */
[----:B------:R-:W-:Y:S05]  /*0400*/  BRA `(.L_x_275) ;  /* 0x0000012000007947 */ /* 0x000fea0003800000 */
.L_x_274:
        /* <DEDUP_REMOVED lines=18> */
.L_x_275:
[----:B------:R-:W-:Y:S05]  /*0530*/  BSYNC B0 ;  /* 0x0000000000007941 */ /* 0x000fea0003800000 */
.L_x_273:
        /* <DEDUP_REMOVED lines=19> */
[----:B------:R-:W-:Y:S05]  /*0670*/  CALL.REL.NOINC `($__internal_13_$__cuda_sm20_div_s64) ;  /* 0x00001ae000007944 */ /* 0x000fea0003c00000 */
[----:B------:R-:W-:Y:S02]  /*0680*/  IMAD.MOV.U32 R18, RZ, RZ, R10 ;  /* 0x000000ffff127224 */ /* 0x000fe400078e000a */
[----:B------:R-:W-:Y:S01]  /*0690*/  IMAD.MOV.U32 R19, RZ, RZ, R11 ;  /* 0x000000ffff137224 */ /* 0x000fe200078e000b */
[----:B------:R-:W-:Y:S05]  /*06a0*/  BRA `(.L_x_278) ;  /* 0x0000013000007947 */ /* 0x000fea0003800000 */
.L_x_277:
        /* <DEDUP_REMOVED lines=19> */
.L_x_278:
[----:B------:R-:W-:Y:S05]  /*07e0*/  BSYNC B0 ;  /* 0x0000000000007941 */ /* 0x000fea0003800000 */
.L_x_276:
        /* <DEDUP_REMOVED lines=43> */
.L_x_284:
        /* <DEDUP_REMOVED lines=13> */
[----:B------:R-:W-:Y:S05]  /*0b70*/  CALL.REL.NOINC `($__internal_13_$__cuda_sm20_div_s64) ;  /* 0x000015e000007944 */ /* 0x000fea0003c00000 */
        /* <DEDUP_REMOVED lines=11> */
.L_x_282:
        /* <DEDUP_REMOVED lines=23> */
.L_x_283:
[----:B------:R-:W-:Y:S05]  /*0da0*/  BSYNC B0 ;  /* 0x0000000000007941 */ /* 0x000fea0003800000 */
.L_x_281:
        /* <DEDUP_REMOVED lines=14> */
.L_x_280:
        /* <DEDUP_REMOVED lines=13> */
.L_x_297:
        /* <DEDUP_REMOVED lines=25> */
.L_x_286:
        /* <DEDUP_REMOVED lines=23> */
.L_x_287:
[----:B------:R-:W-:Y:S05]  /*1260*/  BSYNC B0 ;  /* 0x0000000000007941 */ /* 0x000fea0003800000 */
.L_x_285:
        /* <DEDUP_REMOVED lines=30> */
.L_x_289:
        /* <DEDUP_REMOVED lines=23> */
.L_x_290:
[----:B------:R-:W-:Y:S05]  /*15c0*/  BSYNC B0 ;  /* 0x0000000000007941 */ /* 0x000fea0003800000 */
.L_x_288:
        /* <DEDUP_REMOVED lines=32> */
.L_x_292:
        /* <DEDUP_REMOVED lines=23> */
.L_x_293:
[----:B------:R-:W-:Y:S05]  /*1940*/  BSYNC B0 ;  /* 0x0000000000007941 */ /* 0x000fea0003800000 */
.L_x_291:
        /* <DEDUP_REMOVED lines=31> */
.L_x_295:
        /* <DEDUP_REMOVED lines=23> */
.L_x_296:
[----:B------:R-:W-:Y:S05]  /*1cb0*/  BSYNC B0 ;  /* 0x0000000000007941 */ /* 0x000fea0003800000 */
.L_x_294:
        /* <DEDUP_REMOVED lines=14> */
.L_x_279:
        /* <DEDUP_REMOVED lines=60> */
        .weak           $__internal_13_$__cuda_sm20_div_s64
        .type           $__internal_13_$__cuda_sm20_div_s64,@function
        .size           $__internal_13_$__cuda_sm20_div_s64,($__internal_14_$__cuda_sm20_rem_s64 - $__internal_13_$__cuda_sm20_div_s64)
$__internal_13_$__cuda_sm20_div_s64:
        /* <DEDUP_REMOVED lines=82> */
[----:B------:R-:W-:Y:S06]  /*2680*/  RET.REL.NODEC R8 `(_ZN2at6native16triu_tril_kernelIN3c104HalfElLb1ELi4ELb1EEEvNS_4cuda6detail10TensorInfoIT_T0_EENS6_IKS7_S8_EEllS8_) ;  /* 0xffffd97008007950 */ /* 0x000fec0003c3ffff */
        .weak           $__internal_14_$__cuda_sm20_rem_s64
        .type           $__internal_14_$__cuda_sm20_rem_s64,@function
        .size           $__internal_14_$__cuda_sm20_rem_s64,(.L_x_3126 - $__internal_14_$__cuda_sm20_rem_s64)
$__internal_14_$__cuda_sm20_rem_s64:
        /* <DEDUP_REMOVED lines=77> */
[----:B------:R-:W-:Y:S06]  /*2b60*/  RET.REL.NODEC R6 `(_ZN2at6native16triu_tril_kernelIN3c104HalfElLb1ELi4ELb1EEEvNS_4cuda6detail10TensorInfoIT_T0_EENS6_IKS7_S8_EEllS8_) ;  /* 0xffffd49006007950 */ /* 0x000fec0003c3ffff */
.L_x_298:
        /* <DEDUP_REMOVED lines=9> */
.L_x_3126:


//--------------------- .text._ZN2at6native16triu_tril_kernelIN3c104HalfEiLb1ELi4ELb0EEEvNS_4cuda6detail10TensorInfoIT_T0_EENS6_IKS7_S8_EEllS8_ --------------------------
	.section	.text._ZN2at6native16triu_tril_kernelIN3c104HalfEiLb1ELi4ELb0EEEvNS_4cuda6detail10TensorInfoIT_T0_EENS6_IKS7_S8_EEllS8_,"ax",@progbits
	.sectioninfo	@"SHI_REGISTERS=30"
	.align	128
        .global         _ZN2at6native16triu_tril_kernelIN3c104HalfEiLb1ELi4ELb0EEEvNS_4cuda6detail10TensorInfoIT_T0_EENS6_IKS7_S8_EEllS8_
        .type           _ZN2at6native16triu_tril_kernelIN3c104HalfEiLb1ELi4ELb0EEEvNS_4cuda6detail10TensorInfoIT_T0_EENS6_IKS7_S8_EEllS8_,@function
        .size           _ZN2at6native16triu_tril_kernelIN3c104HalfEiLb1ELi4ELb0EEEvNS_4cuda6detail10TensorInfoIT_T0_EENS6_IKS7_S8_EEllS8_,(.L_x_3127 - _ZN2at6native16triu_tril_kernelIN3c104HalfEiLb1ELi4ELb0EEEvNS_4cuda6detail10TensorInfoIT_T0_EENS6_IKS7_S8_EEllS8_)
        .other          _ZN2at6native16triu_tril_kernelIN3c104HalfEiLb1ELi4ELb0EEEvNS_4cuda6detail10TensorInfoIT_T0_EENS6_IKS7_S8_EEllS8_,@"STO_CUDA_ENTRY STV_DEFAULT"
_ZN2at6native16triu_tril_kernelIN3c104HalfEiLb1ELi4ELb0EEEvNS_4cuda6detail10TensorInfoIT_T0_EENS6_IKS7_S8_EEllS8_:
.text._ZN2at6native16triu_tril_kernelIN3c104HalfEiLb1ELi4ELb0EEEvNS_4cuda6detail10TensorInfoIT_T0_EENS6_IKS7_S8_EEllS8_:
        /* <DEDUP_REMOVED lines=20> */
[----:B------:R-:W-:Y:S05]  /*0140*/  CALL.REL.NOINC `($__internal_15_$__cuda_sm20_div_s64) ;  /* 0x00001ae000007944 */ /* 0x000fea0003c00000 */
[----:B------:R-:W-:Y:S01]  /*0150*/  IADD3 R0, -R2, RZ, RZ ;  /* 0x000000ff02007210 */ /* 0x000fe20007ffe1ff */
[----:B------:R-:W-:Y:S02]  /*0160*/  IMAD.MOV.U32 R16, RZ, RZ, R2 ;  /* 0x000000ffff107224 */ /* 0x000fe400078e0002 */
[----:B------:R-:W-:Y:S02]  /*0170*/  IMAD.MOV.U32 R17, RZ, RZ, R9 ;  /* 0x000000ffff117224 */ /* 0x000fe400078e0009 */
[----:B------:R-:W-:Y:S01]  /*0180*/  IMAD R3, R0, c[0x0][0x320], R3 ;  /* 0x0000c80000037a24 */ /* 0x000fe200078e0203 */
[----:B------:R-:W-:Y:S05]  /*0190*/  BRA `(.L_x_301) ;  /* 0x0000015000007947 */ /* 0x000fea0003800000 */
.L_x_300:
        /* <DEDUP_REMOVED lines=21> */
.L_x_301:
[----:B------:R-:W-:Y:S05]  /*02f0*/  BSYNC B0 ;  /* 0x0000000000007941 */ /* 0x000fea0003800000 */
.L_x_299:
        /* <DEDUP_REMOVED lines=16> */
[----:B------:R-:W-:Y:S05]  /*0400*/  CALL.REL.NOINC `($__internal_15_$__cuda_sm20_div_s64) ;  /* 0x0000182000007944 */ /* 0x000fea0003c00000 */
[--C-:B------:R-:W-:Y:S01]  /*0410*/  IMAD.MOV R5, RZ, RZ, -R2.reuse ;  /* 0x000000ffff057224 */ /* 0x100fe200078e0a02 */
[----:B------:R-:W-:Y:S01]  /*0420*/  MOV R13, R9 ;  /* 0x00000009000d7202 */ /* 0x000fe20000000f00 */
[----:B------:R-:W-:Y:S02]  /*0430*/  IMAD.MOV.U32 R12, RZ, RZ, R2 ;  /* 0x000000ffff0c7224 */ /* 0x000fe400078e0002 */
[----:B------:R-:W-:Y:S01]  /*0440*/  IMAD R0, R5, UR5, R16 ;  /* 0x0000000505007c24 */ /* 0x000fe2000f8e0210 */
[----:B------:R-:W-:Y:S05]  /*0450*/  BRA `(.L_x_304) ;  /* 0x0000015000007947 */ /* 0x000fea0003800000 */
.L_x_303:
        /* <DEDUP_REMOVED lines=21> */
.L_x_304:
[----:B------:R-:W-:Y:S05]  /*05b0*/  BSYNC B0 ;  /* 0x0000000000007941 */ /* 0x000fea0003800000 */
.L_x_302:
        /* <DEDUP_REMOVED lines=25> */
.L_x_310:
        /* <DEDUP_REMOVED lines=11> */
[----:B------:R-:W-:Y:S05]  /*0800*/  CALL.REL.NOINC `($__internal_15_$__cuda_sm20_div_s64) ;  /* 0x0000142000007944 */ /* 0x000fea0003c00000 */
[----:B------:R-:W-:Y:S02]  /*0810*/  IMAD.MOV R7, RZ, RZ, -R2 ;  /* 0x000000ffff077224 */ /* 0x000fe400078e0a02 */
[----:B------:R-:W-:Y:S02]  /*0820*/  IMAD.MOV.U32 R13, RZ, RZ, R9 ;  /* 0x000000ffff0d7224 */ /* 0x000fe400078e0009 */
[----:B------:R-:W-:Y:S02]  /*0830*/  IMAD R7, R7, UR10, R12 ;  /* 0x0000000a07077c24 */ /* 0x000fe4000f8e020c */
[----:B------:R-:W-:Y:S01]  /*0840*/  IMAD.MOV.U32 R12, RZ, RZ, R2 ;  /* 0x000000ffff0c7224 */ /* 0x000fe200078e0002 */
[----:B------:R-:W-:Y:S05]  /*0850*/  BRA `(.L_x_309) ;  /* 0x0000016000007947 */ /* 0x000fea0003800000 */
.L_x_308:
        /* <DEDUP_REMOVED lines=22> */
.L_x_309:
[----:B------:R-:W-:Y:S05]  /*09c0*/  BSYNC B0 ;  /* 0x0000000000007941 */ /* 0x000fea0003800000 */
.L_x_307:
        /* <DEDUP_REMOVED lines=10> */
.L_x_306:
        /* <DEDUP_REMOVED lines=10> */
.L_x_323:
        /* <DEDUP_REMOVED lines=12> */
[--C-:B------:R-:W-:Y:S02]  /*0bd0*/  IMAD.MOV R13, RZ, RZ, -R2.reuse ;  /* 0x000000ffff0d7224 */ /* 0x100fe400078e0a02 */
[----:B------:R-:W-:Y:S02]  /*0be0*/  IMAD.MOV.U32 R16, RZ, RZ, R2 ;  /* 0x000000ffff107224 */ /* 0x000fe400078e0002 */
[----:B------:R-:W-:Y:S02]  /*0bf0*/  IMAD.MOV.U32 R17, RZ, RZ, R9 ;  /* 0x000000ffff117224 */ /* 0x000fe400078e0009 */
[----:B------:R-:W-:Y:S01]  /*0c00*/  IMAD R13, R13, UR5, R12 ;  /* 0x000000050d0d7c24 */ /* 0x000fe2000f8e020c */
[----:B------:R-:W-:Y:S05]  /*0c10*/  BRA `(.L_x_313) ;  /* 0x0000015000007947 */ /* 0x000fea0003800000 */
.L_x_312:
        /* <DEDUP_REMOVED lines=21> */
.L_x_313:
[----:B------:R-:W-:Y:S05]  /*0d70*/  BSYNC B0 ;  /* 0x0000000000007941 */ /* 0x000fea0003800000 */
.L_x_311:
        /* <DEDUP_REMOVED lines=21> */
.L_x_315:
        /* <DEDUP_REMOVED lines=21> */
.L_x_316:
[----:B------:R-:W-:Y:S05]  /*1020*/  BSYNC B0 ;  /* 0x0000000000007941 */ /* 0x000fea0003800000 */
.L_x_314:
        /* <DEDUP_REMOVED lines=21> */
.L_x_318:
        /* <DEDUP_REMOVED lines=21> */
.L_x_319:
[----:B------:R-:W-:Y:S05]  /*12d0*/  BSYNC B0 ;  /* 0x0000000000007941 */ /* 0x000fea0003800000 */
.L_x_317:
        /* <DEDUP_REMOVED lines=21> */
.L_x_321:
        /* <DEDUP_REMOVED lines=21> */
.L_x_322:
[----:B------:R-:W-:Y:S05]  /*1580*/  BSYNC B0 ;  /* 0x0000000000007941 */ /* 0x000fea0003800000 */
.L_x_320:
        /* <DEDUP_REMOVED lines=11> */
.L_x_305:
        /* <DEDUP_REMOVED lines=36> */
.L_x_327:
[----:B0-----:R-:W-:Y:S05]  /*1880*/  BSYNC B1 ;  /* 0x0000000000017941 */ /* 0x001fea0003800000 */
.L_x_326:
        /* <DEDUP_REMOVED lines=22> */
.L_x_325:
[----:B------:R-:W-:Y:S02]  /*19f0*/  PRMT R2, RZ, 0x7610, R2 ;  /* 0x00007610ff027816 */ /* 0x000fe40000000002 */
[----:B------:R-:W-:Y:S02]  /*1a00*/  PRMT R5, RZ, 0x7610, R5 ;  /* 0x00007610ff057816 */ /* 0x000fe40000000005 */
[----:B------:R-:W-:-:S02]  /*1a10*/  PRMT R4, RZ, 0x7610, R4 ;  /* 0x00007610ff047816 */ /* 0x000fc40000000004 */
[----:B------:R-:W-:Y:S02]  /*1a20*/  PRMT R6, RZ, 0x7610, R6 ;  /* 0x00007610ff067816 */ /* 0x000fe40000000006 */
.L_x_328:
[----:B------:R-:W-:Y:S05]  /*1a30*/  BSYNC B0 ;  /* 0x0000000000007941 */ /* 0x000fea0003800000 */
.L_x_324:
        /* <DEDUP_REMOVED lines=31> */
        .weak           $__internal_15_$__cuda_sm20_div_s64
        .type           $__internal_15_$__cuda_sm20_div_s64,@function
        .size           $__internal_15_$__cuda_sm20_div_s64,(.L_x_3127 - $__internal_15_$__cuda_sm20_div_s64)
$__internal_15_$__cuda_sm20_div_s64:
        /* <DEDUP_REMOVED lines=83> */
[----:B------:R-:W-:Y:S06]  /*2160*/  RET.REL.NODEC R4 `(_ZN2at6native16triu_tril_kernelIN3c104HalfEiLb1ELi4ELb0EEEvNS_4cuda6detail10TensorInfoIT_T0_EENS6_IKS7_S8_EEllS8_) ;  /* 0xffffde9004007950 */ /* 0x000fec0003c3ffff */
.L_x_329:
        /* <DEDUP_REMOVED lines=9> */
.L_x_3127:


//--------------------- .text._ZN2at6native16triu_tril_kernelIN3c104HalfEiLb1ELi4ELb1EEEvNS_4cuda6detail10TensorInfoIT_T0_EENS6_IKS7_S8_EEllS8_ --------------------------
	.section	.text._ZN2at6native16triu_tril_kernelIN3c104HalfEiLb1ELi4ELb1EEEvNS_4cuda6detail10TensorInfoIT_T0_EENS6_IKS7_S8_EEllS8_,"ax",@progbits
	.sectioninfo	@"SHI_REGISTERS=30"
	.align	128
        .global         _ZN2at6native16triu_tril_kernelIN3c104HalfEiLb1ELi4ELb1EEEvNS_4cuda6detail10TensorInfoIT_T0_EENS6_IKS7_S8_EEllS8_
        .type           _ZN2at6native16triu_tril_kernelIN3c104HalfEiLb1ELi4ELb1EEEvNS_4cuda6detail10TensorInfoIT_T0_EENS6_IKS7_S8_EEllS8_,@function
        .size           _ZN2at6native16triu_tril_kernelIN3c104HalfEiLb1ELi4ELb1EEEvNS_4cuda6detail10TensorInfoIT_T0_EENS6_IKS7_S8_EEllS8_,(.L_x_3129 - _ZN2at6native16triu_tril_kernelIN3c104HalfEiLb1ELi4ELb1EEEvNS_4cuda6detail10TensorInfoIT_T0_EENS6_IKS7_S8_EEllS8_)
        .other          _ZN2at6native16triu_tril_kernelIN3c104HalfEiLb1ELi4ELb1EEEvNS_4cuda6detail10TensorInfoIT_T0_EENS6_IKS7_S8_EEllS8_,@"STO_CUDA_ENTRY STV_DEFAULT"
_ZN2at6native16triu_tril_kernelIN3c104HalfEiLb1ELi4ELb1EEEvNS_4cuda6detail10TensorInfoIT_T0_EENS6_IKS7_S8_EEllS8_:
.text._ZN2at6native16triu_tril_kernelIN3c104HalfEiLb1ELi4ELb1EEEvNS_4cuda6detail10TensorInfoIT_T0_EENS6_IKS7_S8_EEllS8_:
        /* <DEDUP_REMOVED lines=20> */
[----:B------:R-:W-:Y:S05]  /*0140*/  CALL.REL.NOINC `($__internal_16_$__cuda_sm20_div_s64) ;  /* 0x0000183000007944 */ /* 0x000fea0003c00000 */
[----:B------:R-:W-:-:S04]  /*0150*/  IMAD.MOV R3, RZ, RZ, -R8 ;  /* 0x000000ffff037224 */ /* 0x000fc800078e0a08 */
[----:B------:R-:W-:Y:S01]  /*0160*/  IMAD R4, R3, c[0x0][0x320], R4 ;  /* 0x0000c80003047a24 */ /* 0x000fe200078e0204 */
[----:B------:R-:W-:Y:S05]  /*0170*/  BRA `(.L_x_332) ;  /* 0x0000015000007947 */ /* 0x000fea0003800000 */
.L_x_331:
        /* <DEDUP_REMOVED lines=21> */
.L_x_332:
[----:B------:R-:W-:Y:S05]  /*02d0*/  BSYNC B0 ;  /* 0x0000000000007941 */ /* 0x000fea0003800000 */
.L_x_330:
        /* <DEDUP_REMOVED lines=14> */
[----:B------:R-:W-:Y:S05]  /*03c0*/  CALL.REL.NOINC `($__internal_17_$__cuda_sm20_rem_s64) ;  /* 0x00001ae000007944 */ /* 0x000fea0003c00000 */
[----:B------:R-:W-:Y:S01]  /*03d0*/  MOV R3, R5 ;  /* 0x0000000500037202 */ /* 0x000fe20000000f00 */
[----:B------:R-:W-:Y:S05]  /*03e0*/  BRA `(.L_x_335) ;  /* 0x0000011000007947 */ /* 0x000fea0003800000 */
.L_x_334:
        /* <DEDUP_REMOVED lines=17> */
.L_x_335:
[----:B------:R-:W-:Y:S05]  /*0500*/  BSYNC B0 ;  /* 0x0000000000007941 */ /* 0x000fea0003800000 */
.L_x_333:
        /* <DEDUP_REMOVED lines=16> */
[----:B0-----:R-:W-:Y:S05]  /*0610*/  CALL.REL.NOINC `($__internal_16_$__cuda_sm20_div_s64) ;  /* 0x0000136000007944 */ /* 0x001fea0003c00000 */
[----:B------:R-:W-:Y:S02]  /*0620*/  IMAD.MOV.U32 R14, RZ, RZ, R8 ;  /* 0x000000ffff0e7224 */ /* 0x000fe400078e0008 */
[----:B------:R-:W-:Y:S01]  /*0630*/  IMAD.MOV.U32 R15, RZ, RZ, R9 ;  /* 0x000000ffff0f7224 */ /* 0x000fe200078e0009 */
[----:B------:R-:W-:Y:S05]  /*0640*/  BRA `(.L_x_338) ;  /* 0x0000013000007947 */ /* 0x000fea0003800000 */
.L_x_337:
        /* <DEDUP_REMOVED lines=19> */
.L_x_338:
[----:B------:R-:W-:Y:S05]  /*0780*/  BSYNC B0 ;  /* 0x0000000000007941 */ /* 0x000fea0003800000 */
.L_x_336:
        /* <DEDUP_REMOVED lines=17> */
.L_x_344:
        /* <DEDUP_REMOVED lines=10> */
[----:B------:R-:W-:Y:S05]  /*0940*/  CALL.REL.NOINC `($__internal_16_$__cuda_sm20_div_s64) ;  /* 0x0000103000007944 */ /* 0x000fea0003c00000 */
[----:B------:R-:W-:Y:S01]  /*0950*/  IADD3 R5, -R8, RZ, RZ ;  /* 0x000000ff08057210 */ /* 0x000fe20007ffe1ff */
[----:B------:R-:W-:-:S04]  /*0960*/  IMAD.MOV.U32 R15, RZ, RZ, R9 ;  /* 0x000000ffff0f7224 */ /* 0x000fc800078e0009 */
[----:B------:R-:W-:Y:S02]  /*0970*/  IMAD R10, R10, R5, R14 ;  /* 0x000000050a0a7224 */ /* 0x000fe400078e020e */
[----:B------:R-:W-:Y:S01]  /*0980*/  IMAD.MOV.U32 R14, RZ, RZ, R8 ;  /* 0x000000ffff0e7224 */ /* 0x000fe200078e0008 */
[----:B------:R-:W-:Y:S05]  /*0990*/  BRA `(.L_x_343) ;  /* 0x0000016000007947 */ /* 0x000fea0003800000 */
.L_x_342:
        /* <DEDUP_REMOVED lines=22> */
.L_x_343:
[----:B------:R-:W-:Y:S05]  /*0b00*/  BSYNC B0 ;  /* 0x0000000000007941 */ /* 0x000fea0003800000 */
.L_x_341:
        /* <DEDUP_REMOVED lines=8> */
.L_x_340:
[----:B------:R-:W-:-:S13]  /*0b90*/  ISETP.GE.U32.AND P0, PT, R21, 0x3, PT ;  /* 0x000000031500780c */ /* 0x000fda0003f06070 */
[----:B------:R-:W-:Y:S05]  /*0ba0*/  @!P0 BRA `(.L_x_339) ;  /* 0x00000ae000008947 */ /* 0x000fea0003800000 */
[----:B------:R-:W-:Y:S01]  /*0bb0*/  HFMA2.MMA R5, -RZ, RZ, 0, 2.384185791015625e-07 ;  /* 0x00000004ff057435 */ /* 0x000fe200000001ff */
[C---:B------:R-:W-:Y:S01]  /*0bc0*/  IMAD.SHL.U32 R22, R20.reuse, 0x4, RZ ;  /* 0x0000000414167824 */ /* 0x040fe200078e00ff */
[----:B------:R-:W-:-:S04]  /*0bd0*/  IADD3 R21, R20, 0x4, RZ ;  /* 0x0000000414157810 */ /* 0x000fc80007ffe0ff */
[----:B------:R-:W-:-:S04]  /*0be0*/  IADD3 R22, R22, 0xe0, RZ ;  /* 0x000000e016167810 */ /* 0x000fc80007ffe0ff */
[----:B------:R-:W-:Y:S02]  /*0bf0*/  IMAD R20, R20, R5, c[0x2][0x10] ;  /* 0x0080040014147624 */ /* 0x000fe400078e0205 */
.L_x_357:
        /* <DEDUP_REMOVED lines=16> */
.L_x_346:
        /* <DEDUP_REMOVED lines=22> */
.L_x_347:
[----:B------:R-:W-:Y:S05]  /*0e60*/  BSYNC B0 ;  /* 0x0000000000007941 */ /* 0x000fea0003800000 */
.L_x_345:
        /* <DEDUP_REMOVED lines=12> */
[----:B------:R-:W-:Y:S05]  /*0f30*/  CALL.REL.NOINC `($__internal_16_$__cuda_sm20_div_s64) ;  /* 0x00000a4000007944 */ /* 0x000fea0003c00000 */
[----:B------:R-:W-:Y:S01]  /*0f40*/  IMAD.MOV R11, RZ, RZ, -R8 ;  /* 0x000000ffff0b7224 */ /* 0x000fe200078e0a08 */
[----:B------:R-:W-:-:S03]  /*0f50*/  MOV R15, R9 ;  /* 0x00000009000f7202 */ /* 0x000fc60000000f00 */
[----:B------:R-:W-:Y:S02]  /*0f60*/  IMAD R11, R10, R11, R14 ;  /* 0x0000000b0a0b7224 */ /* 0x000fe400078e020e */
[----:B------:R-:W-:Y:S01]  /*0f70*/  IMAD.MOV.U32 R14, RZ, RZ, R8 ;  /* 0x000000ffff0e7224 */ /* 0x000fe200078e0008 */
[----:B------:R-:W-:Y:S05]  /*0f80*/  BRA `(.L_x_350) ;  /* 0x0000016000007947 */ /* 0x000fea0003800000 */
.L_x_349:
        /* <DEDUP_REMOVED lines=22> */
.L_x_350:
[----:B------:R-:W-:Y:S05]  /*10f0*/  BSYNC B0 ;  /* 0x0000000000007941 */ /* 0x000fea0003800000 */
.L_x_348:
        /* <DEDUP_REMOVED lines=13> */
[----:B------:R-:W-:Y:S02]  /*11d0*/  IMAD.MOV R11, RZ, RZ, -R8 ;  /* 0x000000ffff0b7224 */ /* 0x000fe400078e0a08 */
[----:B------:R-:W-:Y:S02]  /*11e0*/  IMAD.MOV.U32 R15, RZ, RZ, R9 ;  /* 0x000000ffff0f7224 */ /* 0x000fe400078e0009 */
[----:B------:R-:W-:Y:S01]  /*11f0*/  IMAD R11, R10, R11, R14 ;  /* 0x0000000b0a0b7224 */ /* 0x000fe200078e020e */
[----:B------:R-:W-:Y:S01]  /*1200*/  MOV R14, R8 ;  /* 0x00000008000e7202 */ /* 0x000fe20000000f00 */
[----:B------:R-:W-:Y:S05]  /*1210*/  BRA `(.L_x_353) ;  /* 0x0000016000007947 */ /* 0x000fea0003800000 */
.L_x_352:
        /* <DEDUP_REMOVED lines=22> */
.L_x_353:
[----:B------:R-:W-:Y:S05]  /*1380*/  BSYNC B0 ;  /* 0x0000000000007941 */ /* 0x000fea0003800000 */
.L_x_351:
        /* <DEDUP_REMOVED lines=18> */
.L_x_355:
        /* <DEDUP_REMOVED lines=22> */
.L_x_356:
[----:B------:R-:W-:Y:S05]  /*1610*/  BSYNC B0 ;  /* 0x0000000000007941 */ /* 0x000fea0003800000 */
.L_x_354:
[----:B------:R0:W1:Y:S01]  /*1620*/  LDC R5, c[0x0][R20+0x154] ;  /* 0x0000550014057b82 */ /* 0x0000620000000800 */
[----:B------:R-:W-:Y:S02]  /*1630*/  IADD3 R21, R21, -0x4, RZ ;  /* 0xfffffffc15157810 */ /* 0x000fe40007ffe0ff */
[----:B------:R-:W-:Y:S02]  /*1640*/  IADD3 R22, R22, -0x10, RZ ;  /* 0xfffffff016167810 */ /* 0x000fe40007ffe0ff */
[----:B------:R-:W-:Y:S02]  /*1650*/  ISETP.GT.AND P0, PT, R21, 0x3, PT ;  /* 0x000000031500780c */ /* 0x000fe40003f04270 */
[----:B0-----:R-:W-:Y:S01]  /*1660*/  IADD3 R20, R20, -0x10, RZ ;  /* 0xfffffff014147810 */ /* 0x001fe20007ffe0ff */
[----:B-1----:R-:W-:-:S10]  /*1670*/  IMAD R0, R5, R10, R0 ;  /* 0x0000000a05007224 */ /* 0x002fd400078e0200 */
[----:B------:R-:W-:Y:S05]  /*1680*/  @P0 BRA `(.L_x_357) ;  /* 0xfffff57000000947 */ /* 0x000fea000383ffff */
.L_x_339:
        /* <DEDUP_REMOVED lines=47> */
        .weak           $__internal_16_$__cuda_sm20_div_s64
        .type           $__internal_16_$__cuda_sm20_div_s64,@function
        .size           $__internal_16_$__cuda_sm20_div_s64,($__internal_17_$__cuda_sm20_rem_s64 - $__internal_16_$__cuda_sm20_div_s64)
$__internal_16_$__cuda_sm20_div_s64:
        /* <DEDUP_REMOVED lines=82> */
[----:B------:R-:W-:Y:S05]  /*1ea0*/  RET.REL.NODEC R6 `(_ZN2at6native16triu_tril_kernelIN3c104HalfEiLb1ELi4ELb1EEEvNS_4cuda6detail10TensorInfoIT_T0_EENS6_IKS7_S8_EEllS8_) ;  /* 0xffffe15006007950 */ /* 0x000fea0003c3ffff */
        .weak           $__internal_17_$__cuda_sm20_rem_s64
        .type           $__internal_17_$__cuda_sm20_rem_s64,@function
        .size           $__internal_17_$__cuda_sm20_rem_s64,(.L_x_3129 - $__internal_17_$__cuda_sm20_rem_s64)
$__internal_17_$__cuda_sm20_rem_s64:
        /* <DEDUP_REMOVED lines=72> */
[----:B------:R-:W-:Y:S06]  /*2330*/  RET.REL.NODEC R2 `(_ZN2at6native16triu_tril_kernelIN3c104HalfEiLb1ELi4ELb1EEEvNS_4cuda6detail10TensorInfoIT_T0_EENS6_IKS7_S8_EEllS8_) ;  /* 0xffffdcc002007950 */ /* 0x000fec0003c3ffff */
.L_x_358:
        /* <DEDUP_REMOVED lines=12> */
.L_x_3129:


//--------------------- .text._ZN2at6native16triu_tril_kernelIN3c107complexINS2_4HalfEEElLb1ELi2ELb0EEEvNS_4cuda6detail10TensorInfoIT_T0_EENS8_IKS9_SA_EEllSA_ --------------------------
	.section	.text._ZN2at6native16triu_tril_kernelIN3c107complexINS2_4HalfEEElLb1ELi2ELb0EEEvNS_4cuda6detail10TensorInfoIT_T0_EENS8_IKS9_SA_EEllSA_,"ax",@progbits
	.sectioninfo	@"SHI_REGISTERS=32"
	.align	128
        .global         _ZN2at6native16triu_tril_kernelIN3c107complexINS2_4HalfEEElLb1ELi2ELb0EEEvNS_4cuda6detail10TensorInfoIT_T0_EENS8_IKS9_SA_EEllSA_
        .type           _ZN2at6native16triu_tril_kernelIN3c107complexINS2_4HalfEEElLb1ELi2ELb0EEEvNS_4cuda6detail10TensorInfoIT_T0_EENS8_IKS9_SA_EEllSA_,@function
        .size           _ZN2at6native16triu_tril_kernelIN3c107complexINS2_4HalfEEElLb1ELi2ELb0EEEvNS_4cuda6detail10TensorInfoIT_T0_EENS8_IKS9_SA_EEllSA_,(.L_x_3130 - _ZN2at6native16triu_tril_kernelIN3c107complexINS2_4HalfEEElLb1ELi2ELb0EEEvNS_4cuda6detail10TensorInfoIT_T0_EENS8_IKS9_SA_EEllSA_)
        .other          _ZN2at6native16triu_tril_kernelIN3c107complexINS2_4HalfEEElLb1ELi2ELb0EEEvNS_4cuda6detail10TensorInfoIT_T0_EENS8_IKS9_SA_EEllSA_,@"STO_CUDA_ENTRY STV_DEFAULT"
_ZN2at6native16triu_tril_kernelIN3c107complexINS2_4HalfEEElLb1ELi2ELb0EEEvNS_4cuda6detail10TensorInfoIT_T0_EENS8_IKS9_SA_EEllSA_:
.text._ZN2at6native16triu_tril_kernelIN3c107complexINS2_4HalfEEElLb1ELi2ELb0EEEvNS_4cuda6detail10TensorInfoIT_T0_EENS8_IKS9_SA_EEllSA_:
[----:B------:R-:W-:Y:S02]  /*0000*/  IMAD.MOV.U32 R1, RZ, RZ, c[0x0][0x28] ;  /* 0x00000a00ff017624 */ /* 0x000fe400078e00ff */
[----:B------:R-:W0:Y:S01]  /*0010*/  S2R R2, SR_TID.X ;  /* 0x0000000000027919 */ /* 0x000e220000002100 */
[----:B------:R-:W-:-:S03]  /*0020*/  IMAD.MOV.U32 R3, RZ, RZ, RZ ;  /* 0x000000ffff037224 */ /* 0x000fc600078e00ff */
[----:B------:R-:W0:Y:S02]  /*0030*/  S2R R5, SR_CTAID.X ;  /* 0x0000000000057919 */ /* 0x000e240000002500 */
[----:B0-----:R-:W-:-:S05]  /*0040*/  IMAD.WIDE.U32 R4, R5, c[0x0][0x0], R2 ;  /* 0x0000000005047a25 */ /* 0x001fca00078e0002 */
[C---:B------:R-:W-:Y:S02]  /*0050*/  SHF.L.U32 R2, R4.reuse, 0x1, RZ ;  /* 0x0000000104027819 */ /* 0x040fe400000006ff */
[----:B------:R-:W-:Y:S02]  /*0060*/  SHF.L.U64.HI R3, R4, 0x1, R5 ;  /* 0x0000000104037819 */ /* 0x000fe40000010205 */
        /* <DEDUP_REMOVED lines=12> */
[----:B------:R-:W-:Y:S05]  /*0130*/  CALL.REL.NOINC `($__internal_18_$__cuda_sm20_div_s64) ;  /* 0x0000222000007944 */ /* 0x000fea0003c00000 */
[----:B------:R-:W-:Y:S01]  /*0140*/  IADD3 R5, P0, RZ, -R19, RZ ;  /* 0x80000013ff057210 */ /* 0x000fe20007f1e0ff */
[----:B------:R-:W-:-:S04]  /*0150*/  IMAD.MOV.U32 R4, RZ, RZ, R19 ;  /* 0x000000ffff047224 */ /* 0x000fc800078e0013 */
[----:B------:R-:W-:Y:S02]  /*0160*/  IMAD.X R0, RZ, RZ, ~R11, P0 ;  /* 0x000000ffff007224 */ /* 0x000fe400000e0e0b */
[----:B------:R-:W-:-:S04]  /*0170*/  IMAD.WIDE.U32 R2, R5, c[0x0][0x4b0], R2 ;  /* 0x00012c0005027a25 */ /* 0x000fc800078e0002 */
[----:B------:R-:W-:-:S04]  /*0180*/  IMAD R0, R0, c[0x0][0x4b0], RZ ;  /* 0x00012c0000007a24 */ /* 0x000fc800078e02ff */
[----:B------:R-:W-:-:S05]  /*0190*/  IMAD R5, R5, c[0x0][0x4b4], R0 ;  /* 0x00012d0005057a24 */ /* 0x000fca00078e0200 */
[----:B------:R-:W-:Y:S01]  /*01a0*/  IADD3 R3, R3, R5, RZ ;  /* 0x0000000503037210 */ /* 0x000fe20007ffe0ff */
[----:B------:R-:W-:Y:S01]  /*01b0*/  IMAD.MOV.U32 R5, RZ, RZ, R11 ;  /* 0x000000ffff057224 */ /* 0x000fe200078e000b */
[----:B------:R-:W-:Y:S05]  /*01c0*/  BRA `(.L_x_361) ;  /* 0x0000016000007947 */ /* 0x000fea0003800000 */
.L_x_360:
        /* <DEDUP_REMOVED lines=18> */
[----:B------:R-:W-:-:S04]  /*02f0*/  @!P2 LOP3.LUT R4, RZ, c[0x0][0x4b0], RZ, 0x33, !PT ;  /* 0x00012c00ff04aa12 */ /* 0x000fc800078e33ff */
[----:B------:R-:W-:-:S05]  /*0300*/  IADD3 R5, -R4, RZ, RZ ;  /* 0x000000ff04057210 */ /* 0x000fca0007ffe1ff */
[----:B------:R-:W-:Y:S02]  /*0310*/  IMAD R2, R5, c[0x0][0x4b0], R2 ;  /* 0x00012c0005027a24 */ /* 0x000fe400078e0202 */
[----:B------:R-:W-:Y:S02]  /*0320*/  IMAD.MOV.U32 R5, RZ, RZ, RZ ;  /* 0x000000ffff057224 */ /* 0x000fe400078e00ff */
.L_x_361:
[----:B------:R-:W-:Y:S05]  /*0330*/  BSYNC B0 ;  /* 0x0000000000007941 */ /* 0x000fea0003800000 */
.L_x_359:
        /* <DEDUP_REMOVED lines=19> */
[----:B------:R-:W-:Y:S05]  /*0470*/  CALL.REL.NOINC `($__internal_18_$__cuda_sm20_div_s64) ;  /* 0x00001ee000007944 */ /* 0x000fea0003c00000 */
[----:B------:R-:W-:Y:S01]  /*0480*/  IADD3 R7, P0, RZ, -R19, RZ ;  /* 0x80000013ff077210 */ /* 0x000fe20007f1e0ff */
[----:B------:R-:W-:-:S02]  /*0490*/  IMAD.MOV.U32 R12, RZ, RZ, R19 ;  /* 0x000000ffff0c7224 */ /* 0x000fc400078e0013 */
[--C-:B------:R-:W-:Y:S02]  /*04a0*/  IMAD.MOV.U32 R13, RZ, RZ, R11.reuse ;  /* 0x000000ffff0d7224 */ /* 0x100fe400078e000b */
[----:B------:R-:W-:Y:S02]  /*04b0*/  IMAD.X R0, RZ, RZ, ~R11, P0 ;  /* 0x000000ffff007224 */ /* 0x000fe400000e0e0b */
[----:B------:R-:W-:-:S04]  /*04c0*/  IMAD.WIDE.U32 R4, R7, UR6, R4 ;  /* 0x0000000607047c25 */ /* 0x000fc8000f8e0004 */
[----:B------:R-:W-:-:S04]  /*04d0*/  IMAD R0, R0, UR6, RZ ;  /* 0x0000000600007c24 */ /* 0x000fc8000f8e02ff */
[----:B------:R-:W-:-:S05]  /*04e0*/  IMAD R7, R7, UR7, R0 ;  /* 0x0000000707077c24 */ /* 0x000fca000f8e0200 */
[----:B------:R-:W-:Y:S01]  /*04f0*/  IADD3 R5, R5, R7, RZ ;  /* 0x0000000705057210 */ /* 0x000fe20007ffe0ff */
[----:B------:R-:W-:Y:S05]  /*0500*/  BRA `(.L_x_364) ;  /* 0x0000016000007947 */ /* 0x000fea0003800000 */
.L_x_363:
        /* <DEDUP_REMOVED lines=19> */
[----:B------:R-:W-:-:S04]  /*0640*/  @!P2 LOP3.LUT R12, RZ, UR6, RZ, 0x33, !PT ;  /* 0x00000006ff0cac12 */ /* 0x000fc8000f8e33ff */
[----:B------:R-:W-:-:S05]  /*0650*/  IADD3 R7, -R12, RZ, RZ ;  /* 0x000000ff0c077210 */ /* 0x000fca0007ffe1ff */
[----:B------:R-:W-:Y:S02]  /*0660*/  IMAD R4, R7, UR6, R4 ;  /* 0x0000000607047c24 */ /* 0x000fe4000f8e0204 */
.L_x_364:
[----:B------:R-:W-:Y:S05]  /*0670*/  BSYNC B0 ;  /* 0x0000000000007941 */ /* 0x000fea0003800000 */
.L_x_362:
        /* <DEDUP_REMOVED lines=27> */
[----:B------:R-:W-:Y:S02]  /*0830*/  MOV R8, R0 ;  /* 0x0000000000087202 */ /* 0x000fe40000000f00 */
[----:B------:R-:W-:-:S05]  /*0840*/  IADD3 R10, R11, R19, RZ ;  /* 0x000000130b0a7210 */ /* 0x000fca0007ffe0ff */
        /* <DEDUP_REMOVED lines=29> */
.L_x_370:
        /* <DEDUP_REMOVED lines=16> */
[----:B------:R-:W-:Y:S01]  /*0b20*/  IMAD.MOV.U32 R7, RZ, RZ, R13 ;  /* 0x000000ffff077224 */ /* 0x000fe200078e000d */
[----:B------:R-:W-:-:S02]  /*0b30*/  MOV R6, R12 ;  /* 0x0000000c00067202 */ /* 0x000fc40000000f00 */
[----:B------:R-:W-:Y:S01]  /*0b40*/  MOV R12, R19 ;  /* 0x00000013000c7202 */ /* 0x000fe20000000f00 */
[----:B------:R-:W-:Y:S02]  /*0b50*/  IMAD.X R0, RZ, RZ, ~R11, P0 ;  /* 0x000000ffff007224 */ /* 0x000fe400000e0e0b */
[----:B------:R-:W-:-:S04]  /*0b60*/  IMAD.WIDE.U32 R6, R17, UR14, R6 ;  /* 0x0000000e11067c25 */ /* 0x000fc8000f8e0006 */
[----:B------:R-:W-:-:S04]  /*0b70*/  IMAD R0, R0, UR14, RZ ;  /* 0x0000000e00007c24 */ /* 0x000fc8000f8e02ff */
[----:B------:R-:W-:-:S04]  /*0b80*/  IMAD R13, R17, UR15, R0 ;  /* 0x0000000f110d7c24 */ /* 0x000fc8000f8e0200 */
[----:B------:R-:W-:Y:S02]  /*0b90*/  IMAD.IADD R0, R7, 0x1, R13 ;  /* 0x0000000107007824 */ /* 0x000fe400078e020d */
[----:B------:R-:W-:Y:S01]  /*0ba0*/  IMAD.MOV.U32 R13, RZ, RZ, R11 ;  /* 0x000000ffff0d7224 */ /* 0x000fe200078e000b */
[----:B------:R-:W-:Y:S05]  /*0bb0*/  BRA `(.L_x_369) ;  /* 0x0000017000007947 */ /* 0x000fea0003800000 */
.L_x_368:
        /* <DEDUP_REMOVED lines=23> */
.L_x_369:
[----:B------:R-:W-:Y:S05]  /*0d30*/  BSYNC B0 ;  /* 0x0000000000007941 */ /* 0x000fea0003800000 */
.L_x_367:
        /* <DEDUP_REMOVED lines=19> */
.L_x_366:
        /* <DEDUP_REMOVED lines=12> */
[----:B------:R-:W-:-:S11]  /*0f30*/  MOV R7, UR7 ;  /* 0x0000000700077c02 */ /* 0x000fd60008000f00 */
.L_x_383:
        /* <DEDUP_REMOVED lines=14> */
[----:B------:R-:W-:Y:S05]  /*1020*/  CALL.REL.NOINC `($__internal_18_$__cuda_sm20_div_s64) ;  /* 0x0000133000007944 */ /* 0x000fea0003c00000 */
        /* <DEDUP_REMOVED lines=10> */
.L_x_372:
        /* <DEDUP_REMOVED lines=23> */
.L_x_373:
[----:B------:R-:W-:Y:S05]  /*1240*/  BSYNC B0 ;  /* 0x0000000000007941 */ /* 0x000fea0003800000 */
.L_x_371:
        /* <DEDUP_REMOVED lines=23> */
[----:B------:R-:W-:Y:S02]  /*13c0*/  IMAD.MOV.U32 R10, RZ, RZ, R19 ;  /* 0x000000ffff0a7224 */ /* 0x000fe400078e0013 */
[----:B------:R-:W-:Y:S05]  /*13d0*/  CALL.REL.NOINC `($__internal_18_$__cuda_sm20_div_s64) ;  /* 0x00000f8000007944 */ /* 0x000fea0003c00000 */
        /* <DEDUP_REMOVED lines=10> */
.L_x_375:
[----:B------:R-:W0:Y:S01]  /*1480*/  I2F.U32.RP R0, UR14 ;  /* 0x0000000e00007d06 */ /* 0x000e220008209000 */
[----:B------:R-:W-:Y:S02]  /*1490*/  IADD3 R13, RZ, -UR14, RZ ;  /* 0x8000000eff0d7c10 */ /* 0x000fe4000fffe0ff */
        /* <DEDUP_REMOVED lines=18> */
[----:B------:R-:W-:Y:S01]  /*15c0*/  IMAD R10, R13, UR14, R12 ;  /* 0x0000000e0d0a7c24 */ /* 0x000fe2000f8e020c */
[----:B------:R-:W-:Y:S01]  /*15d0*/  HFMA2.MMA R13, -RZ, RZ, 0, 0 ;  /* 0x00000000ff0d7435 */ /* 0x000fe200000001ff */
[----:B------:R-:W-:-:S05]  /*15e0*/  IMAD.MOV.U32 R12, RZ, RZ, R11 ;  /* 0x000000ffff0c7224 */ /* 0x000fca00078e000b */
.L_x_376:
[----:B------:R-:W-:Y:S05]  /*15f0*/  BSYNC B0 ;  /* 0x0000000000007941 */ /* 0x000fea0003800000 */
.L_x_374:
        /* <DEDUP_REMOVED lines=37> */
.L_x_378:
        /* <DEDUP_REMOVED lines=23> */
.L_x_379:
[----:B------:R-:W-:Y:S05]  /*19c0*/  BSYNC B0 ;  /* 0x0000000000007941 */ /* 0x000fea0003800000 */
.L_x_377:
[----:B------:R-:W-:Y:S01]  /*19d0*/  ULDC.64 UR14, c[0x0][UR6+0x148] ;  /* 0x00005200060e7abb */ /* 0x000fe20008000a00 */
[----:B------:R-:W-:Y:S01]  /*19e0*/  IMAD.MOV.U32 R17, RZ, RZ, R9 ;  /* 0x000000ffff117224 */ /* 0x000fe200078e0009 */
[----:B------:R-:W-:Y:S01]  /*19f0*/  LOP3.LUT R18, R13, UR15, RZ, 0xfc, !PT ;  /* 0x0000000f0d127c12 */ /* 0x000fe2000f8efcff */
[----:B------:R-:W-:Y:S01]  /*1a00*/  IMAD.MOV.U32 R9, RZ, RZ, R8 ;  /* 0x000000ffff097224 */ /* 0x000fe200078e0008 */
        /* <DEDUP_REMOVED lines=16> */
[----:B------:R-:W-:Y:S01]  /*1b10*/  MOV R19, UR15 ;  /* 0x0000000f00137c02 */ /* 0x000fe20008000f00 */
[----:B------:R-:W-:Y:S01]  /*1b20*/  IMAD.U32 R18, RZ, RZ, UR14 ;  /* 0x0000000eff127e24 */ /* 0x000fe2000f8e00ff */
[----:B------:R-:W-:Y:S01]  /*1b30*/  MOV R11, R10 ;  /* 0x0000000a000b7202 */ /* 0x000fe20000000f00 */
[----:B------:R-:W-:Y:S01]  /*1b40*/  IMAD.MOV.U32 R26, RZ, RZ, R12 ;  /* 0x000000ffff1a7224 */ /* 0x000fe200078e000c */
[----:B------:R-:W-:Y:S01]  /*1b50*/  MOV R20, R13 ;  /* 0x0000000d00147202 */ /* 0x000fe20000000f00 */
[----:B------:R-:W-:Y:S01]  /*1b60*/  IMAD.MOV.U32 R10, RZ, RZ, R19 ;  /* 0x000000ffff0a7224 */ /* 0x000fe200078e0013 */
[----:B------:R-:W-:-:S02]  /*1b70*/  MOV R0, 0x1b90 ;  /* 0x00001b9000007802 */ /* 0x000fc40000000f00 */
[----:B------:R-:W-:Y:S05]  /*1b80*/  CALL.REL.NOINC `($__internal_18_$__cuda_sm20_div_s64) ;  /* 0x000007d000007944 */ /* 0x000fea0003c00000 */
[----:B------:R-:W-:-:S05]  /*1b90*/  IADD3 R21, P0, RZ, -R19, RZ ;  /* 0x80000013ff157210 */ /* 0x000fca0007f1e0ff */
[----:B------:R-:W-:Y:S02]  /*1ba0*/  IMAD.X R0, RZ, RZ, ~R11, P0 ;  /* 0x000000ffff007224 */ /* 0x000fe400000e0e0b */
[----:B------:R-:W-:-:S04]  /*1bb0*/  IMAD.WIDE.U32 R12, R21, UR14, R12 ;  /* 0x0000000e150c7c25 */ /* 0x000fc8000f8e000c */
[----:B------:R-:W-:-:S04]  /*1bc0*/  IMAD R0, R0, UR14, RZ ;  /* 0x0000000e00007c24 */ /* 0x000fc8000f8e02ff */
[----:B------:R-:W-:Y:S01]  /*1bd0*/  IMAD R21, R21, UR15, R0 ;  /* 0x0000000f15157c24 */ /* 0x000fe2000f8e0200 */
[----:B------:R-:W-:Y:S02]  /*1be0*/  MOV R0, R12 ;  /* 0x0000000c00007202 */ /* 0x000fe40000000f00 */
[----:B------:R-:W-:Y:S01]  /*1bf0*/  MOV R12, R19 ;  /* 0x00000013000c7202 */ /* 0x000fe20000000f00 */
[----:B------:R-:W-:Y:S02]  /*1c00*/  IMAD.IADD R10, R13, 0x1, R21 ;  /* 0x000000010d0a7824 */ /* 0x000fe400078e0215 */
[----:B------:R-:W-:Y:S01]  /*1c10*/  IMAD.MOV.U32 R13, RZ, RZ, R11 ;  /* 0x000000ffff0d7224 */ /* 0x000fe200078e000b */
[----:B------:R-:W-:Y:S05]  /*1c20*/  BRA `(.L_x_382) ;  /* 0x0000016000007947 */ /* 0x000fea0003800000 */
.L_x_381:
        /* <DEDUP_REMOVED lines=20> */
[----:B------:R-:W-:Y:S01]  /*1d70*/  MOV R12, R11 ;  /* 0x0000000b000c7202 */ /* 0x000fe20000000f00 */
[----:B------:R-:W-:Y:S02]  /*1d80*/  IMAD.MOV.U32 R13, RZ, RZ, RZ ;  /* 0x000000ffff0d7224 */ /* 0x000fe400078e00ff */
.L_x_382:
[----:B------:R-:W-:Y:S05]  /*1d90*/  BSYNC B0 ;  /* 0x0000000000007941 */ /* 0x000fea0003800000 */
.L_x_380:
        /* <DEDUP_REMOVED lines=20> */
.L_x_365:
[----:B------:R-:W-:Y:S01]  /*1ee0*/  IADD3 R0, P1, P2, -R4, 0x2, R2 ;  /* 0x0000000204007810 */ /* 0x000fe20007a3e102 */
[----:B------:R-:W-:Y:S01]  /*1ef0*/  ULDC.64 UR6, c[0x0][0x118] ;  /* 0x0000460000067ab9 */ /* 0x000fe20000000a00 */
[----:B------:R-:W-:Y:S02]  /*1f00*/  BSSY B0, `(.L_x_384) ;  /* 0x000002b000007945 */ /* 0x000fe40003800000 */
[----:B------:R-:W-:Y:S02]  /*1f10*/  ISETP.GE.U32.AND P0, PT, R0, c[0x0][0x4a0], PT ;  /* 0x0001280000007a0c */ /* 0x000fe40003f06070 */
[----:B------:R-:W-:-:S04]  /*1f20*/  IADD3.X R0, ~R5, RZ, R3, P1, P2 ;  /* 0x000000ff05007210 */ /* 0x000fc80000fe4503 */
[----:B------:R-:W-:-:S13]  /*1f30*/  ISETP.GE.AND.EX P0, PT, R0, c[0x0][0x4a4], PT, P0 ;  /* 0x0001290000007a0c */ /* 0x000fda0003f06300 */
[----:B------:R-:W-:Y:S05]  /*1f40*/  @!P0 BRA `(.L_x_385) ;  /* 0x0000024000008947 */ /* 0x000fea0003800000 */
[----:B------:R-:W-:Y:S01]  /*1f50*/  MOV R6, UR4 ;  /* 0x0000000400067c02 */ /* 0x000fe20008000f00 */
[----:B------:R-:W-:Y:S01]  /*1f60*/  BSSY B1, `(.L_x_386) ;  /* 0x000001d000017945 */ /* 0x000fe20003800000 */
[----:B------:R-:W-:-:S04]  /*1f70*/  IADD3 R4, P0, R2, -R4, RZ ;  /* 0x8000000402047210 */ /* 0x000fc80007f1e0ff */
[----:B------:R-:W0:Y:S01]  /*1f80*/  LDC.64 R6, c[0x0][R6+0x170] ;  /* 0x00005c0006067b82 */ /* 0x000e220000000a00 */
[C---:B------:R-:W-:Y:S01]  /*1f90*/  IADD3 R0, P3, R4.reuse, 0x1, RZ ;  /* 0x0000000104007810 */ /* 0x040fe20007f7e0ff */
[----:B------:R-:W-:Y:S01]  /*1fa0*/  IMAD.X R5, R3, 0x1, ~R5, P0 ;  /* 0x0000000103057824 */ /* 0x000fe200000e0e05 */
[----:B------:R-:W-:Y:S02]  /*1fb0*/  ISETP.GE.U32.AND P0, PT, R4, c[0x0][0x4a0], PT ;  /* 0x0001280004007a0c */ /* 0x000fe40003f06070 */
[----:B------:R-:W-:Y:S02]  /*1fc0*/  ISETP.GE.U32.AND P1, PT, R0, c[0x0][0x4a0], PT ;  /* 0x0001280000007a0c */ /* 0x000fe40003f26070 */
[----:B------:R-:W-:Y:S02]  /*1fd0*/  IADD3.X R0, RZ, R5, RZ, P3, !PT ;  /* 0x00000005ff007210 */ /* 0x000fe40001ffe4ff */
[----:B------:R-:W-:Y:S02]  /*1fe0*/  ISETP.GE.AND.EX P0, PT, R5, c[0x0][0x4a4], PT, P0 ;  /* 0x0001290005007a0c */ /* 0x000fe40003f06300 */
[----:B------:R-:W-:-:S02]  /*1ff0*/  ISETP.GE.AND.EX P1, PT, R0, c[0x0][0x4a4], PT, P1 ;  /* 0x0001290000007a0c */ /* 0x000fc40003f26310 */
[----:B------:R-:W-:Y:S02]  /*2000*/  PRMT R0, RZ, 0x5410, RZ ;  /* 0x00005410ff007816 */ /* 0x000fe400000000ff */
[----:B------:R-:W-:Y:S02]  /*2010*/  PRMT R5, RZ, 0x5410, RZ ;  /* 0x00005410ff057816 */ /* 0x000fe400000000ff */
[----:B0-----:R-:W-:-:S04]  /*2020*/  ISETP.GE.U32.AND P2, PT, R2, R6, PT ;  /* 0x000000060200720c */ /* 0x001fc80003f46070 */
[----:B------:R-:W-:-:S13]  /*2030*/  ISETP.GE.AND.EX P2, PT, R3, R7, PT, P2 ;  /* 0x000000070300720c */ /* 0x000fda0003f46320 */
[----:B------:R-:W-:Y:S05]  /*2040*/  @P2 BRA `(.L_x_387) ;  /* 0x000000e000002947 */ /* 0x000fea0003800000 */
[----:B------:R-:W-:Y:S02]  /*2050*/  IADD3 R5, P3, R2, 0x1, RZ ;  /* 0x0000000102057810 */ /* 0x000fe40007f7e0ff */
[----:B------:R-:W-:Y:S02]  /*2060*/  MOV R10, UR4 ;  /* 0x00000004000a7c02 */ /* 0x000fe40008000f00 */
[----:B------:R-:W-:Y:S01]  /*2070*/  ISETP.GE.U32.AND P2, PT, R5, R6, PT ;  /* 0x000000060500720c */ /* 0x000fe20003f46070 */
[----:B------:R-:W-:Y:S01]  /*2080*/  IMAD.X R5, RZ, RZ, R3, P3 ;  /* 0x000000ffff057224 */ /* 0x000fe200018e0603 */
[----:B------:R-:W-:-:S04]  /*2090*/  LEA R4, P3, R8, c[0x0][0x300], 0x2 ;  /* 0x0000c00008047a11 */ /* 0x000fc800078610ff */
[----:B------:R-:W-:Y:S02]  /*20a0*/  ISETP.GE.AND.EX P2, PT, R5, R7, PT, P2 ;  /* 0x000000070500720c */ /* 0x000fe40003f46320 */
[----:B------:R-:W-:-:S11]  /*20b0*/  LEA.HI.X R5, R8, c[0x0][0x304], R9, 0x2, P3 ;  /* 0x0000c10008057a11 */ /* 0x000fd600018f1409 */
[----:B------:R-:W0:Y:S02]  /*20c0*/  @!P2 LDC.64 R10, c[0x0][R10+0x238] ;  /* 0x00008e000a0aab82 */ /* 0x000e240000000a00 */
[----:B0-----:R-:W-:-:S04]  /*20d0*/  @!P2 LEA R6, P3, R10, R4, 0x2 ;  /* 0x000000040a06a211 */ /* 0x001fc800078610ff */
[----:B------:R-:W-:Y:S02]  /*20e0*/  @!P2 LEA.HI.X R7, R10, R5, R11, 0x2, P3 ;  /* 0x000000050a07a211 */ /* 0x000fe400018f140b */
[----:B------:R0:W5:Y:S04]  /*20f0*/  LDG.E R5, [R4.64] ;  /* 0x0000000604057981 */ /* 0x000168000c1e1900 */
[----:B------:R-:W2:Y:S02]  /*2100*/  @!P2 LDG.E R6, [R6.64] ;  /* 0x000000060606a981 */ /* 0x000ea4000c1e1900 */
[----:B--2---:R-:W-:-:S04]  /*2110*/  @!P2 PRMT R0, R6, 0x7610, R0 ;  /* 0x000076100600a816 */ /* 0x004fc80000000000 */
[----:B------:R-:W-:Y:S02]  /*2120*/  @!P2 PRMT R0, R0, 0x7610, R6 ;  /* 0x000076100000a816 */ /* 0x000fe40000000006 */
.L_x_387:
[----:B0-----:R-:W-:Y:S05]  /*2130*/  BSYNC B1 ;  /* 0x0000000000017941 */ /* 0x001fea0003800000 */
.L_x_386:
[----:B-----5:R-:W-:-:S04]  /*2140*/  @!P0 PRMT R5, RZ, 0x7610, R5 ;  /* 0x00007610ff058816 */ /* 0x020fc80000000005 */
[----:B------:R-:W-:Y:S01]  /*2150*/  @!P0 PRMT R5, R5, 0x5410, RZ ;  /* 0x0000541005058816 */ /* 0x000fe200000000ff */
[----:B------:R-:W-:Y:S05]  /*2160*/  @P1 BRA `(.L_x_388) ;  /* 0x0000004000001947 */ /* 0x000fea0003800000 */
[----:B------:R-:W-:Y:S01]  /*2170*/  PRMT R0, RZ, 0x5410, RZ ;  /* 0x00005410ff007816 */ /* 0x000fe200000000ff */
[----:B------:R-:W-:Y:S05]  /*2180*/  BRA `(.L_x_388) ;  /* 0x0000002000007947 */ /* 0x000fea0003800000 */
.L_x_385:
[----:B------:R-:W-:Y:S02]  /*2190*/  PRMT R0, RZ, 0x5410, RZ ;  /* 0x00005410ff007816 */ /* 0x000fe400000000ff */
[----:B------:R-:W-:Y:S02]  /*21a0*/  PRMT R5, RZ, 0x5410, RZ ;  /* 0x00005410ff057816 */ /* 0x000fe400000000ff */
.L_x_388:
[----:B------:R-:W-:Y:S05]  /*21b0*/  BSYNC B0 ;  /* 0x0000000000007941 */ /* 0x000fea0003800000 */
.L_x_384:
[----:B------:R-:W-:Y:S02]  /*21c0*/  ULDC.64 UR8, c[0x0][UR4+0x170] ;  /* 0x00005c0004087abb */ /* 0x000fe40008000a00 */
[----:B------:R-:W-:-:S04]  /*21d0*/  ISETP.GE.U32.AND P0, PT, R2, UR8, PT ;  /* 0x0000000802007c0c */ /* 0x000fc8000bf06070 */
[----:B------:R-:W-:-:S13]  /*21e0*/  ISETP.GE.AND.EX P0, PT, R3, UR9, PT, P0 ;  /* 0x0000000903007c0c */ /* 0x000fda000bf06300 */
[----:B------:R-:W-:Y:S05]  /*21f0*/  @P0 EXIT ;  /* 0x000000000000094d */ /* 0x000fea0003800000 */
[----:B------:R-:W-:Y:S02]  /*2200*/  IADD3 R4, P2, R2, 0x1, RZ ;  /* 0x0000000102047810 */ /* 0x000fe40007f5e0ff */
[----:B------:R-:W-:Y:S02]  /*2210*/  LEA R2, P1, R14, c[0x0][0x160], 0x2 ;  /* 0x000058000e027a11 */ /* 0x000fe400078210ff */
[----:B------:R-:W-:Y:S01]  /*2220*/  ISETP.GE.U32.AND P0, PT, R4, UR8, PT ;  /* 0x0000000804007c0c */ /* 0x000fe2000bf06070 */
[----:B------:R-:W-:Y:S01]  /*2230*/  IMAD.X R4, RZ, RZ, R3, P2 ;  /* 0x000000ffff047224 */ /* 0x000fe200010e0603 */
[----:B------:R-:W-:-:S04]  /*2240*/  LEA.HI.X R3, R14, c[0x0][0x164], R15, 0x2, P1 ;  /* 0x000059000e037a11 */ /* 0x000fc800008f140f */
[----:B------:R-:W-:Y:S01]  /*2250*/  ISETP.GE.AND.EX P0, PT, R4, UR9, PT, P0 ;  /* 0x0000000904007c0c */ /* 0x000fe2000bf06300 */
[----:B------:R0:W-:-:S12]  /*2260*/  STG.E [R2.64], R5 ;  /* 0x0000000502007986 */ /* 0x0001d8000c101906 */
[----:B------:R-:W-:Y:S05]  /*2270*/  @P0 EXIT ;  /* 0x000000000000094d */ /* 0x000fea0003800000 */
[----:B0-----:R-:W-:Y:S02]  /*2280*/  UMOV UR4, 0x8 ;  /* 0x0000000800047882 */ /* 0x001fe40000000000 */
[----:B------:R-:W-:Y:S02]  /*2290*/  ULDC UR5, c[0x2][0x8] ;  /* 0x0080020000057ab9 */ /* 0x000fe40000000800 */
[----:B------:R-:W-:-:S12]  /*22a0*/  UIMAD UR4, UR13, UR4, UR5 ;  /* 0x000000040d0472a4 */ /* 0x000fd8000f8e0205 */
[----:B------:R-:W-:Y:S02]  /*22b0*/  ULDC.64 UR4, c[0x0][UR4+0x160] ;  /* 0x0000580004047abb */ /* 0x000fe40008000a00 */
[----:B------:R-:W-:Y:S01]  /*22c0*/  MOV R4, UR4 ;  /* 0x0000000400047c02 */ /* 0x000fe20008000f00 */
[----:B------:R-:W-:Y:S01]  /*22d0*/  IMAD.U32 R7, RZ, RZ, UR5 ;  /* 0x00000005ff077e24 */ /* 0x000fe2000f8e00ff */
[----:B------:R-:W-:Y:S01]  /*22e0*/  MOV R8, UR4 ;  /* 0x0000000400087c02 */ /* 0x000fe20008000f00 */
[----:B------:R-:W-:Y:S01]  /*22f0*/  IMAD.U32 R5, RZ, RZ, UR5 ;  /* 0x00000005ff057e24 */ /* 0x000fe2000f8e00ff */
[----:B------:R-:W-:Y:S01]  /*2300*/  LEA R2, P0, R4, R2, 0x2 ;  /* 0x0000000204027211 */ /* 0x000fe200078010ff */
[----:B------:R-:W-:Y:S01]  /*2310*/  IMAD.U32 R9, RZ, RZ, UR5 ;  /* 0x00000005ff097e24 */ /* 0x000fe2000f8e00ff */
[----:B------:R-:W-:Y:S02]  /*2320*/  MOV R6, UR4 ;  /* 0x0000000400067c02 */ /* 0x000fe40008000f00 */
[----:B------:R-:W-:-:S05]  /*2330*/  LEA.HI.X R3, R8, R3, R7, 0x2, P0 ;  /* 0x0000000308037211 */ /* 0x000fca00000f1407 */
[----:B------:R-:W-:Y:S01]  /*2340*/  STG.E [R2.64], R0 ;  /* 0x0000000002007986 */ /* 0x000fe2000c101906 */
[----:B------:R-:W-:Y:S05]  /*2350*/  EXIT ;  /* 0x000000000000794d */ /* 0x000fea0003800000 */
        .weak           $__internal_18_$__cuda_sm20_div_s64
        .type           $__internal_18_$__cuda_sm20_div_s64,@function
        .size           $__internal_18_$__cuda_sm20_div_s64,(.L_x_3130 - $__internal_18_$__cuda_sm20_div_s64)
$__internal_18_$__cuda_sm20_div_s64:
        /* <DEDUP_REMOVED lines=23> */
[----:B------:R-:W-:Y:S01]  /*24d0*/  IMAD.X R21, R22, 0x1, R25, P0 ;  /* 0x0000000116157824 */ /* 0x000fe200000e0619 */
[----:B------:R-:W-:Y:S01]  /*24e0*/  IADD3 R25, P4, RZ, -R26, RZ ;  /* 0x8000001aff197210 */ /* 0x000fe20007f9e0ff */
[----:B------:R-:W-:-:S03]  /*24f0*/  IMAD.WIDE.U32 R22, R29, R18, RZ ;  /* 0x000000121d167225 */ /* 0x000fc600078e00ff */
[----:B------:R-:W-:Y:S01]  /*2500*/  IADD3.X R21, RZ, RZ, R21, P2, P1 ;  /* 0x000000ffff157210 */ /* 0x000fe200017e2415 */
[----:B------:R-:W-:Y:S01]  /*2510*/  IMAD R24, R29, R19, R23 ;  /* 0x000000131d187224 */ /* 0x000fe200078e0217 */
[----:B------:R-:W-:Y:S02]  /*2520*/  IADD3 R22, P0, RZ, -R22, RZ ;  /* 0x80000016ff167210 */ /* 0x000fe40007f1e0ff */
[----:B------:R-:W-:Y:S01]  /*2530*/  SEL R25, R25, R26, !P3 ;  /* 0x0000001a19197207 */ /* 0x000fe20005800000 */
[----:B------:R-:W-:Y:S02]  /*2540*/  IMAD R24, R21, R18, R24 ;  /* 0x0000001215187224 */ /* 0x000fe400078e0218 */
[----:B------:R-:W-:-:S03]  /*2550*/  IMAD.HI.U32 R28, R29, R22, RZ ;  /* 0x000000161d1c7227 */ /* 0x000fc600078e00ff */
[----:B------:R-:W-:-:S05]  /*2560*/  IADD3.X R24, RZ, ~R24, RZ, P0, !PT ;  /* 0x80000018ff187210 */ /* 0x000fca00007fe4ff */
        /* <DEDUP_REMOVED lines=15> */
[----:B------:R-:W-:-:S04]  /*2660*/  IADD3 R23, P1, R23, R24, RZ ;  /* 0x0000001817177210 */ /* 0x000fc80007f3e0ff */
[----:B------:R-:W-:Y:S01]  /*2670*/  IADD3.X R21, R21, RZ, RZ, P0, !PT ;  /* 0x000000ff15157210 */ /* 0x000fe200007fe4ff */
        /* <DEDUP_REMOVED lines=9> */
[----:B------:R-:W-:Y:S02]  /*2710*/  IADD3 R24, P2, R23, 0x1, RZ ;  /* 0x0000000117187810 */ /* 0x000fe40007f5e0ff */
[----:B------:R-:W-:Y:S01]  /*2720*/  SEL R25, R26, R25, P0 ;  /* 0x000000191a197207 */ /* 0x000fe20000000000 */
[----:B------:R-:W-:Y:S01]  /*2730*/  IMAD.X R26, R22, 0x1, ~R19, P1 ;  /* 0x00000001161a7824 */ /* 0x000fe200008e0e13 */
[----:B------:R-:W-:-:S02]  /*2740*/  SEL R24, R24, R23, P0 ;  /* 0x0000001718187207 */ /* 0x000fc40000000000 */
[-C--:B------:R-:W-:Y:S02]  /*2750*/  IADD3.X R23, RZ, R21.reuse, RZ, P2, !PT ;  /* 0x00000015ff177210 */ /* 0x080fe400017fe4ff */
[----:B------:R-:W-:Y:S02]  /*2760*/  SEL R26, R26, R22, P0 ;  /* 0x000000161a1a7207 */ /* 0x000fe40000000000 */
[----:B------:R-:W-:Y:S02]  /*2770*/  ISETP.GE.U32.AND P1, PT, R25, R18, PT ;  /* 0x000000121900720c */ /* 0x000fe40003f26070 */
[----:B------:R-:W-:Y:S01]  /*2780*/  SEL R23, R23, R21, P0 ;  /* 0x0000001517177207 */ /* 0x000fe20000000000 */
[----:B------:R-:W-:Y:S01]  /*2790*/  HFMA2.MMA R21, -RZ, RZ, 0, 0 ;  /* 0x00000000ff157435 */ /* 0x000fe200000001ff */
[----:B------:R-:W-:Y:S02]  /*27a0*/  IADD3 R18, P2, R24, 0x1, RZ ;  /* 0x0000000118127810 */ /* 0x000fe40007f5e0ff */
[----:B------:R-:W-:-:S02]  /*27b0*/  ISETP.GE.U32.AND.EX P0, PT, R26, R19, PT, P1 ;  /* 0x000000131a00720c */ /* 0x000fc40003f06110 */
[----:B------:R-:W-:Y:S01]  /*27c0*/  ISETP.GE.AND P1, PT, R20, RZ, PT ;  /* 0x000000ff1400720c */ /* 0x000fe20003f26270 */
[----:B------:R-:W-:Y:S01]  /*27d0*/  IMAD.X R19, RZ, RZ, R23, P2 ;  /* 0x000000ffff137224 */ /* 0x000fe200010e0617 */
[----:B------:R-:W-:Y:S01]  /*27e0*/  SEL R18, R18, R24, P0 ;  /* 0x0000001812127207 */ /* 0x000fe20000000000 */
[----:B------:R-:W-:-:S03]  /*27f0*/  IMAD.MOV.U32 R20, RZ, RZ, R0 ;  /* 0x000000ffff147224 */ /* 0x000fc600078e0000 */
[----:B------:R-:W-:Y:S02]  /*2800*/  SEL R23, R19, R23, P0 ;  /* 0x0000001713177207 */ /* 0x000fe40000000000 */
[-C--:B------:R-:W-:Y:S02]  /*2810*/  IADD3 R19, P2, RZ, -R18.reuse, RZ ;  /* 0x80000012ff137210 */ /* 0x080fe40007f5e0ff */
[----:B------:R-:W-:Y:S02]  /*2820*/  ISETP.NE.U32.AND P0, PT, R11, RZ, PT ;  /* 0x000000ff0b00720c */ /* 0x000fe40003f05070 */
[----:B------:R-:W-:Y:S02]  /*2830*/  IADD3.X R11, RZ, ~R23, RZ, P2, !PT ;  /* 0x80000017ff0b7210 */ /* 0x000fe400017fe4ff */
[----:B------:R-:W-:Y:S02]  /*2840*/  ISETP.NE.AND.EX P0, PT, R10, RZ, PT, P0 ;  /* 0x000000ff0a00720c */ /* 0x000fe40003f05300 */
[----:B------:R-:W-:-:S02]  /*2850*/  SEL R19, R19, R18, !P1 ;  /* 0x0000001213137207 */ /* 0x000fc40004800000 */
[----:B------:R-:W-:Y:S02]  /*2860*/  SEL R11, R11, R23, !P1 ;  /* 0x000000170b0b7207 */ /* 0x000fe40004800000 */
[----:B------:R-:W-:Y:S02]  /*2870*/  SEL R19, R19, 0xffffffff, P0 ;  /* 0xffffffff13137807 */ /* 0x000fe40000000000 */
[----:B------:R-:W-:Y:S01]  /*2880*/  SEL R11, R11, 0xffffffff, P0 ;  /* 0xffffffff0b0b7807 */ /* 0x000fe20000000000 */
[----:B------:R-:W-:Y:S06]  /*2890*/  RET.REL.NODEC R20 `(_ZN2at6native16triu_tril_kernelIN3c107complexINS2_4HalfEEElLb1ELi2ELb0EEEvNS_4cuda6detail10TensorInfoIT_T0_EENS8_IKS9_SA_EEllSA_) ;  /* 0xffffd76014007950 */ /* 0x000fec0003c3ffff */
.L_x_389:
        /* <DEDUP_REMOVED lines=14> */
.L_x_3130:


//--------------------- .text._ZN2at6native16triu_tril_kernelIN3c107complexINS2_4HalfEEElLb1ELi2ELb1EEEvNS_4cuda6detail10TensorInfoIT_T0_EENS8_IKS9_SA_EEllSA_ --------------------------
	.section	.text._ZN2at6native16triu_tril_kernelIN3c107complexINS2_4HalfEEElLb1ELi2ELb1EEEvNS_4cuda6detail10TensorInfoIT_T0_EENS8_IKS9_SA_EEllSA_,"ax",@progbits
	.sectioninfo	@"SHI_REGISTERS=30"
	.align	128
        .global         _ZN2at6native16triu_tril_kernelIN3c107complexINS2_4HalfEEElLb1ELi2ELb1EEEvNS_4cuda6detail10TensorInfoIT_T0_EENS8_IKS9_SA_EEllSA_
        .type           _ZN2at6native16triu_tril_kernelIN3c107complexINS2_4HalfEEElLb1ELi2ELb1EEEvNS_4cuda6detail10TensorInfoIT_T0_EENS8_IKS9_SA_EEllSA_,@function
        .size           _ZN2at6native16triu_tril_kernelIN3c107complexINS2_4HalfEEElLb1ELi2ELb1EEEvNS_4cuda6detail10TensorInfoIT_T0_EENS8_IKS9_SA_EEllSA_,(.L_x_3132 - _ZN2at6native16triu_tril_kernelIN3c107complexINS2_4HalfEEElLb1ELi2ELb1EEEvNS_4cuda6detail10TensorInfoIT_T0_EENS8_IKS9_SA_EEllSA_)
        .other          _ZN2at6native16triu_tril_kernelIN3c107complexINS2_4HalfEEElLb1ELi2ELb1EEEvNS_4cuda6detail10TensorInfoIT_T0_EENS8_IKS9_SA_EEllSA_,@"STO_CUDA_ENTRY STV_DEFAULT"
_ZN2at6native16triu_tril_kernelIN3c107complexINS2_4HalfEEElLb1ELi2ELb1EEEvNS_4cuda6detail10TensorInfoIT_T0_EENS8_IKS9_SA_EEllSA_:
.text._ZN2at6native16triu_tril_kernelIN3c107complexINS2_4HalfEEElLb1ELi2ELb1EEEvNS_4cuda6detail10TensorInfoIT_T0_EENS8_IKS9_SA_EEllSA_:
        /* <DEDUP_REMOVED lines=16> */
[----:B------:R-:W-:Y:S01]  /*0100*/  MOV R5, c[0x0][0x4b4] ;  /* 0x00012d0000057a02 */ /* 0x000fe20000000f00 */
[----:B------:R-:W-:Y:S01]  /*0110*/  IMAD.MOV.U32 R6, RZ, RZ, c[0x0][0x4b0] ;  /* 0x00012c00ff067624 */ /* 0x000fe200078e00ff */
[----:B------:R-:W-:Y:S02]  /*0120*/  MOV R8, 0x140 ;  /* 0x0000014000087802 */ /* 0x000fe40000000f00 */
[----:B------:R-:W-:Y:S05]  /*0130*/  CALL.REL.NOINC `($__internal_19_$__cuda_sm20_div_s64) ;  /* 0x00001e5000007944 */ /* 0x000fea0003c00000 */
[----:B------:R-:W-:-:S05]  /*0140*/  IADD3 R7, P0, RZ, -R10, RZ ;  /* 0x8000000aff077210 */ /* 0x000fca0007f1e0ff */
[----:B------:R-:W-:Y:S02]  /*0150*/  IMAD.X R0, RZ, RZ, ~R11, P0 ;  /* 0x000000ffff007224 */ /* 0x000fe400000e0e0b */
[----:B------:R-:W-:-:S04]  /*0160*/  IMAD.WIDE.U32 R4, R7, c[0x0][0x4b0], R2 ;  /* 0x00012c0007047a25 */ /* 0x000fc800078e0002 */
[----:B------:R-:W-:-:S04]  /*0170*/  IMAD R0, R0, c[0x0][0x4b0], RZ ;  /* 0x00012c0000007a24 */ /* 0x000fc800078e02ff */
[----:B------:R-:W-:-:S04]  /*0180*/  IMAD R3, R7, c[0x0][0x4b4], R0 ;  /* 0x00012d0007037a24 */ /* 0x000fc800078e0200 */
[----:B------:R-:W-:Y:S01]  /*0190*/  IMAD.IADD R3, R5, 0x1, R3 ;  /* 0x0000000105037824 */ /* 0x000fe200078e0203 */
[----:B------:R-:W-:Y:S05]  /*01a0*/  BRA `(.L_x_392) ;  /* 0x0000016000007947 */ /* 0x000fea0003800000 */
.L_x_391:
        /* <DEDUP_REMOVED lines=22> */
.L_x_392:
[----:B------:R-:W-:Y:S05]  /*0310*/  BSYNC B0 ;  /* 0x0000000000007941 */ /* 0x000fea0003800000 */
.L_x_390:
        /* <DEDUP_REMOVED lines=13> */
[----:B------:R-:W-:Y:S05]  /*03f0*/  CALL.REL.NOINC `($__internal_20_$__cuda_sm20_rem_s64) ;  /* 0x000020c000007944 */ /* 0x000fea0003c00000 */
[----:B------:R-:W-:Y:S05]  /*0400*/  BRA `(.L_x_395) ;  /* 0x0000012000007947 */ /* 0x000fea0003800000 */
.L_x_394:
        /* <DEDUP_REMOVED lines=18> */
.L_x_395:
[----:B------:R-:W-:Y:S05]  /*0530*/  BSYNC B0 ;  /* 0x0000000000007941 */ /* 0x000fea0003800000 */
.L_x_393:
[----:B------:R-:W-:-:S04]  /*0540*/  IADD3 R0, P2, R4, -R12, RZ ;  /* 0x8000000c04007210 */ /* 0x000fc80007f5e0ff */
[----:B------:R-:W-:Y:S02]  /*0550*/  ISETP.GE.U32.AND P0, PT, R0, c[0x0][0x4a0], PT ;  /* 0x0001280000007a0c */ /* 0x000fe40003f06070 */
[----:B------:R-:W-:-:S04]  /*0560*/  IADD3.X R0, R3, ~R13, RZ, P2, !PT ;  /* 0x8000000d03007210 */ /* 0x000fc800017fe4ff */
        /* <DEDUP_REMOVED lines=16> */
[----:B------:R-:W-:Y:S05]  /*0670*/  CALL.REL.NOINC `($__internal_19_$__cuda_sm20_div_s64) ;  /* 0x0000191000007944 */ /* 0x000fea0003c00000 */
[----:B------:R-:W-:Y:S01]  /*0680*/  IMAD.MOV.U32 R18, RZ, RZ, R10 ;  /* 0x000000ffff127224 */ /* 0x000fe200078e000a */
[----:B------:R-:W-:Y:S01]  /*0690*/  MOV R19, R11 ;  /* 0x0000000b00137202 */ /* 0x000fe20000000f00 */
[----:B------:R-:W-:Y:S05]  /*06a0*/  BRA `(.L_x_398) ;  /* 0x0000013000007947 */ /* 0x000fea0003800000 */
.L_x_397:
        /* <DEDUP_REMOVED lines=19> */
.L_x_398:
[----:B------:R-:W-:Y:S05]  /*07e0*/  BSYNC B0 ;  /* 0x0000000000007941 */ /* 0x000fea0003800000 */
.L_x_396:
[----:B------:R-:W-:Y:S01]  /*07f0*/  UMOV UR15, 0x8 ;  /* 0x00000008000f7882 */ /* 0x000fe20000000000 */
[C---:B------:R-:W-:Y:S01]  /*0800*/  IMAD R0, R4.reuse, UR7, RZ ;  /* 0x0000000704007c24 */ /* 0x040fe2000f8e02ff */
[----:B------:R-:W-:Y:S01]  /*0810*/  ULDC UR8, c[0x2][0x8] ;  /* 0x0080020000087ab9 */ /* 0x000fe20000000800 */
[----:B------:R-:W-:Y:S01]  /*0820*/  IMAD.WIDE.U32 R8, R4, UR6, RZ ;  /* 0x0000000604087c25 */ /* 0x000fe2000f8e00ff */
[----:B------:R-:W-:Y:S02]  /*0830*/  UIMAD UR8, UR4, UR15, UR8 ;  /* 0x0000000f040872a4 */ /* 0x000fe4000f8e0208 */
[----:B------:R-:W-:Y:S01]  /*0840*/  ULDC UR7, c[0x0][0x498] ;  /* 0x0001260000077ab9 */ /* 0x000fe20000000800 */
[----:B------:R-:W-:Y:S01]  /*0850*/  IMAD R11, R3, UR6, R0 ;  /* 0x00000006030b7c24 */ /* 0x000fe2000f8e0200 */
[----:B------:R-:W-:-:S03]  /*0860*/  UISETP.GE.AND UP0, UPT, UR7, 0x3, UPT ;  /* 0x000000030700788c */ /* 0x000fc6000bf06270 */
[----:B------:R-:W-:-:S03]  /*0870*/  IMAD.IADD R0, R9, 0x1, R11 ;  /* 0x0000000109007824 */ /* 0x000fc600078e020b */
[----:B------:R-:W-:Y:S02]  /*0880*/  PLOP3.LUT P1, PT, PT, PT, UP0, 0x80, 0x0 ;  /* 0x000000000000781c */ /* 0x000fe40003f2f008 */
[----:B------:R-:W-:Y:S02]  /*0890*/  ULDC.64 UR8, c[0x0][UR8+0x160] ;  /* 0x0000580008087abb */ /* 0x000fe40008000a00 */
[C---:B------:R-:W-:Y:S02]  /*08a0*/  IMAD R5, R12.reuse, UR9, RZ ;  /* 0x000000090c057c24 */ /* 0x040fe4000f8e02ff */
[----:B------:R-:W-:-:S04]  /*08b0*/  IMAD.WIDE.U32 R6, R12, UR8, RZ ;  /* 0x000000080c067c25 */ /* 0x000fc8000f8e00ff */
[----:B------:R-:W-:Y:S01]  /*08c0*/  IMAD R5, R13, UR8, R5 ;  /* 0x000000080d057c24 */ /* 0x000fe2000f8e0205 */
[----:B------:R-:W-:-:S04]  /*08d0*/  IADD3 R14, P0, R6, R8, RZ ;  /* 0x00000008060e7210 */ /* 0x000fc80007f1e0ff */
[----:B------:R-:W-:-:S05]  /*08e0*/  IADD3 R5, R7, R5, RZ ;  /* 0x0000000507057210 */ /* 0x000fca0007ffe0ff */
        /* <DEDUP_REMOVED lines=27> */
.L_x_404:
        /* <DEDUP_REMOVED lines=25> */
.L_x_402:
        /* <DEDUP_REMOVED lines=23> */
.L_x_403:
[----:B------:R-:W-:Y:S05]  /*0da0*/  BSYNC B0 ;  /* 0x0000000000007941 */ /* 0x000fea0003800000 */
.L_x_401:
        /* <DEDUP_REMOVED lines=14> */
.L_x_400:
        /* <DEDUP_REMOVED lines=13> */
.L_x_417:
        /* <DEDUP_REMOVED lines=13> */
[----:B------:R-:W-:Y:S05]  /*1030*/  CALL.REL.NOINC `($__internal_19_$__cuda_sm20_div_s64) ;  /* 0x00000f5000007944 */ /* 0x000fea0003c00000 */
        /* <DEDUP_REMOVED lines=11> */
.L_x_406:
        /* <DEDUP_REMOVED lines=23> */
.L_x_407:
[----:B------:R-:W-:Y:S05]  /*1260*/  BSYNC B0 ;  /* 0x0000000000007941 */ /* 0x000fea0003800000 */
.L_x_405:
[----:B------:R-:W-:Y:S01]  /*1270*/  ULDC.64 UR14, c[0x0][UR7+0x158] ;  /* 0x00005600070e7abb */ /* 0x000fe20008000a00 */
[----:B------:R-:W-:Y:S01]  /*1280*/  BSSY B0, `(.L_x_408) ;  /* 0x0000034000007945 */ /* 0x000fe20003800000 */
[----:B------:R-:W-:Y:S01]  /*1290*/  LOP3.LUT R7, R19, UR15, RZ, 0xfc, !PT ;  /* 0x0000000f13077c12 */ /* 0x000fe2000f8efcff */
[----:B------:R-:W-:Y:S02]  /*12a0*/  ULDC.64 UR8, c[0x0][UR6+0x160] ;  /* 0x0000580006087abb */ /* 0x000fe40008000a00 */
[C---:B------:R-:W-:Y:S01]  /*12b0*/  IMAD R8, R6.reuse, UR9, RZ ;  /* 0x0000000906087c24 */ /* 0x040fe2000f8e02ff */
[----:B------:R-:W-:Y:S01]  /*12c0*/  ISETP.NE.U32.AND P0, PT, R7, RZ, PT ;  /* 0x000000ff0700720c */ /* 0x000fe20003f05070 */
[----:B------:R-:W-:-:S04]  /*12d0*/  IMAD.WIDE.U32 R24, R6, UR8, R14 ;  /* 0x0000000806187c25 */ /* 0x000fc8000f8e000e */
[----:B------:R-:W-:-:S05]  /*12e0*/  IMAD R5, R5, UR8, R8 ;  /* 0x0000000805057c24 */ /* 0x000fca000f8e0208 */
[----:B------:R-:W-:-:S03]  /*12f0*/  IADD3 R14, R25, R5, RZ ;  /* 0x00000005190e7210 */ /* 0x000fc60007ffe0ff */
        /* <DEDUP_REMOVED lines=21> */
.L_x_409:
        /* <DEDUP_REMOVED lines=23> */
.L_x_410:
[----:B------:R-:W-:Y:S05]  /*15c0*/  BSYNC B0 ;  /* 0x0000000000007941 */ /* 0x000fea0003800000 */
.L_x_408:
[----:B------:R-:W-:Y:S01]  /*15d0*/  ULDC.64 UR14, c[0x0][UR7+0x150] ;  /* 0x00005400070e7abb */ /* 0x000fe20008000a00 */
[----:B------:R-:W-:Y:S01]  /*15e0*/  MOV R15, R14 ;  /* 0x0000000e000f7202 */ /* 0x000fe20000000f00 */
[----:B------:R-:W-:Y:S01]  /*15f0*/  ULDC.64 UR8, c[0x0][UR6+0x158] ;  /* 0x0000560006087abb */ /* 0x000fe20008000a00 */
[----:B------:R-:W-:Y:S01]  /*1600*/  LOP3.LUT R7, R19, UR15, RZ, 0xfc, !PT ;  /* 0x0000000f13077c12 */ /* 0x000fe2000f8efcff */
[----:B------:R-:W-:Y:S01]  /*1610*/  IMAD R8, R6, UR9, RZ ;  /* 0x0000000906087c24 */ /* 0x000fe2000f8e02ff */
[----:B------:R-:W-:Y:S01]  /*1620*/  BSSY B0, `(.L_x_411) ;  /* 0x0000032000007945 */ /* 0x000fe20003800000 */
[----:B------:R-:W-:Y:S01]  /*1630*/  IMAD.MOV.U32 R14, RZ, RZ, R24 ;  /* 0x000000ffff0e7224 */ /* 0x000fe200078e0018 */
[----:B------:R-:W-:Y:S01]  /*1640*/  ISETP.NE.U32.AND P0, PT, R7, RZ, PT ;  /* 0x000000ff0700720c */ /* 0x000fe20003f05070 */
[----:B------:R-:W-:-:S02]  /*1650*/  IMAD R5, R5, UR8, R8 ;  /* 0x0000000805057c24 */ /* 0x000fc4000f8e0208 */
[----:B------:R-:W-:-:S04]  /*1660*/  IMAD.WIDE.U32 R14, R6, UR8, R14 ;  /* 0x00000008060e7c25 */ /* 0x000fc8000f8e000e */
[----:B------:R-:W-:-:S06]  /*1670*/  IMAD.IADD R24, R15, 0x1, R5 ;  /* 0x000000010f187824 */ /* 0x000fcc00078e0205 */
        /* <DEDUP_REMOVED lines=9> */
[----:B------:R-:W-:Y:S05]  /*1710*/  CALL.REL.NOINC `($__internal_19_$__cuda_sm20_div_s64) ;  /* 0x0000087000007944 */ /* 0x000fea0003c00000 */
        /* <DEDUP_REMOVED lines=11> */
.L_x_412:
        /* <DEDUP_REMOVED lines=23> */
.L_x_413:
[----:B------:R-:W-:Y:S05]  /*1940*/  BSYNC B0 ;  /* 0x0000000000007941 */ /* 0x000fea0003800000 */
.L_x_411:
        /* <DEDUP_REMOVED lines=31> */
.L_x_415:
        /* <DEDUP_REMOVED lines=23> */
.L_x_416:
[----:B------:R-:W-:Y:S05]  /*1cb0*/  BSYNC B0 ;  /* 0x0000000000007941 */ /* 0x000fea0003800000 */
.L_x_414:
[----:B------:R-:W-:Y:S01]  /*1cc0*/  IADD3 R2, P0, R2, -0x4, RZ ;  /* 0xfffffffc02027810 */ /* 0x000fe20007f1e0ff */
[----:B------:R-:W-:Y:S01]  /*1cd0*/  ULDC.64 UR8, c[0x0][UR6+0x148] ;  /* 0x0000520006087abb */ /* 0x000fe20008000a00 */
[----:B------:R-:W-:Y:S01]  /*1ce0*/  MOV R15, R24 ;  /* 0x00000018000f7202 */ /* 0x000fe20000000f00 */
[----:B------:R-:W-:Y:S01]  /*1cf0*/  IMAD R8, R6, UR9, RZ ;  /* 0x0000000906087c24 */ /* 0x000fe2000f8e02ff */
[----:B------:R-:W-:Y:S01]  /*1d00*/  IADD3.X R0, R0, -0x1, RZ, P0, !PT ;  /* 0xffffffff00007810 */ /* 0x000fe200007fe4ff */
[----:B------:R-:W-:Y:S01]  /*1d10*/  UIADD3 UR7, UR7, -0x20, URZ ;  /* 0xffffffe007077890 */ /* 0x000fe2000fffe03f */
        /* <DEDUP_REMOVED lines=8> */
.L_x_399:
[----:B------:R-:W-:Y:S02]  /*1da0*/  ULDC.64 UR8, c[0x0][UR5+0x170] ;  /* 0x00005c0005087abb */ /* 0x000fe40008000a00 */
[----:B------:R-:W-:-:S04]  /*1db0*/  ISETP.GE.U32.AND P0, PT, R4, UR8, PT ;  /* 0x0000000804007c0c */ /* 0x000fc8000bf06070 */
[----:B------:R-:W-:-:S13]  /*1dc0*/  ISETP.GE.AND.EX P0, PT, R3, UR9, PT, P0 ;  /* 0x0000000903007c0c */ /* 0x000fda000bf06300 */
[----:B------:R-:W-:Y:S05]  /*1dd0*/  @P0 EXIT ;  /* 0x000000000000094d */ /* 0x000fea0003800000 */
[----:B------:R-:W-:Y:S01]  /*1de0*/  IADD3 R5, P0, R4, 0x1, RZ ;  /* 0x0000000104057810 */ /* 0x000fe20007f1e0ff */
[----:B------:R-:W-:Y:S01]  /*1df0*/  ULDC.64 UR10, c[0x0][0x118] ;  /* 0x00004600000a7ab9 */ /* 0x000fe20000000a00 */
[----:B------:R-:W-:Y:S02]  /*1e00*/  LEA R2, P2, R14, c[0x0][0x160], 0x2 ;  /* 0x000058000e027a11 */ /* 0x000fe400078410ff */
[----:B------:R-:W-:Y:S01]  /*1e10*/  ISETP.GE.U32.AND P1, PT, R5, UR8, PT ;  /* 0x0000000805007c0c */ /* 0x000fe2000bf26070 */
[----:B------:R-:W-:Y:S01]  /*1e20*/  IMAD.X R7, RZ, RZ, R3, P0 ;  /* 0x000000ffff077224 */ /* 0x000fe200000e0603 */
[----:B------:R-:W-:Y:S02]  /*1e30*/  IADD3 R0, P0, -R12, R5, RZ ;  /* 0x000000050c007210 */ /* 0x000fe40007f1e1ff */
[----:B------:R-:W-:Y:S02]  /*1e40*/  LEA.HI.X R3, R14, c[0x0][0x164], R15, 0x2, P2 ;  /* 0x000059000e037a11 */ /* 0x000fe400010f140f */
[----:B------:R-:W-:-:S02]  /*1e50*/  IADD3.X R12, ~R13, R7, RZ, P0, !PT ;  /* 0x000000070d0c7210 */ /* 0x000fc400007fe5ff */
[----:B------:R-:W-:Y:S01]  /*1e60*/  ISETP.GE.U32.AND P0, PT, R0, c[0x0][0x4a0], PT ;  /* 0x0001280000007a0c */ /* 0x000fe20003f06070 */
[----:B------:R0:W-:Y:S03]  /*1e70*/  STG.E [R2.64], RZ ;  /* 0x000000ff02007986 */ /* 0x0001e6000c10190a */
[----:B------:R-:W-:-:S04]  /*1e80*/  ISETP.GE.AND.EX P0, PT, R12, c[0x0][0x4a4], PT, P0 ;  /* 0x000129000c007a0c */ /* 0x000fc80003f06300 */
[----:B------:R-:W-:-:S13]  /*1e90*/  ISETP.GE.OR.EX P0, PT, R7, UR9, P0, P1 ;  /* 0x0000000907007c0c */ /* 0x000fda0008706710 */
[----:B------:R-:W-:Y:S05]  /*1ea0*/  @P0 EXIT ;  /* 0x000000000000094d */ /* 0x000fea0003800000 */
[----:B0-----:R-:W-:Y:S02]  /*1eb0*/  UMOV UR6, 0x8 ;  /* 0x0000000800067882 */ /* 0x001fe40000000000 */
[----:B------:R-:W-:Y:S02]  /*1ec0*/  ULDC UR5, c[0x2][0x10] ;  /* 0x0080040000057ab9 */ /* 0x000fe40000000800 */
[----:B------:R-:W-:-:S12]  /*1ed0*/  UIMAD UR6, UR4, UR6, UR5 ;  /* 0x00000006040672a4 */ /* 0x000fd8000f8e0205 */
[----:B------:R-:W-:Y:S02]  /*1ee0*/  ULDC.64 UR6, c[0x0][UR6+0x160] ;  /* 0x0000580006067abb */ /* 0x000fe40008000a00 */
[----:B------:R-:W-:Y:S01]  /*1ef0*/  IMAD.U32 R4, RZ, RZ, UR6 ;  /* 0x00000006ff047e24 */ /* 0x000fe2000f8e00ff */
[----:B------:R-:W-:Y:S01]  /*1f00*/  MOV R6, UR6 ;  /* 0x0000000600067c02 */ /* 0x000fe20008000f00 */
[----:B------:R-:W-:Y:S01]  /*1f10*/  IMAD.U32 R7, RZ, RZ, UR7 ;  /* 0x00000007ff077e24 */ /* 0x000fe2000f8e00ff */
[----:B------:R-:W-:Y:S01]  /*1f20*/  MOV R9, UR7 ;  /* 0x0000000700097c02 */ /* 0x000fe20008000f00 */
[----:B------:R-:W-:Y:S01]  /*1f30*/  IMAD.U32 R8, RZ, RZ, UR6 ;  /* 0x00000006ff087e24 */ /* 0x000fe2000f8e00ff */
[----:B------:R-:W-:Y:S01]  /*1f40*/  LEA R2, P0, R4, R2, 0x2 ;  /* 0x0000000204027211 */ /* 0x000fe200078010ff */
[----:B------:R-:W-:-:S03]  /*1f50*/  IMAD.U32 R5, RZ, RZ, UR7 ;  /* 0x00000007ff057e24 */ /* 0x000fc6000f8e00ff */
[----:B------:R-:W-:-:S05]  /*1f60*/  LEA.HI.X R3, R8, R3, R7, 0x2, P0 ;  /* 0x0000000308037211 */ /* 0x000fca00000f1407 */
[----:B------:R-:W-:Y:S01]  /*1f70*/  STG.E [R2.64], RZ ;  /* 0x000000ff02007986 */ /* 0x000fe2000c10190a */
[----:B------:R-:W-:Y:S05]  /*1f80*/  EXIT ;  /* 0x000000000000794d */ /* 0x000fea0003800000 */
        .weak           $__internal_19_$__cuda_sm20_div_s64
        .type           $__internal_19_$__cuda_sm20_div_s64,@function
        .size           $__internal_19_$__cuda_sm20_div_s64,($__internal_20_$__cuda_sm20_rem_s64 - $__internal_19_$__cuda_sm20_div_s64)
$__internal_19_$__cuda_sm20_div_s64:
[-C--:B------:R-:W-:Y:S02]  /*1f90*/  IADD3 R16, P1, RZ, -R6.reuse, RZ ;  /* 0x80000006ff107210 */ /* 0x080fe40007f3e0ff */
        /* <DEDUP_REMOVED lines=35> */
[----:B------:R-:W-:Y:S02]  /*21d0*/  IADD3 R20, P2, R20, R11, RZ ;  /* 0x0000000b14147210 */ /* 0x000fe40007f5e0ff */
[-C--:B------:R-:W-:Y:S01]  /*21e0*/  IADD3.X R11, RZ, ~R7.reuse, RZ, P4, !PT ;  /* 0x80000007ff0b7210 */ /* 0x080fe200027fe4ff */
        /* <DEDUP_REMOVED lines=21> */
[CC--:B------:R-:W-:Y:S02]  /*2340*/  ISETP.GE.U32.AND.EX P0, PT, R11.reuse, R17.reuse, PT, P0 ;  /* 0x000000110b00720c */ /* 0x0c0fe40003f06100 */
[----:B------:R-:W-:Y:S02]  /*2350*/  IADD3.X R21, R11, ~R17, RZ, P1, !PT ;  /* 0x800000110b157210 */ /* 0x000fe40000ffe4ff */
[----:B------:R-:W-:Y:S01]  /*2360*/  SEL R22, R23, R22, P0 ;  /* 0x0000001617167207 */ /* 0x000fe20000000000 */
[----:B------:R-:W-:Y:S01]  /*2370*/  IMAD.X R23, RZ, RZ, R10, P2 ;  /* 0x000000ffff177224 */ /* 0x000fe200010e060a */
[----:B------:R-:W-:-:S02]  /*2380*/  SEL R20, R20, R9, P0 ;  /* 0x0000000914147207 */ /* 0x000fc40000000000 */
[----:B------:R-:W-:Y:S02]  /*2390*/  SEL R21, R21, R11, P0 ;  /* 0x0000000b15157207 */ /* 0x000fe40000000000 */
        /* <DEDUP_REMOVED lines=11> */
[----:B------:R-:W-:Y:S01]  /*2450*/  SEL R10, R10, R9, !P1 ;  /* 0x000000090a0a7207 */ /* 0x000fe20004800000 */
[----:B------:R-:W-:Y:S01]  /*2460*/  IMAD.MOV.U32 R9, RZ, RZ, 0x0 ;  /* 0x00000000ff097424 */ /* 0x000fe200078e00ff */
[----:B------:R-:W-:-:S02]  /*2470*/  ISETP.NE.AND.EX P0, PT, R5, RZ, PT, P0 ;  /* 0x000000ff0500720c */ /* 0x000fc40003f05300 */
[----:B------:R-:W-:Y:S02]  /*2480*/  SEL R6, R6, R23, !P1 ;  /* 0x0000001706067207 */ /* 0x000fe40004800000 */
[----:B------:R-:W-:Y:S02]  /*2490*/  SEL R10, R10, 0xffffffff, P0 ;  /* 0xffffffff0a0a7807 */ /* 0x000fe40000000000 */
[----:B------:R-:W-:Y:S01]  /*24a0*/  SEL R11, R6, 0xffffffff, P0 ;  /* 0xffffffff060b7807 */ /* 0x000fe20000000000 */
[----:B------:R-:W-:Y:S06]  /*24b0*/  RET.REL.NODEC R8 `(_ZN2at6native16triu_tril_kernelIN3c107complexINS2_4HalfEEElLb1ELi2ELb1EEEvNS_4cuda6detail10TensorInfoIT_T0_EENS8_IKS9_SA_EEllSA_) ;  /* 0xffffdb4008007950 */ /* 0x000fec0003c3ffff */
        .weak           $__internal_20_$__cuda_sm20_rem_s64
        .type           $__internal_20_$__cuda_sm20_rem_s64,@function
        .size           $__internal_20_$__cuda_sm20_rem_s64,(.L_x_3132 - $__internal_20_$__cuda_sm20_rem_s64)
$__internal_20_$__cuda_sm20_rem_s64:
        /* <DEDUP_REMOVED lines=14> */
[----:B------:R-:W-:Y:S01]  /*25a0*/  IMAD.X R15, RZ, RZ, ~R9, P0 ;  /* 0x000000ffff0f7224 */ /* 0x000fe200000e0e09 */
[----:B------:R-:W-:-:S03]  /*25b0*/  MOV R9, R6 ;  /* 0x0000000600097202 */ /* 0x000fc60000000f00 */
[-C--:B------:R-:W-:Y:S02]  /*25c0*/  IMAD R17, R7, R15.reuse, RZ ;  /* 0x0000000f07117224 */ /* 0x080fe400078e02ff */
[----:B------:R-:W-:-:S04]  /*25d0*/  IMAD.WIDE.U32 R8, P0, R6, R15, R8 ;  /* 0x0000000f06087225 */ /* 0x000fc80007800008 */
[----:B------:R-:W-:-:S04]  /*25e0*/  IMAD.HI.U32 R15, R7, R15, RZ ;  /* 0x0000000f070f7227 */ /* 0x000fc800078e00ff */
[----:B------:R-:W-:-:S05]  /*25f0*/  IMAD.HI.U32 R8, P2, R7, R13, R8 ;  /* 0x0000000d07087227 */ /* 0x000fca0007840008 */
[----:B------:R-:W-:Y:S01]  /*2600*/  IADD3 R9, P3, R17, R8, RZ ;  /* 0x0000000811097210 */ /* 0x000fe20007f7e0ff */
[----:B------:R-:W-:-:S04]  /*2610*/  IMAD.X R8, R15, 0x1, R7, P0 ;  /* 0x000000010f087824 */ /* 0x000fc800000e0607 */
        /* <DEDUP_REMOVED lines=10> */
[----:B------:R-:W-:Y:S02]  /*26c0*/  SEL R5, R6, R5, !P2 ;  /* 0x0000000506057207 */ /* 0x000fe40005000000 */
[----:B------:R-:W-:-:S03]  /*26d0*/  IADD3.X R15, RZ, ~R2, RZ, P5, !PT ;  /* 0x80000002ff0f7210 */ /* 0x000fc60002ffe4ff */
[----:B------:R-:W-:Y:S01]  /*26e0*/  IMAD.HI.U32 R8, P3, R13, R7, R8 ;  /* 0x000000070d087227 */ /* 0x000fe20007860008 */
[----:B------:R-:W-:-:S03]  /*26f0*/  SEL R15, R15, R2, !P2 ;  /* 0x000000020f0f7207 */ /* 0x000fc60005000000 */
[CC--:B------:R-:W-:Y:S02]  /*2700*/  IMAD R7, R13.reuse, R12.reuse, RZ ;  /* 0x0000000c0d077224 */ /* 0x0c0fe400078e02ff */
[----:B------:R-:W-:-:S03]  /*2710*/  IMAD.HI.U32 R12, R13, R12, RZ ;  /* 0x0000000c0d0c7227 */ /* 0x000fc600078e00ff */
[----:B------:R-:W-:Y:S01]  /*2720*/  IADD3 R8, P4, R7, R8, RZ ;  /* 0x0000000807087210 */ /* 0x000fe20007f9e0ff */
[----:B------:R-:W-:Y:S02]  /*2730*/  IMAD.X R13, R12, 0x1, R13, P0 ;  /* 0x000000010c0d7824 */ /* 0x000fe400000e060d */
[----:B------:R-:W-:Y:S02]  /*2740*/  IMAD.MOV.U32 R7, RZ, RZ, RZ ;  /* 0x000000ffff077224 */ /* 0x000fe400078e00ff */
[----:B------:R-:W-:Y:S01]  /*2750*/  IMAD.HI.U32 R6, R8, R5, RZ ;  /* 0x0000000508067227 */ /* 0x000fe200078e00ff */
[----:B------:R-:W-:-:S05]  /*2760*/  IADD3.X R13, RZ, RZ, R13, P4, P3 ;  /* 0x000000ffff0d7210 */ /* 0x000fca00027e640d */
[----:B------:R-:W-:-:S04]  /*2770*/  IMAD.WIDE.U32 R6, R8, R15, R6 ;  /* 0x0000000f08067225 */ /* 0x000fc800078e0006 */
[C---:B------:R-:W-:Y:S02]  /*2780*/  IMAD R9, R13.reuse, R15, RZ ;  /* 0x0000000f0d097224 */ /* 0x040fe400078e02ff */
[----:B------:R-:W-:-:S04]  /*2790*/  IMAD.HI.U32 R6, P0, R13, R5, R6 ;  /* 0x000000050d067227 */ /* 0x000fc80007800006 */
[----:B------:R-:W-:Y:S01]  /*27a0*/  IMAD.HI.U32 R2, R13, R15, RZ ;  /* 0x0000000f0d027227 */ /* 0x000fe200078e00ff */
[----:B------:R-:W-:-:S04]  /*27b0*/  IADD3 R9, P3, R9, R6, RZ ;  /* 0x0000000609097210 */ /* 0x000fc80007f7e0ff */
[----:B------:R-:W-:Y:S01]  /*27c0*/  IADD3.X R2, R2, RZ, RZ, P0, !PT ;  /* 0x000000ff02027210 */ /* 0x000fe200007fe4ff */
[----:B------:R-:W-:-:S04]  /*27d0*/  IMAD.WIDE.U32 R6, R9, UR6, RZ ;  /* 0x0000000609067c25 */ /* 0x000fc8000f8e00ff */
[----:B------:R-:W-:Y:S01]  /*27e0*/  IMAD.X R2, RZ, RZ, R2, P3 ;  /* 0x000000ffff027224 */ /* 0x000fe200018e0602 */
[----:B------:R-:W-:Y:S01]  /*27f0*/  IADD3 R6, P3, -R6, R5, RZ ;  /* 0x0000000506067210 */ /* 0x000fe20007f7e1ff */
[----:B------:R-:W-:-:S03]  /*2800*/  IMAD R9, R9, UR7, R7 ;  /* 0x0000000709097c24 */ /* 0x000fc6000f8e0207 */
[----:B------:R-:W-:Y:S01]  /*2810*/  ISETP.GE.U32.AND P0, PT, R6, UR6, PT ;  /* 0x0000000606007c0c */ /* 0x000fe2000bf06070 */
[----:B------:R-:W-:-:S04]  /*2820*/  IMAD R2, R2, UR6, R9 ;  /* 0x0000000602027c24 */ /* 0x000fc8000f8e0209 */
[----:B------:R-:W-:Y:S01]  /*2830*/  IMAD.X R7, R15, 0x1, ~R2, P3 ;  /* 0x000000010f077824 */ /* 0x000fe200018e0e02 */
[----:B------:R-:W-:-:S04]  /*2840*/  IADD3 R5, P3, R6, -UR6, RZ ;  /* 0x8000000606057c10 */ /* 0x000fc8000ff7e0ff */
[C---:B------:R-:W-:Y:S02]  /*2850*/  ISETP.GE.U32.AND.EX P0, PT, R7.reuse, UR7, PT, P0 ;  /* 0x0000000707007c0c */ /* 0x040fe4000bf06100 */
[----:B------:R-:W-:Y:S02]  /*2860*/  IADD3.X R2, R7, ~UR7, RZ, P3, !PT ;  /* 0x8000000707027c10 */ /* 0x000fe40009ffe4ff */
[----:B------:R-:W-:Y:S01]  /*2870*/  SEL R5, R5, R6, P0 ;  /* 0x0000000605057207 */ /* 0x000fe20000000000 */
[----:B------:R-:W-:Y:S01]  /*2880*/  IMAD.MOV.U32 R6, RZ, RZ, R0 ;  /* 0x000000ffff067224 */ /* 0x000fe200078e0000 */
[----:B------:R-:W-:Y:S01]  /*2890*/  SEL R2, R2, R7, P0 ;  /* 0x0000000702027207 */ /* 0x000fe20000000000 */
[----:B------:R-:W-:Y:S01]  /*28a0*/  HFMA2.MMA R7, -RZ, RZ, 0, 0 ;  /* 0x00000000ff077435 */ /* 0x000fe200000001ff */
        /* <DEDUP_REMOVED lines=8> */
[-C--:B------:R-:W-:Y:S02]  /*2930*/  IADD3.X R2, RZ, ~R13.reuse, RZ, P3, !PT ;  /* 0x8000000dff027210 */ /* 0x080fe40001ffe4ff */
[----:B------:R-:W-:Y:S02]  /*2940*/  ISETP.NE.AND.EX P0, PT, RZ, UR9, PT, P0 ;  /* 0x00000009ff007c0c */ /* 0x000fe4000bf05300 */
[----:B------:R-:W-:Y:S02]  /*2950*/  SEL R12, R5, R12, !P2 ;  /* 0x0000000c050c7207 */ /* 0x000fe40005000000 */
[----:B------:R-:W-:Y:S02]  /*2960*/  SEL R13, R2, R13, !P2 ;  /* 0x0000000d020d7207 */ /* 0x000fe40005000000 */
[----:B------:R-:W-:Y:S02]  /*2970*/  SEL R12, R12, 0xffffffff, P0 ;  /* 0xffffffff0c0c7807 */ /* 0x000fe40000000000 */
[----:B------:R-:W-:Y:S01]  /*2980*/  SEL R13, R13, 0xffffffff, P0 ;  /* 0xffffffff0d0d7807 */ /* 0x000fe20000000000 */
[----:B------:R-:W-:Y:S06]  /*2990*/  RET.REL.NODEC R6 `(_ZN2at6native16triu_tril_kernelIN3c107complexINS2_4HalfEEElLb1ELi2ELb1EEEvNS_4cuda6detail10TensorInfoIT_T0_EENS8_IKS9_SA_EEllSA_) ;  /* 0xffffd66006007950 */ /* 0x000fec0003c3ffff */
.L_x_418:
        /* <DEDUP_REMOVED lines=14> */
.L_x_3132:


//--------------------- .text._ZN2at6native16triu_tril_kernelIN3c107complexINS2_4HalfEEEiLb1ELi2ELb0EEEvNS_4cuda6detail10TensorInfoIT_T0_EENS8_IKS9_SA_EEllSA_ --------------------------
	.section	.text._ZN2at6native16triu_tril_kernelIN3c107complexINS2_4HalfEEEiLb1ELi2ELb0EEEvNS_4cuda6detail10TensorInfoIT_T0_EENS8_IKS9_SA_EEllSA_,"ax",@progbits
	.sectioninfo	@"SHI_REGISTERS=30"
	.align	128
        .global         _ZN2at6native16triu_tril_kernelIN3c107complexINS2_4HalfEEEiLb1ELi2ELb0EEEvNS_4cuda6detail10TensorInfoIT_T0_EENS8_IKS9_SA_EEllSA_
        .type           _ZN2at6native16triu_tril_kernelIN3c107complexINS2_4HalfEEEiLb1ELi2ELb0EEEvNS_4cuda6detail10TensorInfoIT_T0_EENS8_IKS9_SA_EEllSA_,@function
        .size           _ZN2at6native16triu_tril_kernelIN3c107complexINS2_4HalfEEEiLb1ELi2ELb0EEEvNS_4cuda6detail10TensorInfoIT_T0_EENS8_IKS9_SA_EEllSA_,(.L_x_3133 - _ZN2at6native16triu_tril_kernelIN3c107complexINS2_4HalfEEEiLb1ELi2ELb0EEEvNS_4cuda6detail10TensorInfoIT_T0_EENS8_IKS9_SA_EEllSA_)
        .other          _ZN2at6native16triu_tril_kernelIN3c107complexINS2_4HalfEEEiLb1ELi2ELb0EEEvNS_4cuda6detail10TensorInfoIT_T0_EENS8_IKS9_SA_EEllSA_,@"STO_CUDA_ENTRY STV_DEFAULT"
_ZN2at6native16triu_tril_kernelIN3c107complexINS2_4HalfEEEiLb1ELi2ELb0EEEvNS_4cuda6detail10TensorInfoIT_T0_EENS8_IKS9_SA_EEllSA_:
.text._ZN2at6native16triu_tril_kernelIN3c107complexINS2_4HalfEEEiLb1ELi2ELb0EEEvNS_4cuda6detail10TensorInfoIT_T0_EENS8_IKS9_SA_EEllSA_:
        /* <DEDUP_REMOVED lines=20> */
[----:B------:R-:W-:Y:S05]  /*0140*/  CALL.REL.NOINC `($__internal_21_$__cuda_sm20_div_s64) ;  /* 0x000018b000007944 */ /* 0x000fea0003c00000 */
[--C-:B------:R-:W-:Y:S02]  /*0150*/  IMAD.MOV R0, RZ, RZ, -R2.reuse ;  /* 0x000000ffff007224 */ /* 0x100fe400078e0a02 */
[----:B------:R-:W-:Y:S02]  /*0160*/  IMAD.MOV.U32 R16, RZ, RZ, R2 ;  /* 0x000000ffff107224 */ /* 0x000fe400078e0002 */
[----:B------:R-:W-:Y:S02]  /*0170*/  IMAD R3, R0, c[0x0][0x320], R3 ;  /* 0x0000c80000037a24 */ /* 0x000fe400078e0203 */
[----:B------:R-:W-:Y:S01]  /*0180*/  IMAD.MOV.U32 R17, RZ, RZ, R9 ;  /* 0x000000ffff117224 */ /* 0x000fe200078e0009 */
[----:B------:R-:W-:Y:S05]  /*0190*/  BRA `(.L_x_421) ;  /* 0x0000015000007947 */ /* 0x000fea0003800000 */
.L_x_420:
        /* <DEDUP_REMOVED lines=21> */
.L_x_421:
[----:B------:R-:W-:Y:S05]  /*02f0*/  BSYNC B0 ;  /* 0x0000000000007941 */ /* 0x000fea0003800000 */
.L_x_419:
        /* <DEDUP_REMOVED lines=11> */
[----:B------:R-:W-:Y:S01]  /*03b0*/  MOV R18, R16 ;  /* 0x0000001000127202 */ /* 0x000fe20000000f00 */
[----:B------:R-:W-:Y:S01]  /*03c0*/  IMAD.MOV.U32 R5, RZ, RZ, R17 ;  /* 0x000000ffff057224 */ /* 0x000fe200078e0011 */
[----:B------:R-:W-:Y:S01]  /*03d0*/  MOV R6, 0x410 ;  /* 0x0000041000067802 */ /* 0x000fe20000000f00 */
[----:B------:R-:W-:Y:S02]  /*03e0*/  IMAD.U32 R4, RZ, RZ, UR5 ;  /* 0x00000005ff047e24 */ /* 0x000fe4000f8e00ff */
[----:B------:R-:W-:Y:S02]  /*03f0*/  IMAD.U32 R2, RZ, RZ, UR6 ;  /* 0x00000006ff027e24 */ /* 0x000fe4000f8e00ff */
[----:B------:R-:W-:Y:S05]  /*0400*/  CALL.REL.NOINC `($__internal_21_$__cuda_sm20_div_s64) ;  /* 0x000015f000007944 */ /* 0x000fea0003c00000 */
[----:B------:R-:W-:Y:S01]  /*0410*/  IMAD.MOV R5, RZ, RZ, -R2 ;  /* 0x000000ffff057224 */ /* 0x000fe200078e0a02 */
[----:B------:R-:W-:Y:S01]  /*0420*/  MOV R12, R2 ;  /* 0x00000002000c7202 */ /* 0x000fe20000000f00 */
[----:B------:R-:W-:Y:S02]  /*0430*/  IMAD.MOV.U32 R13, RZ, RZ, R9 ;  /* 0x000000ffff0d7224 */ /* 0x000fe400078e0009 */
[----:B------:R-:W-:Y:S01]  /*0440*/  IMAD R0, R5, UR5, R16 ;  /* 0x0000000505007c24 */ /* 0x000fe2000f8e0210 */
[----:B------:R-:W-:Y:S05]  /*0450*/  BRA `(.L_x_424) ;  /* 0x0000015000007947 */ /* 0x000fea0003800000 */
.L_x_423:
        /* <DEDUP_REMOVED lines=21> */
.L_x_424:
[----:B------:R-:W-:Y:S05]  /*05b0*/  BSYNC B0 ;  /* 0x0000000000007941 */ /* 0x000fea0003800000 */
.L_x_422:
        /* <DEDUP_REMOVED lines=25> */
.L_x_430:
[----:B------:R-:W-:Y:S01]  /*0750*/  ULDC UR10, c[0x0][UR12+0xfc] ;  /* 0x00003f000c0a7abb */ /* 0x000fe20008000800 */
[----:B------:R-:W-:Y:S01]  /*0760*/  BSSY B0, `(.L_x_427) ;  /* 0x0000026000007945 */ /* 0x000fe20003800000 */
[----:B------:R-:W-:-:S06]  /*0770*/  USHF.R.S32.HI UR11, URZ, 0x1f, UR10 ;  /* 0x0000001f3f0b7899 */ /* 0x000fcc000801140a */
[----:B------:R-:W-:-:S04]  /*0780*/  LOP3.LUT R2, R13, UR11, RZ, 0xfc, !PT ;  /* 0x0000000b0d027c12 */ /* 0x000fc8000f8efcff */
[----:B------:R-:W-:-:S13]  /*0790*/  ISETP.NE.U32.AND P0, PT, R2, RZ, PT ;  /* 0x000000ff0200720c */ /* 0x000fda0003f05070 */
[----:B------:R-:W-:Y:S05]  /*07a0*/  @!P0 BRA `(.L_x_428) ;  /* 0x000000b000008947 */ /* 0x000fea0003800000 */
[----:B------:R-:W-:Y:S01]  /*07b0*/  IMAD.MOV.U32 R18, RZ, RZ, R12 ;  /* 0x000000ffff127224 */ /* 0x000fe200078e000c */
[----:B------:R-:W-:Y:S01]  /*07c0*/  MOV R2, UR11 ;  /* 0x0000000b00027c02 */ /* 0x000fe20008000f00 */
[----:B------:R-:W-:Y:S01]  /*07d0*/  IMAD.MOV.U32 R5, RZ, RZ, R13 ;  /* 0x000000ffff057224 */ /* 0x000fe200078e000d */
[----:B------:R-:W-:Y:S01]  /*07e0*/  MOV R6, 0x810 ;  /* 0x0000081000067802 */ /* 0x000fe20000000f00 */
[----:B------:R-:W-:Y:S02]  /*07f0*/  IMAD.U32 R4, RZ, RZ, UR10 ;  /* 0x0000000aff047e24 */ /* 0x000fe4000f8e00ff */
[----:B------:R-:W-:Y:S05]  /*0800*/  CALL.REL.NOINC `($__internal_21_$__cuda_sm20_div_s64) ;  /* 0x000011f000007944 */ /* 0x000fea0003c00000 */
[----:B------:R-:W-:Y:S02]  /*0810*/  IMAD.MOV R7, RZ, RZ, -R2 ;  /* 0x000000ffff077224 */ /* 0x000fe400078e0a02 */
[----:B------:R-:W-:Y:S02]  /*0820*/  IMAD.MOV.U32 R13, RZ, RZ, R9 ;  /* 0x000000ffff0d7224 */ /* 0x000fe400078e0009 */
[----:B------:R-:W-:Y:S02]  /*0830*/  IMAD R7, R7, UR10, R12 ;  /* 0x0000000a07077c24 */ /* 0x000fe4000f8e020c */
[----:B------:R-:W-:Y:S01]  /*0840*/  IMAD.MOV.U32 R12, RZ, RZ, R2 ;  /* 0x000000ffff0c7224 */ /* 0x000fe200078e0002 */
[----:B------:R-:W-:Y:S05]  /*0850*/  BRA `(.L_x_429) ;  /* 0x0000016000007947 */ /* 0x000fea0003800000 */
.L_x_428:
        /* <DEDUP_REMOVED lines=22> */
.L_x_429:
[----:B------:R-:W-:Y:S05]  /*09c0*/  BSYNC B0 ;  /* 0x0000000000007941 */ /* 0x000fea0003800000 */
.L_x_427:
        /* <DEDUP_REMOVED lines=10> */
.L_x_426:
[----:B------:R-:W-:-:S06]  /*0a70*/  UISETP.GE.U32.AND UP0, UPT, UR5, 0x3, UPT ;  /* 0x000000030500788c */ /* 0x000fcc000bf06070 */
[----:B------:R-:W-:-:S13]  /*0a80*/  PLOP3.LUT P0, PT, PT, PT, UP0, 0x80, 0x0 ;  /* 0x000000000000781c */ /* 0x000fda0003f0f008 */
[----:B------:R-:W-:Y:S05]  /*0a90*/  @!P0 BRA `(.L_x_425) ;  /* 0x00000ba000008947 */ /* 0x000fea0003800000 */
[----:B------:R-:W-:Y:S02]  /*0aa0*/  UIADD3 UR10, UR7, 0x4, URZ ;  /* 0x00000004070a7890 */ /* 0x000fe4000fffe03f */
[----:B------:R-:W-:Y:S02]  /*0ab0*/  USHF.L.U32 UR5, UR7, 0x2, URZ ;  /* 0x0000000207057899 */ /* 0x000fe4000800063f */
[----:B------:R-:W-:Y:S02]  /*0ac0*/  UMOV UR8, 0x4 ;  /* 0x0000000400087882 */ /* 0x000fe40000000000 */
[----:B------:R-:W-:Y:S01]  /*0ad0*/  ULDC UR6, c[0x2][0x8] ;  /* 0x0080020000067ab9 */ /* 0x000fe20000000800 */
[----:B------:R-:W-:Y:S01]  /*0ae0*/  MOV R7, UR10 ;  /* 0x0000000a00077c02 */ /* 0x000fe20008000f00 */
[----:B------:R-:W-:Y:S02]  /*0af0*/  UIMAD UR8, UR7, UR8, UR6 ;  /* 0x00000008070872a4 */ /* 0x000fe4000f8e0206 */
[----:B------:R-:W-:-:S12]  /*0b00*/  UIADD3 UR7, UR5, 0xe0, URZ ;  /* 0x000000e005077890 */ /* 0x000fd8000fffe03f */
.L_x_443:
        /* <DEDUP_REMOVED lines=11> */
[----:B------:R-:W-:Y:S05]  /*0bc0*/  CALL.REL.NOINC `($__internal_21_$__cuda_sm20_div_s64) ;  /* 0x00000e3000007944 */ /* 0x000fea0003c00000 */
[----:B------:R-:W-:Y:S01]  /*0bd0*/  IADD3 R13, -R2, RZ, RZ ;  /* 0x000000ff020d7210 */ /* 0x000fe20007ffe1ff */
[----:B------:R-:W-:Y:S02]  /*0be0*/  IMAD.MOV.U32 R16, RZ, RZ, R2 ;  /* 0x000000ffff107224 */ /* 0x000fe400078e0002 */
[----:B------:R-:W-:Y:S02]  /*0bf0*/  IMAD.MOV.U32 R17, RZ, RZ, R9 ;  /* 0x000000ffff117224 */ /* 0x000fe400078e0009 */
[----:B------:R-:W-:Y:S01]  /*0c00*/  IMAD R13, R13, UR5, R12 ;  /* 0x000000050d0d7c24 */ /* 0x000fe2000f8e020c */
[----:B------:R-:W-:Y:S05]  /*0c10*/  BRA `(.L_x_433) ;  /* 0x0000015000007947 */ /* 0x000fea0003800000 */
.L_x_432:
        /* <DEDUP_REMOVED lines=21> */
.L_x_433:
[----:B------:R-:W-:Y:S05]  /*0d70*/  BSYNC B0 ;  /* 0x0000000000007941 */ /* 0x000fea0003800000 */
.L_x_431:
        /* <DEDUP_REMOVED lines=16> */
[--C-:B------:R-:W-:Y:S02]  /*0e80*/  IMAD.MOV R17, RZ, RZ, -R2.reuse ;  /* 0x000000ffff117224 */ /* 0x100fe400078e0a02 */
[----:B------:R-:W-:Y:S02]  /*0e90*/  IMAD.MOV.U32 R12, RZ, RZ, R2 ;  /* 0x000000ffff0c7224 */ /* 0x000fe400078e0002 */
[----:B------:R-:W-:Y:S02]  /*0ea0*/  IMAD.MOV.U32 R13, RZ, RZ, R9 ;  /* 0x000000ffff0d7224 */ /* 0x000fe400078e0009 */
[----:B------:R-:W-:Y:S01]  /*0eb0*/  IMAD R17, R17, UR10, R16 ;  /* 0x0000000a11117c24 */ /* 0x000fe2000f8e0210 */
[----:B------:R-:W-:Y:S05]  /*0ec0*/  BRA `(.L_x_436) ;  /* 0x0000015000007947 */ /* 0x000fea0003800000 */
.L_x_435:
        /* <DEDUP_REMOVED lines=21> */
.L_x_436:
[----:B------:R-:W-:Y:S05]  /*1020*/  BSYNC B0 ;  /* 0x0000000000007941 */ /* 0x000fea0003800000 */
.L_x_434:
        /* <DEDUP_REMOVED lines=21> */
.L_x_438:
        /* <DEDUP_REMOVED lines=21> */
.L_x_439:
[----:B------:R-:W-:Y:S05]  /*12d0*/  BSYNC B0 ;  /* 0x0000000000007941 */ /* 0x000fea0003800000 */
.L_x_437:
        /* <DEDUP_REMOVED lines=21> */
.L_x_441:
        /* <DEDUP_REMOVED lines=21> */
.L_x_442:
[----:B------:R-:W-:Y:S05]  /*1580*/  BSYNC B0 ;  /* 0x0000000000007941 */ /* 0x000fea0003800000 */
.L_x_440:
        /* <DEDUP_REMOVED lines=11> */
.L_x_425:
[----:B------:R-:W-:Y:S01]  /*1640*/  IADD3 R2, -R0, 0x2, R3 ;  /* 0x0000000200027810 */ /* 0x000fe20007ffe103 */
[----:B------:R-:W-:Y:S01]  /*1650*/  ULDC.64 UR6, c[0x0][0x118] ;  /* 0x0000460000067ab9 */ /* 0x000fe20000000a00 */
[----:B------:R-:W-:Y:S02]  /*1660*/  BSSY B0, `(.L_x_444) ;  /* 0x0000028000007945 */ /* 0x000fe40003800000 */
[----:B------:R-:W-:Y:S02]  /*1670*/  ISETP.GE.U32.AND P0, PT, R2, c[0x0][0x310], PT ;  /* 0x0000c40002007a0c */ /* 0x000fe40003f06070 */
[----:B------:R-:W-:-:S04]  /*1680*/  SHF.R.S32.HI R2, RZ, 0x1f, R2 ;  /* 0x0000001fff027819 */ /* 0x000fc80000011402 */
[----:B------:R-:W-:-:S13]  /*1690*/  ISETP.GE.AND.EX P0, PT, R2, c[0x0][0x314], PT, P0 ;  /* 0x0000c50002007a0c */ /* 0x000fda0003f06300 */
[----:B------:R-:W-:Y:S05]  /*16a0*/  @!P0 BRA `(.L_x_445) ;  /* 0x0000021000008947 */ /* 0x000fea0003800000 */
[----:B------:R-:W-:Y:S01]  /*16b0*/  MOV R2, UR4 ;  /* 0x0000000400027c02 */ /* 0x000fe20008000f00 */
[----:B------:R-:W-:Y:S01]  /*16c0*/  IMAD.IADD R4, R3, 0x1, -R0 ;  /* 0x0000000103047824 */ /* 0x000fe200078e0a00 */
[----:B------:R-:W-:Y:S01]  /*16d0*/  BSSY B1, `(.L_x_446) ;  /* 0x0000019000017945 */ /* 0x000fe20003800000 */
[----:B------:R-:W-:-:S03]  /*16e0*/  PRMT R5, RZ, 0x5410, RZ ;  /* 0x00005410ff057816 */ /* 0x000fc600000000ff */
[----:B------:R-:W0:Y:S01]  /*16f0*/  LDC R2, c[0x0][R2+0x16c] ;  /* 0x00005b0002027b82 */ /* 0x000e220000000800 */
[C---:B------:R-:W-:Y:S02]  /*1700*/  IADD3 R0, R4.reuse, 0x1, RZ ;  /* 0x0000000104007810 */ /* 0x040fe40007ffe0ff */
[----:B------:R-:W-:Y:S02]  /*1710*/  ISETP.GE.U32.AND P0, PT, R4, c[0x0][0x310], PT ;  /* 0x0000c40004007a0c */ /* 0x000fe40003f06070 */
[----:B------:R-:W-:Y:S02]  /*1720*/  ISETP.GE.U32.AND P1, PT, R0, c[0x0][0x310], PT ;  /* 0x0000c40000007a0c */ /* 0x000fe40003f26070 */
[----:B------:R-:W-:Y:S02]  /*1730*/  SHF.R.S32.HI R0, RZ, 0x1f, R0 ;  /* 0x0000001fff007819 */ /* 0x000fe40000011400 */
[----:B------:R-:W-:Y:S02]  /*1740*/  SHF.R.S32.HI R4, RZ, 0x1f, R4 ;  /* 0x0000001fff047819 */ /* 0x000fe40000011404 */
[----:B------:R-:W-:-:S02]  /*1750*/  ISETP.GE.AND.EX P1, PT, R0, c[0x0][0x314], PT, P1 ;  /* 0x0000c50000007a0c */ /* 0x000fc40003f26310 */
[----:B------:R-:W-:Y:S02]  /*1760*/  ISETP.GE.AND.EX P0, PT, R4, c[0x0][0x314], PT, P0 ;  /* 0x0000c50004007a0c */ /* 0x000fe40003f06300 */
[----:B------:R-:W-:Y:S02]  /*1770*/  PRMT R0, RZ, 0x5410, RZ ;  /* 0x00005410ff007816 */ /* 0x000fe400000000ff */
[----:B0-----:R-:W-:-:S13]  /*1780*/  ISETP.GT.AND P2, PT, R2, R3, PT ;  /* 0x000000030200720c */ /* 0x001fda0003f44270 */
[----:B------:R-:W-:Y:S05]  /*1790*/  @!P2 BRA `(.L_x_447) ;  /* 0x000000c00000a947 */ /* 0x000fea0003800000 */
[----:B------:R-:W-:Y:S01]  /*17a0*/  IADD3 R5, R3, 0x1, RZ ;  /* 0x0000000103057810 */ /* 0x000fe20007ffe0ff */
[----:B------:R-:W-:-:S03]  /*17b0*/  IMAD.MOV.U32 R21, RZ, RZ, 0x4 ;  /* 0x00000004ff157424 */ /* 0x000fc600078e00ff */
[----:B------:R-:W-:Y:S01]  /*17c0*/  ISETP.GE.AND P2, PT, R5, R2, PT ;  /* 0x000000020500720c */ /* 0x000fe20003f46270 */
[----:B------:R-:W-:Y:S02]  /*17d0*/  IMAD.U32 R2, RZ, RZ, UR4 ;  /* 0x00000004ff027e24 */ /* 0x000fe4000f8e00ff */
[----:B------:R-:W-:-:S10]  /*17e0*/  IMAD.WIDE R20, R20, R21, c[0x0][0x238] ;  /* 0x00008e0014147625 */ /* 0x000fd400078e0215 */
[----:B------:R-:W0:Y:S02]  /*17f0*/  @!P2 LDC R5, c[0x0][R2+0x1d0] ;  /* 0x000074000205ab82 */ /* 0x000e240000000800 */
[----:B0-----:R-:W-:Y:S02]  /*1800*/  @!P2 IMAD.WIDE R4, R5, 0x4, R20 ;  /* 0x000000040504a825 */ /* 0x001fe400078e0214 */
[----:B------:R-:W2:Y:S04]  /*1810*/  LDG.E R20, [R20.64] ;  /* 0x0000000614147981 */ /* 0x000ea8000c1e1900 */
[----:B------:R2:W3:Y:S02]  /*1820*/  @!P2 LDG.E R4, [R4.64] ;  /* 0x000000060404a981 */ /* 0x0004e4000c1e1900 */
[----:B--2---:R-:W-:-:S02]  /*1830*/  PRMT R5, R20, 0x7610, R20 ;  /* 0x0000761014057816 */ /* 0x004fc40000000014 */
[----:B---3--:R-:W-:-:S04]  /*1840*/  @!P2 PRMT R0, R4, 0x7610, R0 ;  /* 0x000076100400a816 */ /* 0x008fc80000000000 */
[----:B------:R-:W-:Y:S02]  /*1850*/  @!P2 PRMT R0, R0, 0x7610, R4 ;  /* 0x000076100000a816 */ /* 0x000fe40000000004 */
.L_x_447:
[----:B------:R-:W-:Y:S05]  /*1860*/  BSYNC B1 ;  /* 0x0000000000017941 */ /* 0x000fea0003800000 */
.L_x_446:
[----:B------:R-:W-:-:S04]  /*1870*/  @!P0 PRMT R5, RZ, 0x7610, R5 ;  /* 0x00007610ff058816 */ /* 0x000fc80000000005 */
[----:B------:R-:W-:Y:S01]  /*1880*/  @!P0 PRMT R5, R5, 0x5410, RZ ;  /* 0x0000541005058816 */ /* 0x000fe200000000ff */
[----:B------:R-:W-:Y:S05]  /*1890*/  @P1 BRA `(.L_x_448) ;  /* 0x0000004000001947 */ /* 0x000fea0003800000 */
[----:B------:R-:W-:Y:S01]  /*18a0*/  PRMT R0, RZ, 0x5410, RZ ;  /* 0x00005410ff007816 */ /* 0x000fe200000000ff */
[----:B------:R-:W-:Y:S05]  /*18b0*/  BRA `(.L_x_448) ;  /* 0x0000002000007947 */ /* 0x000fea0003800000 */
.L_x_445:
[----:B------:R-:W-:Y:S02]  /*18c0*/  PRMT R0, RZ, 0x5410, RZ ;  /* 0x00005410ff007816 */ /* 0x000fe400000000ff */
[----:B------:R-:W-:Y:S02]  /*18d0*/  PRMT R5, RZ, 0x5410, RZ ;  /* 0x00005410ff057816 */ /* 0x000fe400000000ff */
.L_x_448:
[----:B------:R-:W-:Y:S05]  /*18e0*/  BSYNC B0 ;  /* 0x0000000000007941 */ /* 0x000fea0003800000 */
.L_x_444:
[----:B------:R-:W-:Y:S02]  /*18f0*/  ULDC UR5, c[0x0][UR4+0x16c] ;  /* 0x00005b0004057abb */ /* 0x000fe40008000800 */
[----:B------:R-:W-:-:S13]  /*1900*/  ISETP.LT.AND P0, PT, R3, UR5, PT ;  /* 0x0000000503007c0c */ /* 0x000fda000bf01270 */
[----:B------:R-:W-:Y:S05]  /*1910*/  @!P0 EXIT ;  /* 0x000000000000894d */ /* 0x000fea0003800000 */
[----:B------:R-:W-:Y:S01]  /*1920*/  IADD3 R3, R3, 0x1, RZ ;  /* 0x0000000103037810 */ /* 0x000fe20007ffe0ff */
[----:B------:R-:W-:Y:S01]  /*1930*/  HFMA2.MMA R7, -RZ, RZ, 0, 2.384185791015625e-07 ;  /* 0x00000004ff077435 */ /* 0x000fe200000001ff */
[----:B------:R-:W-:Y:S02]  /*1940*/  UMOV UR8, 0x4 ;  /* 0x0000000400087882 */ /* 0x000fe40000000000 */
[----:B------:R-:W-:-:S07]  /*1950*/  ISETP.GE.AND P0, PT, R3, UR5, PT ;  /* 0x0000000503007c0c */ /* 0x000fce000bf06270 */
[----:B------:R-:W-:-:S05]  /*1960*/  IMAD.WIDE R2, R22, R7, c[0x0][0x160] ;  /* 0x0000580016027625 */ /* 0x000fca00078e0207 */
[----:B------:R0:W-:Y:S01]  /*1970*/  STG.E [R2.64], R5 ;  /* 0x0000000502007986 */ /* 0x0001e2000c101906 */
[----:B------:R-:W-:Y:S05]  /*1980*/  @P0 EXIT ;  /* 0x000000000000094d */ /* 0x000fea0003800000 */
[----:B------:R-:W-:Y:S02]  /*1990*/  ULDC UR4, c[0x2][0x8] ;  /* 0x0080020000047ab9 */ /* 0x000fe40000000800 */
[----:B------:R-:W-:-:S12]  /*19a0*/  UIMAD UR4, UR9, UR8, UR4 ;  /* 0x00000008090472a4 */ /* 0x000fd8000f8e0204 */
[----:B------:R-:W-:Y:S02]  /*19b0*/  ULDC UR4, c[0x0][UR4+0x160] ;  /* 0x0000580004047abb */ /* 0x000fe40008000800 */
[----:B0-----:R-:W-:-:S04]  /*19c0*/  IMAD.U32 R5, RZ, RZ, UR4 ;  /* 0x00000004ff057e24 */ /* 0x001fc8000f8e00ff */
[----:B------:R-:W-:-:S05]  /*19d0*/  IMAD.WIDE R2, R5, 0x4, R2 ;  /* 0x0000000405027825 */ /* 0x000fca00078e0202 */
[----:B------:R-:W-:Y:S01]  /*19e0*/  STG.E [R2.64], R0 ;  /* 0x0000000002007986 */ /* 0x000fe2000c101906 */
[----:B------:R-:W-:Y:S05]  /*19f0*/  EXIT ;  /* 0x000000000000794d */ /* 0x000fea0003800000 */
        .weak           $__internal_21_$__cuda_sm20_div_s64
        .type           $__internal_21_$__cuda_sm20_div_s64,@function
        .size           $__internal_21_$__cuda_sm20_div_s64,(.L_x_3133 - $__internal_21_$__cuda_sm20_div_s64)
$__internal_21_$__cuda_sm20_div_s64:
        /* <DEDUP_REMOVED lines=13> */
[----:B0-----:R-:W-:Y:S01]  /*1ad0*/  IMAD.WIDE.U32 R10, R26, R14, RZ ;  /* 0x0000000e1a0a7225 */ /* 0x001fe200078e00ff */
[----:B------:R-:W-:-:S03]  /*1ae0*/  MOV R25, R26 ;  /* 0x0000001a00197202 */ /* 0x000fc60000000f00 */
        /* <DEDUP_REMOVED lines=56> */
[----:B------:R-:W-:Y:S01]  /*1e70*/  SEL R8, R8, R11, P0 ;  /* 0x0000000b08087207 */ /* 0x000fe20000000000 */
[----:B------:R-:W-:-:S03]  /*1e80*/  IMAD.MOV.U32 R5, RZ, RZ, 0x0 ;  /* 0x00000000ff057424 */ /* 0x000fc600078e00ff */
[----:B------:R-:W-:Y:S02]  /*1e90*/  SEL R9, R9, R18, P0 ;  /* 0x0000001209097207 */ /* 0x000fe40000000000 */
[-C--:B------:R-:W-:Y:S02]  /*1ea0*/  IADD3 R11, P2, RZ, -R8.reuse, RZ ;  /* 0x80000008ff0b7210 */ /* 0x080fe40007f5e0ff */
[----:B------:R-:W-:Y:S02]  /*1eb0*/  ISETP.NE.U32.AND P0, PT, R4, RZ, PT ;  /* 0x000000ff0400720c */ /* 0x000fe40003f05070 */
[-C--:B------:R-:W-:Y:S02]  /*1ec0*/  IADD3.X R4, RZ, ~R9.reuse, RZ, P2, !PT ;  /* 0x80000009ff047210 */ /* 0x080fe400017fe4ff */
[----:B------:R-:W-:Y:S02]  /*1ed0*/  ISETP.NE.AND.EX P0, PT, R2, RZ, PT, P0 ;  /* 0x000000ff0200720c */ /* 0x000fe40003f05300 */
[----:B------:R-:W-:Y:S01]  /*1ee0*/  SEL R9, R4, R9, !P1 ;  /* 0x0000000904097207 */ /* 0x000fe20004800000 */
[----:B------:R-:W-:Y:S01]  /*1ef0*/  IMAD.MOV.U32 R4, RZ, RZ, R6 ;  /* 0x000000ffff047224 */ /* 0x000fe200078e0006 */
[----:B------:R-:W-:-:S02]  /*1f00*/  SEL R2, R11, R8, !P1 ;  /* 0x000000080b027207 */ /* 0x000fc40004800000 */
[----:B------:R-:W-:Y:S02]  /*1f10*/  SEL R9, R9, 0xffffffff, P0 ;  /* 0xffffffff09097807 */ /* 0x000fe40000000000 */
[----:B------:R-:W-:Y:S01]  /*1f20*/  SEL R2, R2, 0xffffffff, P0 ;  /* 0xffffffff02027807 */ /* 0x000fe20000000000 */
[----:B------:R-:W-:Y:S06]  /*1f30*/  RET.REL.NODEC R4 `(_ZN2at6native16triu_tril_kernelIN3c107complexINS2_4HalfEEEiLb1ELi2ELb0EEEvNS_4cuda6detail10TensorInfoIT_T0_EENS8_IKS9_SA_EEllSA_) ;  /* 0xffffe0c004007950 */ /* 0x000fec0003c3ffff */
.L_x_449:
        /* <DEDUP_REMOVED lines=12> */
.L_x_3133:


//--------------------- .text._ZN2at6native16triu_tril_kernelIN3c107complexINS2_4HalfEEEiLb1ELi2ELb1EEEvNS_4cuda6detail10TensorInfoIT_T0_EENS8_IKS9_SA_EEllSA_ --------------------------
	.section	.text._ZN2at6native16triu_tril_kernelIN3c107complexINS2_4HalfEEEiLb1ELi2ELb1EEEvNS_4cuda6detail10TensorInfoIT_T0_EENS8_IKS9_SA_EEllSA_,"ax",@progbits
	.sectioninfo	@"SHI_REGISTERS=30"
	.align	128
        .global         _ZN2at6native16triu_tril_kernelIN3c107complexINS2_4HalfEEEiLb1ELi2ELb1EEEvNS_4cuda6detail10TensorInfoIT_T0_EENS8_IKS9_SA_EEllSA_
        .type           _ZN2at6native16triu_tril_kernelIN3c107complexINS2_4HalfEEEiLb1ELi2ELb1EEEvNS_4cuda6detail10TensorInfoIT_T0_EENS8_IKS9_SA_EEllSA_,@function
        .size           _ZN2at6native16triu_tril_kernelIN3c107complexINS2_4HalfEEEiLb1ELi2ELb1EEEvNS_4cuda6detail10TensorInfoIT_T0_EENS8_IKS9_SA_EEllSA_,(.L_x_3135 - _ZN2at6native16triu_tril_kernelIN3c107complexINS2_4HalfEEEiLb1ELi2ELb1EEEvNS_4cuda6detail10TensorInfoIT_T0_EENS8_IKS9_SA_EEllSA_)
        .other          _ZN2at6native16triu_tril_kernelIN3c107complexINS2_4HalfEEEiLb1ELi2ELb1EEEvNS_4cuda6detail10TensorInfoIT_T0_EENS8_IKS9_SA_EEllSA_,@"STO_CUDA_ENTRY STV_DEFAULT"
_ZN2at6native16triu_tril_kernelIN3c107complexINS2_4HalfEEEiLb1ELi2ELb1EEEvNS_4cuda6detail10TensorInfoIT_T0_EENS8_IKS9_SA_EEllSA_:
.text._ZN2at6native16triu_tril_kernelIN3c107complexINS2_4HalfEEEiLb1ELi2ELb1EEEvNS_4cuda6detail10TensorInfoIT_T0_EENS8_IKS9_SA_EEllSA_:
        /* <DEDUP_REMOVED lines=20> */
[----:B------:R-:W-:Y:S05]  /*0140*/  CALL.REL.NOINC `($__internal_22_$__cuda_sm20_div_s64) ;  /* 0x0000168000007944 */ /* 0x000fea0003c00000 */
[----:B------:R-:W-:-:S04]  /*0150*/  IMAD.MOV R3, RZ, RZ, -R8 ;  /* 0x000000ffff037224 */ /* 0x000fc800078e0a08 */
[----:B------:R-:W-:Y:S01]  /*0160*/  IMAD R4, R3, c[0x0][0x320], R4 ;  /* 0x0000c80003047a24 */ /* 0x000fe200078e0204 */
[----:B------:R-:W-:Y:S05]  /*0170*/  BRA `(.L_x_452) ;  /* 0x0000015000007947 */ /* 0x000fea0003800000 */
.L_x_451:
        /* <DEDUP_REMOVED lines=21> */
.L_x_452:
[----:B------:R-:W-:Y:S05]  /*02d0*/  BSYNC B0 ;  /* 0x0000000000007941 */ /* 0x000fea0003800000 */
.L_x_450:
        /* <DEDUP_REMOVED lines=14> */
[----:B------:R-:W-:Y:S05]  /*03c0*/  CALL.REL.NOINC `($__internal_23_$__cuda_sm20_rem_s64) ;  /* 0x0000193000007944 */ /* 0x000fea0003c00000 */
[----:B------:R-:W-:Y:S01]  /*03d0*/  MOV R3, R5 ;  /* 0x0000000500037202 */ /* 0x000fe20000000f00 */
[----:B------:R-:W-:Y:S05]  /*03e0*/  BRA `(.L_x_455) ;  /* 0x0000011000007947 */ /* 0x000fea0003800000 */
.L_x_454:
        /* <DEDUP_REMOVED lines=17> */
.L_x_455:
[----:B------:R-:W-:Y:S05]  /*0500*/  BSYNC B0 ;  /* 0x0000000000007941 */ /* 0x000fea0003800000 */
.L_x_453:
        /* <DEDUP_REMOVED lines=16> */
[----:B0-----:R-:W-:Y:S05]  /*0610*/  CALL.REL.NOINC `($__internal_22_$__cuda_sm20_div_s64) ;  /* 0x000011b000007944 */ /* 0x001fea0003c00000 */
[----:B------:R-:W-:Y:S02]  /*0620*/  IMAD.MOV.U32 R14, RZ, RZ, R8 ;  /* 0x000000ffff0e7224 */ /* 0x000fe400078e0008 */
[----:B------:R-:W-:Y:S01]  /*0630*/  IMAD.MOV.U32 R15, RZ, RZ, R9 ;  /* 0x000000ffff0f7224 */ /* 0x000fe200078e0009 */
[----:B------:R-:W-:Y:S05]  /*0640*/  BRA `(.L_x_458) ;  /* 0x0000013000007947 */ /* 0x000fea0003800000 */
.L_x_457:
        /* <DEDUP_REMOVED lines=19> */
.L_x_458:
[----:B------:R-:W-:Y:S05]  /*0780*/  BSYNC B0 ;  /* 0x0000000000007941 */ /* 0x000fea0003800000 */
.L_x_456:
        /* <DEDUP_REMOVED lines=17> */
.L_x_464:
        /* <DEDUP_REMOVED lines=10> */
[----:B------:R-:W-:Y:S05]  /*0940*/  CALL.REL.NOINC `($__internal_22_$__cuda_sm20_div_s64) ;  /* 0x00000e8000007944 */ /* 0x000fea0003c00000 */
[----:B------:R-:W-:Y:S01]  /*0950*/  IADD3 R5, -R8, RZ, RZ ;  /* 0x000000ff08057210 */ /* 0x000fe20007ffe1ff */
[----:B------:R-:W-:-:S04]  /*0960*/  IMAD.MOV.U32 R15, RZ, RZ, R9 ;  /* 0x000000ffff0f7224 */ /* 0x000fc800078e0009 */
[----:B------:R-:W-:Y:S02]  /*0970*/  IMAD R10, R10, R5, R14 ;  /* 0x000000050a0a7224 */ /* 0x000fe400078e020e */
[----:B------:R-:W-:Y:S01]  /*0980*/  IMAD.MOV.U32 R14, RZ, RZ, R8 ;  /* 0x000000ffff0e7224 */ /* 0x000fe200078e0008 */
[----:B------:R-:W-:Y:S05]  /*0990*/  BRA `(.L_x_463) ;  /* 0x0000016000007947 */ /* 0x000fea0003800000 */
.L_x_462:
        /* <DEDUP_REMOVED lines=22> */
.L_x_463:
[----:B------:R-:W-:Y:S05]  /*0b00*/  BSYNC B0 ;  /* 0x0000000000007941 */ /* 0x000fea0003800000 */
.L_x_461:
        /* <DEDUP_REMOVED lines=8> */
.L_x_460:
[----:B------:R-:W-:-:S13]  /*0b90*/  ISETP.GE.U32.AND P0, PT, R21, 0x3, PT ;  /* 0x000000031500780c */ /* 0x000fda0003f06070 */
[----:B------:R-:W-:Y:S05]  /*0ba0*/  @!P0 BRA `(.L_x_459) ;  /* 0x00000ae000008947 */ /* 0x000fea0003800000 */
[C---:B------:R-:W-:Y:S01]  /*0bb0*/  IMAD.SHL.U32 R22, R20.reuse, 0x4, RZ ;  /* 0x0000000414167824 */ /* 0x040fe200078e00ff */
[----:B------:R-:W-:Y:S01]  /*0bc0*/  IADD3 R21, R20, 0x4, RZ ;  /* 0x0000000414157810 */ /* 0x000fe20007ffe0ff */
[----:B------:R-:W-:-:S03]  /*0bd0*/  IMAD.MOV.U32 R5, RZ, RZ, 0x4 ;  /* 0x00000004ff057424 */ /* 0x000fc600078e00ff */
[----:B------:R-:W-:Y:S01]  /*0be0*/  IADD3 R22, R22, 0xe0, RZ ;  /* 0x000000e016167810 */ /* 0x000fe20007ffe0ff */
[----:B------:R-:W-:-:S03]  /*0bf0*/  IMAD R20, R20, R5, c[0x2][0x10] ;  /* 0x0080040014147624 */ /* 0x000fc600078e0205 */
.L_x_477:
[----:B------:R-:W0:Y:S01]  /*0c00*/  LDC R10, c[0x0][R22+0x160] ;  /* 0x00005800160a7b82 */ /* 0x000e220000000800 */
[----:B------:R-:W-:Y:S01]  /*0c10*/  BSSY B0, `(.L_x_465) ;  /* 0x0000025000007945 */ /* 0x000fe20003800000 */
[----:B0-----:R-:W-:-:S04]  /*0c20*/  SHF.R.S32.HI R7, RZ, 0x1f, R10 ;  /* 0x0000001fff077819 */ /* 0x001fc8000001140a */
[----:B------:R-:W-:-:S04]  /*0c30*/  LOP3.LUT R5, R15, R7, RZ, 0xfc, !PT ;  /* 0x000000070f057212 */ /* 0x000fc800078efcff */
[----:B------:R-:W-:-:S13]  /*0c40*/  ISETP.NE.U32.AND P0, PT, R5, RZ, PT ;  /* 0x000000ff0500720c */ /* 0x000fda0003f05070 */
[----:B------:R-:W-:Y:S05]  /*0c50*/  @!P0 BRA `(.L_x_466) ;  /* 0x000000a000008947 */ /* 0x000fea0003800000 */
[----:B------:R-:W-:Y:S01]  /*0c60*/  MOV R5, R7 ;  /* 0x0000000700057202 */ /* 0x000fe20000000f00 */
[----:B------:R-:W-:Y:S01]  /*0c70*/  IMAD.MOV.U32 R18, RZ, RZ, R14 ;  /* 0x000000ffff127224 */ /* 0x000fe200078e000e */
[----:B------:R-:W-:Y:S01]  /*0c80*/  MOV R6, 0xcb0 ;  /* 0x00000cb000067802 */ /* 0x000fe20000000f00 */
[----:B------:R-:W-:Y:S02]  /*0c90*/  IMAD.MOV.U32 R7, RZ, RZ, R15 ;  /* 0x000000ffff077224 */ /* 0x000fe400078e000f */
[----:B------:R-:W-:Y:S05]  /*0ca0*/  CALL.REL.NOINC `($__internal_22_$__cuda_sm20_div_s64) ;  /* 0x00000b2000007944 */ /* 0x000fea0003c00000 */
[----:B------:R-:W-:Y:S02]  /*0cb0*/  IMAD.MOV R11, RZ, RZ, -R8 ;  /* 0x000000ffff0b7224 */ /* 0x000fe400078e0a08 */
[----:B------:R-:W-:Y:S02]  /*0cc0*/  IMAD.MOV.U32 R15, RZ, RZ, R9 ;  /* 0x000000ffff0f7224 */ /* 0x000fe400078e0009 */
[----:B------:R-:W-:Y:S01]  /*0cd0*/  IMAD R11, R10, R11, R14 ;  /* 0x0000000b0a0b7224 */ /* 0x000fe200078e020e */
[----:B------:R-:W-:Y:S01]  /*0ce0*/  MOV R14, R8 ;  /* 0x00000008000e7202 */ /* 0x000fe20000000f00 */
[----:B------:R-:W-:Y:S05]  /*0cf0*/  BRA `(.L_x_467) ;  /* 0x0000016000007947 */ /* 0x000fea0003800000 */
.L_x_466:
        /* <DEDUP_REMOVED lines=22> */
.L_x_467:
[----:B------:R-:W-:Y:S05]  /*0e60*/  BSYNC B0 ;  /* 0x0000000000007941 */ /* 0x000fea0003800000 */
.L_x_465:
        /* <DEDUP_REMOVED lines=18> */
.L_x_469:
        /* <DEDUP_REMOVED lines=22> */
.L_x_470:
[----:B------:R-:W-:Y:S05]  /*10f0*/  BSYNC B0 ;  /* 0x0000000000007941 */ /* 0x000fea0003800000 */
.L_x_468:
        /* <DEDUP_REMOVED lines=12> */
[----:B------:R-:W-:Y:S05]  /*11c0*/  CALL.REL.NOINC `($__internal_22_$__cuda_sm20_div_s64) ;  /* 0x0000060000007944 */ /* 0x000fea0003c00000 */
[----:B------:R-:W-:Y:S02]  /*11d0*/  IMAD.MOV R11, RZ, RZ, -R8 ;  /* 0x000000ffff0b7224 */ /* 0x000fe400078e0a08 */
[----:B------:R-:W-:Y:S02]  /*11e0*/  IMAD.MOV.U32 R15, RZ, RZ, R9 ;  /* 0x000000ffff0f7224 */ /* 0x000fe400078e0009 */
[----:B------:R-:W-:Y:S02]  /*11f0*/  IMAD R11, R10, R11, R14 ;  /* 0x0000000b0a0b7224 */ /* 0x000fe400078e020e */
[----:B------:R-:W-:Y:S01]  /*1200*/  IMAD.MOV.U32 R14, RZ, RZ, R8 ;  /* 0x000000ffff0e7224 */ /* 0x000fe200078e0008 */
[----:B------:R-:W-:Y:S05]  /*1210*/  BRA `(.L_x_473) ;  /* 0x0000016000007947 */ /* 0x000fea0003800000 */
.L_x_472:
[----:B------:R-:W0:Y:S01]  /*1220*/  I2F.U32.RP R5, R10 ;  /* 0x0000000a00057306 */ /* 0x000e220000209000 */
[----:B------:R-:W-:Y:S01]  /*1230*/  IADD3 R9, RZ, -R10, RZ ;  /* 0x8000000aff097210 */ /* 0x000fe20007ffe0ff */
[----:B------:R-:W-:Y:S01]  /*1240*/  IMAD.MOV.U32 R15, RZ, RZ, RZ ;  /* 0x000000ffff0f7224 */ /* 0x000fe200078e00ff */
[----:B------:R-:W-:-:S05]  /*1250*/  ISETP.NE.U32.AND P2, PT, R10, RZ, PT ;  /* 0x000000ff0a00720c */ /* 0x000fca0003f45070 */
        /* <DEDUP_REMOVED lines=18> */
.L_x_473:
[----:B------:R-:W-:Y:S05]  /*1380*/  BSYNC B0 ;  /* 0x0000000000007941 */ /* 0x000fea0003800000 */
.L_x_471:
        /* <DEDUP_REMOVED lines=13> */
[----:B------:R-:W-:Y:S01]  /*1460*/  IMAD.MOV R5, RZ, RZ, -R8 ;  /* 0x000000ffff057224 */ /* 0x000fe200078e0a08 */
[----:B------:R-:W-:-:S03]  /*1470*/  MOV R15, R9 ;  /* 0x00000009000f7202 */ /* 0x000fc60000000f00 */
[----:B------:R-:W-:Y:S02]  /*1480*/  IMAD R10, R10, R5, R14 ;  /* 0x000000050a0a7224 */ /* 0x000fe400078e020e */
[----:B------:R-:W-:Y:S01]  /*1490*/  IMAD.MOV.U32 R14, RZ, RZ, R8 ;  /* 0x000000ffff0e7224 */ /* 0x000fe200078e0008 */
[----:B------:R-:W-:Y:S05]  /*14a0*/  BRA `(.L_x_476) ;  /* 0x0000016000007947 */ /* 0x000fea0003800000 */
.L_x_475:
        /* <DEDUP_REMOVED lines=22> */
.L_x_476:
[----:B------:R-:W-:Y:S05]  /*1610*/  BSYNC B0 ;  /* 0x0000000000007941 */ /* 0x000fea0003800000 */
.L_x_474:
[----:B------:R0:W1:Y:S01]  /*1620*/  LDC R5, c[0x0][R20+0x154] ;  /* 0x0000550014057b82 */ /* 0x0000620000000800 */
[----:B------:R-:W-:Y:S02]  /*1630*/  IADD3 R21, R21, -0x4, RZ ;  /* 0xfffffffc15157810 */ /* 0x000fe40007ffe0ff */
[----:B------:R-:W-:Y:S02]  /*1640*/  IADD3 R22, R22, -0x10, RZ ;  /* 0xfffffff016167810 */ /* 0x000fe40007ffe0ff */
[----:B------:R-:W-:Y:S02]  /*1650*/  ISETP.GT.AND P0, PT, R21, 0x3, PT ;  /* 0x000000031500780c */ /* 0x000fe40003f04270 */
[----:B0-----:R-:W-:Y:S01]  /*1660*/  IADD3 R20, R20, -0x10, RZ ;  /* 0xfffffff014147810 */ /* 0x001fe20007ffe0ff */
[----:B-1----:R-:W-:-:S10]  /*1670*/  IMAD R0, R5, R10, R0 ;  /* 0x0000000a05007224 */ /* 0x002fd400078e0200 */
[----:B------:R-:W-:Y:S05]  /*1680*/  @P0 BRA `(.L_x_477) ;  /* 0xfffff57000000947 */ /* 0x000fea000383ffff */
.L_x_459:
[----:B------:R-:W-:Y:S02]  /*1690*/  ULDC UR4, c[0x0][UR6+0x16c] ;  /* 0x00005b0006047abb */ /* 0x000fe40008000800 */
[----:B------:R-:W-:-:S13]  /*16a0*/  ISETP.LT.AND P0, PT, R4, UR4, PT ;  /* 0x0000000404007c0c */ /* 0x000fda000bf01270 */
[----:B------:R-:W-:Y:S05]  /*16b0*/  @!P0 EXIT ;  /* 0x000000000000894d */ /* 0x000fea0003800000 */
[----:B------:R-:W-:Y:S01]  /*16c0*/  IADD3 R6, R4, 0x1, RZ ;  /* 0x0000000104067810 */ /* 0x000fe20007ffe0ff */
[----:B------:R-:W-:Y:S01]  /*16d0*/  HFMA2.MMA R7, -RZ, RZ, 0, 2.384185791015625e-07 ;  /* 0x00000004ff077435 */ /* 0x000fe200000001ff */
[----:B------:R-:W-:Y:S02]  /*16e0*/  ULDC.64 UR6, c[0x0][0x118] ;  /* 0x0000460000067ab9 */ /* 0x000fe40000000a00 */
[----:B------:R-:W-:-:S07]  /*16f0*/  ISETP.GE.AND P0, PT, R6, UR4, PT ;  /* 0x0000000406007c0c */ /* 0x000fce000bf06270 */
[----:B------:R-:W-:-:S05]  /*1700*/  IMAD.WIDE R4, R0, R7, c[0x0][0x160] ;  /* 0x0000580000047625 */ /* 0x000fca00078e0207 */
[----:B------:R0:W-:Y:S01]  /*1710*/  STG.E [R4.64], RZ ;  /* 0x000000ff04007986 */ /* 0x0001e2000c101906 */
[----:B------:R-:W-:Y:S05]  /*1720*/  @P0 EXIT ;  /* 0x000000000000094d */ /* 0x000fea0003800000 */
[----:B------:R-:W-:-:S05]  /*1730*/  IMAD.IADD R3, R6, 0x1, -R3 ;  /* 0x0000000106037824 */ /* 0x000fca00078e0a03 */
[----:B------:R-:W-:Y:S02]  /*1740*/  ISETP.GE.U32.AND P0, PT, R3, c[0x0][0x310], PT ;  /* 0x0000c40003007a0c */ /* 0x000fe40003f06070 */
[----:B------:R-:W-:-:S04]  /*1750*/  SHF.R.S32.HI R3, RZ, 0x1f, R3 ;  /* 0x0000001fff037819 */ /* 0x000fc80000011403 */
[----:B------:R-:W-:-:S13]  /*1760*/  ISETP.GE.AND.EX P0, PT, R3, c[0x0][0x314], PT, P0 ;  /* 0x0000c50003007a0c */ /* 0x000fda0003f06300 */
[----:B------:R-:W-:Y:S05]  /*1770*/  @P0 EXIT ;  /* 0x000000000000094d */ /* 0x000fea0003800000 */
[----:B------:R-:W-:-:S04]  /*1780*/  IMAD R0, R2, R7, c[0x2][0x10] ;  /* 0x0080040002007624 */ /* 0x000fc800078e0207 */
[----:B------:R-:W1:Y:S02]  /*1790*/  LDC R3, c[0x0][R0+0x160] ;  /* 0x0000580000037b82 */ /* 0x000e640000000800 */
[----:B-1----:R-:W-:-:S05]  /*17a0*/  IMAD.WIDE R2, R3, 0x4, R4 ;  /* 0x0000000403027825 */ /* 0x002fca00078e0204 */
[----:B------:R-:W-:Y:S01]  /*17b0*/  STG.E [R2.64], RZ ;  /* 0x000000ff02007986 */ /* 0x000fe2000c101906 */
[----:B------:R-:W-:Y:S05]  /*17c0*/  EXIT ;  /* 0x000000000000794d */ /* 0x000fea0003800000 */
        .weak           $__internal_22_$__cuda_sm20_div_s64
        .type           $__internal_22_$__cuda_sm20_div_s64,@function
        .size           $__internal_22_$__cuda_sm20_div_s64,($__internal_23_$__cuda_sm20_rem_s64 - $__internal_22_$__cuda_sm20_div_s64)
$__internal_22_$__cuda_sm20_div_s64:
        /* <DEDUP_REMOVED lines=82> */
[----:B------:R-:W-:Y:S05]  /*1cf0*/  RET.REL.NODEC R6 `(_ZN2at6native16triu_tril_kernelIN3c107complexINS2_4HalfEEEiLb1ELi2ELb1EEEvNS_4cuda6detail10TensorInfoIT_T0_EENS8_IKS9_SA_EEllSA_) ;  /* 0xffffe30006007950 */ /* 0x000fea0003c3ffff */
        .weak           $__internal_23_$__cuda_sm20_rem_s64
        .type           $__internal_23_$__cuda_sm20_rem_s64,@function
        .size           $__internal_23_$__cuda_sm20_rem_s64,(.L_x_3135 - $__internal_23_$__cuda_sm20_rem_s64)
$__internal_23_$__cuda_sm20_rem_s64:
        /* <DEDUP_REMOVED lines=72> */
[----:B------:R-:W-:Y:S06]  /*2180*/  RET.REL.NODEC R2 `(_ZN2at6native16triu_tril_kernelIN3c107complexINS2_4HalfEEEiLb1ELi2ELb1EEEvNS_4cuda6detail10TensorInfoIT_T0_EENS8_IKS9_SA_EEllSA_) ;  /* 0xffffde7002007950 */ /* 0x000fec0003c3ffff */
.L_x_478:
        /* <DEDUP_REMOVED lines=15> */
.L_x_3135:


//--------------------- .text._ZN2at6native16triu_tril_kernelIN3c107complexIfEElLb1ELi1ELb0EEEvNS_4cuda6detail10TensorInfoIT_T0_EENS7_IKS8_S9_EEllS9_ --------------------------
	.section	.text._ZN2at6native16triu_tril_kernelIN3c107complexIfEElLb1ELi1ELb0EEEvNS_4cuda6detail10TensorInfoIT_T0_EENS7_IKS8_S9_EEllS9_,"ax",@progbits
	.sectioninfo	@"SHI_REGISTERS=32"
	.align	128
        .global         _ZN2at6native16triu_tril_kernelIN3c107complexIfEElLb1ELi1ELb0EEEvNS_4cuda6detail10TensorInfoIT_T0_EENS7_IKS8_S9_EEllS9_
        .type           _ZN2at6native16triu_tril_kernelIN3c107complexIfEElLb1ELi1ELb0EEEvNS_4cuda6detail10TensorInfoIT_T0_EENS7_IKS8_S9_EEllS9_,@function
        .size           _ZN2at6native16triu_tril_kernelIN3c107complexIfEElLb1ELi1ELb0EEEvNS_4cuda6detail10TensorInfoIT_T0_EENS7_IKS8_S9_EEllS9_,(.L_x_3136 - _ZN2at6native16triu_tril_kernelIN3c107complexIfEElLb1ELi1ELb0EEEvNS_4cuda6detail10TensorInfoIT_T0_EENS7_IKS8_S9_EEllS9_)
        .other          _ZN2at6native16triu_tril_kernelIN3c107complexIfEElLb1ELi1ELb0EEEvNS_4cuda6detail10TensorInfoIT_T0_EENS7_IKS8_S9_EEllS9_,@"STO_CUDA_ENTRY STV_DEFAULT"
_ZN2at6native16triu_tril_kernelIN3c107complexIfEElLb1ELi1ELb0EEEvNS_4cuda6detail10TensorInfoIT_T0_EENS7_IKS8_S9_EEllS9_:
.text._ZN2at6native16triu_tril_kernelIN3c107complexIfEElLb1ELi1ELb0EEEvNS_4cuda6detail10TensorInfoIT_T0_EENS7_IKS8_S9_EEllS9_:
[----:B------:R-:W-:Y:S02]  /*0000*/  IMAD.MOV.U32 R1, RZ, RZ, c[0x0][0x28] ;  /* 0x00000a00ff017624 */ /* 0x000fe400078e00ff */
[----:B------:R-:W0:Y:S01]  /*0010*/  S2R R2, SR_TID.X ;  /* 0x0000000000027919 */ /* 0x000e220000002100 */
[----:B------:R-:W-:-:S03]  /*0020*/  IMAD.MOV.U32 R3, RZ, RZ, RZ ;  /* 0x000000ffff037224 */ /* 0x000fc600078e00ff */
[----:B------:R-:W0:Y:S02]  /*0030*/  S2R R5, SR_CTAID.X ;  /* 0x0000000000057919 */ /* 0x000e240000002500 */
[----:B0-----:R-:W-:-:S05]  /*0040*/  IMAD.WIDE.U32 R2, R5, c[0x0][0x0], R2 ;  /* 0x0000000005027a25 */ /* 0x001fca00078e0002 */
        /* <DEDUP_REMOVED lines=12> */
[----:B------:R-:W-:Y:S05]  /*0110*/  CALL.REL.NOINC `($__internal_24_$__cuda_sm20_div_s64) ;  /* 0x00001f8000007944 */ /* 0x000fea0003c00000 */
[-C--:B------:R-:W-:Y:S02]  /*0120*/  IADD3 R5, P0, RZ, -R19.reuse, RZ ;  /* 0x80000013ff057210 */ /* 0x080fe40007f1e0ff */
[----:B------:R-:W-:-:S03]  /*0130*/  MOV R4, R19 ;  /* 0x0000001300047202 */ /* 0x000fc60000000f00 */
[----:B------:R-:W-:Y:S02]  /*0140*/  IMAD.X R0, RZ, RZ, ~R11, P0 ;  /* 0x000000ffff007224 */ /* 0x000fe400000e0e0b */
[----:B------:R-:W-:-:S04]  /*0150*/  IMAD.WIDE.U32 R2, R5, c[0x0][0x4b0], R2 ;  /* 0x00012c0005027a25 */ /* 0x000fc800078e0002 */
[----:B------:R-:W-:-:S04]  /*0160*/  IMAD R0, R0, c[0x0][0x4b0], RZ ;  /* 0x00012c0000007a24 */ /* 0x000fc800078e02ff */
[----:B------:R-:W-:-:S04]  /*0170*/  IMAD R5, R5, c[0x0][0x4b4], R0 ;  /* 0x00012d0005057a24 */ /* 0x000fc800078e0200 */
[----:B------:R-:W-:Y:S02]  /*0180*/  IMAD.IADD R3, R3, 0x1, R5 ;  /* 0x0000000103037824 */ /* 0x000fe400078e0205 */
[----:B------:R-:W-:Y:S01]  /*0190*/  IMAD.MOV.U32 R5, RZ, RZ, R11 ;  /* 0x000000ffff057224 */ /* 0x000fe200078e000b */
[----:B------:R-:W-:Y:S05]  /*01a0*/  BRA `(.L_x_481) ;  /* 0x0000016000007947 */ /* 0x000fea0003800000 */
.L_x_480:
[----:B------:R-:W0:Y:S01]  /*01b0*/  I2F.U32.RP R0, c[0x0][0x4b0] ;  /* 0x00012c0000007b06 */ /* 0x000e220000209000 */
[----:B------:R-:W-:-:S07]  /*01c0*/  ISETP.NE.U32.AND P2, PT, RZ, c[0x0][0x4b0], PT ;  /* 0x00012c00ff007a0c */ /* 0x000fce0003f45070 */
[----:B0-----:R-:W0:Y:S02]  /*01d0*/  MUFU.RCP R0, R0 ;  /* 0x0000000000007308 */ /* 0x001e240000001000 */
[----:B0-----:R-:W-:-:S06]  /*01e0*/  IADD3 R4, R0, 0xffffffe, RZ ;  /* 0x0ffffffe00047810 */ /* 0x001fcc0007ffe0ff */
[----:B------:R0:W1:Y:S02]  /*01f0*/  F2I.FTZ.U32.TRUNC.NTZ R5, R4 ;  /* 0x0000000400057305 */ /* 0x000064000021f000 */
[----:B0-----:R-:W-:Y:S01]  /*0200*/  HFMA2.MMA R4, -RZ, RZ, 0, 0 ;  /* 0x00000000ff047435 */ /* 0x001fe200000001ff */
[----:B-1----:R-:W-:-:S04]  /*0210*/  IMAD.MOV R3, RZ, RZ, -R5 ;  /* 0x000000ffff037224 */ /* 0x002fc800078e0a05 */
[----:B------:R-:W-:-:S05]  /*0220*/  IMAD R3, R3, c[0x0][0x4b0], RZ ;  /* 0x00012c0003037a24 */ /* 0x000fca00078e02ff */
[----:B------:R-:W-:-:S06]  /*0230*/  IMAD.HI.U32 R5, R5, R3, R4 ;  /* 0x0000000305057227 */ /* 0x000fcc00078e0004 */
[----:B------:R-:W-:-:S04]  /*0240*/  IMAD.HI.U32 R4, R5, R2, RZ ;  /* 0x0000000205047227 */ /* 0x000fc800078e00ff */
[----:B------:R-:W-:-:S04]  /*0250*/  IMAD.MOV R3, RZ, RZ, -R4 ;  /* 0x000000ffff037224 */ /* 0x000fc800078e0a04 */
[----:B------:R-:W-:-:S05]  /*0260*/  IMAD R3, R3, c[0x0][0x4b0], R2 ;  /* 0x00012c0003037a24 */ /* 0x000fca00078e0202 */
[----:B------:R-:W-:-:S13]  /*0270*/  ISETP.GE.U32.AND P0, PT, R3, c[0x0][0x4b0], PT ;  /* 0x00012c0003007a0c */ /* 0x000fda0003f06070 */
[----:B------:R-:W-:Y:S02]  /*0280*/  @P0 IADD3 R3, R3, -c[0x0][0x4b0], RZ ;  /* 0x80012c0003030a10 */ /* 0x000fe40007ffe0ff */
[----:B------:R-:W-:Y:S02]  /*0290*/  @P0 IADD3 R4, R4, 0x1, RZ ;  /* 0x0000000104040810 */ /* 0x000fe40007ffe0ff */
[----:B------:R-:W-:Y:S02]  /*02a0*/  ISETP.GE.U32.AND P1, PT, R3, c[0x0][0x4b0], PT ;  /* 0x00012c0003007a0c */ /* 0x000fe40003f26070 */
[----:B------:R-:W-:-:S11]  /*02b0*/  MOV R3, RZ ;  /* 0x000000ff00037202 */ /* 0x000fd60000000f00 */
[----:B------:R-:W-:Y:S02]  /*02c0*/  @P1 IADD3 R4, R4, 0x1, RZ ;  /* 0x0000000104041810 */ /* 0x000fe40007ffe0ff */
[----:B------:R-:W-:-:S05]  /*02d0*/  @!P2 LOP3.LUT R4, RZ, c[0x0][0x4b0], RZ, 0x33, !PT ;  /* 0x00012c00ff04aa12 */ /* 0x000fca00078e33ff */
[----:B------:R-:W-:-:S04]  /*02e0*/  IMAD.MOV R5, RZ, RZ, -R4 ;  /* 0x000000ffff057224 */ /* 0x000fc800078e0a04 */
[----:B------:R-:W-:Y:S02]  /*02f0*/  IMAD R2, R5, c[0x0][0x4b0], R2 ;  /* 0x00012c0005027a24 */ /* 0x000fe400078e0202 */
[----:B------:R-:W-:Y:S02]  /*0300*/  IMAD.MOV.U32 R5, RZ, RZ, RZ ;  /* 0x000000ffff057224 */ /* 0x000fe400078e00ff */
.L_x_481:
[----:B------:R-:W-:Y:S05]  /*0310*/  BSYNC B0 ;  /* 0x0000000000007941 */ /* 0x000fea0003800000 */
.L_x_479:
        /* <DEDUP_REMOVED lines=19> */
[----:B------:R-:W-:Y:S05]  /*0450*/  CALL.REL.NOINC `($__internal_24_$__cuda_sm20_div_s64) ;  /* 0x00001c4000007944 */ /* 0x000fea0003c00000 */
        /* <DEDUP_REMOVED lines=9> */
.L_x_483:
        /* <DEDUP_REMOVED lines=16> */
[----:B------:R-:W-:Y:S02]  /*05f0*/  ISETP.GE.U32.AND P1, PT, R5, UR6, PT ;  /* 0x0000000605007c0c */ /* 0x000fe4000bf26070 */
[----:B------:R-:W-:-:S11]  /*0600*/  MOV R5, RZ ;  /* 0x000000ff00057202 */ /* 0x000fd60000000f00 */
[----:B------:R-:W-:Y:S02]  /*0610*/  @P1 IADD3 R12, R12, 0x1, RZ ;  /* 0x000000010c0c1810 */ /* 0x000fe40007ffe0ff */
[----:B------:R-:W-:-:S05]  /*0620*/  @!P2 LOP3.LUT R12, RZ, UR6, RZ, 0x33, !PT ;  /* 0x00000006ff0cac12 */ /* 0x000fca000f8e33ff */
[----:B------:R-:W-:-:S04]  /*0630*/  IMAD.MOV R7, RZ, RZ, -R12 ;  /* 0x000000ffff077224 */ /* 0x000fc800078e0a0c */
[----:B------:R-:W-:Y:S02]  /*0640*/  IMAD R4, R7, UR6, R4 ;  /* 0x0000000607047c24 */ /* 0x000fe4000f8e0204 */
.L_x_484:
[----:B------:R-:W-:Y:S05]  /*0650*/  BSYNC B0 ;  /* 0x0000000000007941 */ /* 0x000fea0003800000 */
.L_x_482:
        /* <DEDUP_REMOVED lines=9> */
[----:B------:R-:W-:Y:S01]  /*06f0*/  IMAD R10, R4, UR13, RZ ;  /* 0x0000000d040a7c24 */ /* 0x000fe2000f8e02ff */
[----:B------:R-:W-:Y:S01]  /*0700*/  ULDC.64 UR10, c[0x0][UR5+0x230] ;  /* 0x00008c00050a7abb */ /* 0x000fe20008000a00 */
[----:B------:R-:W-:Y:S01]  /*0710*/  IMAD R11, R3, UR6, R0 ;  /* 0x00000006030b7c24 */ /* 0x000fe2000f8e0200 */
[----:B------:R-:W-:Y:S01]  /*0720*/  IADD3 R0, P0, R8, R6, RZ ;  /* 0x0000000608007210 */ /* 0x000fe20007f1e0ff */
[----:B------:R-:W-:Y:S01]  /*0730*/  IMAD R17, R5, UR12, R10 ;  /* 0x0000000c05117c24 */ /* 0x000fe2000f8e020a */
[----:B------:R-:W-:Y:S01]  /*0740*/  ULDC.64 UR6, c[0x0][UR5+0x228] ;  /* 0x00008a0005067abb */ /* 0x000fe20008000a00 */
[C---:B------:R-:W-:Y:S02]  /*0750*/  IMAD R6, R2.reuse, UR11, RZ ;  /* 0x0000000b02067c24 */ /* 0x040fe4000f8e02ff */
[----:B------:R-:W-:Y:S01]  /*0760*/  IMAD.IADD R16, R9, 0x1, R11 ;  /* 0x0000000109107824 */ /* 0x000fe200078e020b */
[----:B------:R-:W-:Y:S01]  /*0770*/  IADD3 R17, R7, R17, RZ ;  /* 0x0000001107117210 */ /* 0x000fe20007ffe0ff */
[----:B------:R-:W-:-:S04]  /*0780*/  IMAD.WIDE.U32 R8, R2, UR10, RZ ;  /* 0x0000000a02087c25 */ /* 0x000fc8000f8e00ff */
[----:B------:R-:W-:Y:S02]  /*0790*/  IMAD R15, R3, UR10, R6 ;  /* 0x0000000a030f7c24 */ /* 0x000fe4000f8e0206 */
[C---:B------:R-:W-:Y:S02]  /*07a0*/  IMAD R14, R4.reuse, UR7, RZ ;  /* 0x00000007040e7c24 */ /* 0x040fe4000f8e02ff */
[----:B------:R-:W-:Y:S01]  /*07b0*/  IMAD.IADD R15, R9, 0x1, R15 ;  /* 0x00000001090f7824 */ /* 0x000fe200078e020f */
        /* <DEDUP_REMOVED lines=25> */
[----:B------:R-:W-:Y:S01]  /*0950*/  MOV R8, R0 ;  /* 0x0000000000087202 */ /* 0x000fe20000000f00 */
        /* <DEDUP_REMOVED lines=9> */
.L_x_490:
        /* <DEDUP_REMOVED lines=14> */
[----:B------:R-:W-:Y:S05]  /*0ad0*/  CALL.REL.NOINC `($__internal_24_$__cuda_sm20_div_s64) ;  /* 0x000015c000007944 */ /* 0x000fea0003c00000 */
[----:B------:R-:W-:Y:S01]  /*0ae0*/  IADD3 R17, P0, RZ, -R19, RZ ;  /* 0x80000013ff117210 */ /* 0x000fe20007f1e0ff */
[----:B------:R-:W-:-:S02]  /*0af0*/  IMAD.MOV.U32 R6, RZ, RZ, R12 ;  /* 0x000000ffff067224 */ /* 0x000fc400078e000c */
[----:B------:R-:W-:Y:S01]  /*0b00*/  IMAD.MOV.U32 R7, RZ, RZ, R13 ;  /* 0x000000ffff077224 */ /* 0x000fe200078e000d */
[----:B------:R-:W-:Y:S01]  /*0b10*/  IADD3.X R0, RZ, ~R11, RZ, P0, !PT ;  /* 0x8000000bff007210 */ /* 0x000fe200007fe4ff */
[----:B------:R-:W-:Y:S02]  /*0b20*/  IMAD.MOV.U32 R12, RZ, RZ, R19 ;  /* 0x000000ffff0c7224 */ /* 0x000fe400078e0013 */
[----:B------:R-:W-:-:S04]  /*0b30*/  IMAD.WIDE.U32 R6, R17, UR14, R6 ;  /* 0x0000000e11067c25 */ /* 0x000fc8000f8e0006 */
[----:B------:R-:W-:-:S04]  /*0b40*/  IMAD R0, R0, UR14, RZ ;  /* 0x0000000e00007c24 */ /* 0x000fc8000f8e02ff */
[----:B------:R-:W-:-:S05]  /*0b50*/  IMAD R13, R17, UR15, R0 ;  /* 0x0000000f110d7c24 */ /* 0x000fca000f8e0200 */
[----:B------:R-:W-:Y:S01]  /*0b60*/  IADD3 R0, R7, R13, RZ ;  /* 0x0000000d07007210 */ /* 0x000fe20007ffe0ff */
[----:B------:R-:W-:Y:S01]  /*0b70*/  IMAD.MOV.U32 R13, RZ, RZ, R11 ;  /* 0x000000ffff0d7224 */ /* 0x000fe200078e000b */
[----:B------:R-:W-:Y:S05]  /*0b80*/  BRA `(.L_x_489) ;  /* 0x0000017000007947 */ /* 0x000fea0003800000 */
.L_x_488:
        /* <DEDUP_REMOVED lines=23> */
.L_x_489:
[----:B------:R-:W-:Y:S05]  /*0d00*/  BSYNC B0 ;  /* 0x0000000000007941 */ /* 0x000fea0003800000 */
.L_x_487:
        /* <DEDUP_REMOVED lines=10> */
[C---:B------:R-:W-:Y:S01]  /*0db0*/  IMAD R11, R6.reuse, UR17, RZ ;  /* 0x00000011060b7c24 */ /* 0x040fe2000f8e02ff */
[----:B------:R-:W-:Y:S01]  /*0dc0*/  UIADD3.X UR10, UR10, -0x1, URZ, UP0, !UPT ;  /* 0xffffffff0a0a7890 */ /* 0x000fe200087fe43f */
[----:B------:R-:W-:Y:S01]  /*0dd0*/  IMAD.WIDE.U32 R14, R6, UR16, R14 ;  /* 0x00000010060e7c25 */ /* 0x000fe2000f8e000e */
[----:B------:R-:W-:-:S03]  /*0de0*/  UIADD3 UR8, UR8, -0x8, URZ ;  /* 0xfffffff808087890 */ /* 0x000fc6000fffe03f */
[C---:B------:R-:W-:Y:S02]  /*0df0*/  IMAD R7, R0.reuse, UR14, R7 ;  /* 0x0000000e00077c24 */ /* 0x040fe4000f8e0207 */
[----:B------:R-:W-:Y:S02]  /*0e00*/  IMAD R11, R0, UR16, R11 ;  /* 0x00000010000b7c24 */ /* 0x000fe4000f8e020b */
[----:B------:R-:W-:Y:S02]  /*0e10*/  IMAD.IADD R9, R9, 0x1, R7 ;  /* 0x0000000109097824 */ /* 0x000fe400078e0207 */
[----:B------:R-:W-:Y:S01]  /*0e20*/  IMAD.IADD R15, R15, 0x1, R11 ;  /* 0x000000010f0f7824 */ /* 0x000fe200078e020b */
[----:B------:R-:W-:Y:S05]  /*0e30*/  @P0 BRA `(.L_x_490) ;  /* 0xfffffbb000000947 */ /* 0x000fea000383ffff */
.L_x_486:
        /* <DEDUP_REMOVED lines=13> */
.L_x_503:
        /* <DEDUP_REMOVED lines=14> */
[----:B------:R-:W-:Y:S05]  /*0ff0*/  CALL.REL.NOINC `($__internal_24_$__cuda_sm20_div_s64) ;  /* 0x000010a000007944 */ /* 0x000fea0003c00000 */
        /* <DEDUP_REMOVED lines=10> */
.L_x_492:
[----:B------:R-:W0:Y:S01]  /*10a0*/  I2F.U32.RP R0, UR8 ;  /* 0x0000000800007d06 */ /* 0x000e220008209000 */
[----:B------:R-:W-:Y:S02]  /*10b0*/  IADD3 R13, RZ, -UR8, RZ ;  /* 0x80000008ff0d7c10 */ /* 0x000fe4000fffe0ff */
        /* <DEDUP_REMOVED lines=20> */
[----:B------:R-:W-:Y:S02]  /*1200*/  IMAD.MOV.U32 R12, RZ, RZ, R11 ;  /* 0x000000ffff0c7224 */ /* 0x000fe400078e000b */
.L_x_493:
[----:B------:R-:W-:Y:S05]  /*1210*/  BSYNC B0 ;  /* 0x0000000000007941 */ /* 0x000fea0003800000 */
.L_x_491:
        /* <DEDUP_REMOVED lines=18> */
[----:B------:R-:W-:Y:S01]  /*1340*/  MOV R11, UR13 ;  /* 0x0000000d000b7c02 */ /* 0x000fe20008000f00 */
[----:B------:R-:W-:Y:S01]  /*1350*/  IMAD.MOV.U32 R26, RZ, RZ, R12 ;  /* 0x000000ffff1a7224 */ /* 0x000fe200078e000c */
[----:B------:R-:W-:Y:S01]  /*1360*/  MOV R11, R10 ;  /* 0x0000000a000b7202 */ /* 0x000fe20000000f00 */
[----:B------:R-:W-:Y:S01]  /*1370*/  IMAD.MOV.U32 R10, RZ, RZ, R19 ;  /* 0x000000ffff0a7224 */ /* 0x000fe200078e0013 */
[----:B------:R-:W-:Y:S02]  /*1380*/  MOV R20, R13 ;  /* 0x0000000d00147202 */ /* 0x000fe40000000f00 */
[----:B------:R-:W-:-:S02]  /*1390*/  MOV R0, 0x13b0 ;  /* 0x000013b000007802 */ /* 0x000fc40000000f00 */
[----:B------:R-:W-:Y:S05]  /*13a0*/  CALL.REL.NOINC `($__internal_24_$__cuda_sm20_div_s64) ;  /* 0x00000cf000007944 */ /* 0x000fea0003c00000 */
[----:B------:R-:W-:-:S05]  /*13b0*/  IADD3 R21, P0, RZ, -R19, RZ ;  /* 0x80000013ff157210 */ /* 0x000fca0007f1e0ff */
[----:B------:R-:W-:Y:S02]  /*13c0*/  IMAD.X R0, RZ, RZ, ~R11, P0 ;  /* 0x000000ffff007224 */ /* 0x000fe400000e0e0b */
[----:B------:R-:W-:-:S04]  /*13d0*/  IMAD.WIDE.U32 R12, R21, UR12, R12 ;  /* 0x0000000c150c7c25 */ /* 0x000fc8000f8e000c */
[----:B------:R-:W-:Y:S01]  /*13e0*/  IMAD R0, R0, UR12, RZ ;  /* 0x0000000c00007c24 */ /* 0x000fe2000f8e02ff */
[----:B------:R-:W-:Y:S02]  /*13f0*/  MOV R10, R12 ;  /* 0x0000000c000a7202 */ /* 0x000fe40000000f00 */
[----:B------:R-:W-:Y:S01]  /*1400*/  MOV R12, R19 ;  /* 0x00000013000c7202 */ /* 0x000fe20000000f00 */
[----:B------:R-:W-:-:S04]  /*1410*/  IMAD R21, R21, UR13, R0 ;  /* 0x0000000d15157c24 */ /* 0x000fc8000f8e0200 */
[----:B------:R-:W-:Y:S02]  /*1420*/  IMAD.IADD R0, R13, 0x1, R21 ;  /* 0x000000010d007824 */ /* 0x000fe400078e0215 */
[----:B------:R-:W-:Y:S01]  /*1430*/  IMAD.MOV.U32 R13, RZ, RZ, R11 ;  /* 0x000000ffff0d7224 */ /* 0x000fe200078e000b */
[----:B------:R-:W-:Y:S05]  /*1440*/  BRA `(.L_x_496) ;  /* 0x0000017000007947 */ /* 0x000fea0003800000 */
.L_x_495:
        /* <DEDUP_REMOVED lines=21> */
[----:B------:R-:W-:Y:S01]  /*15a0*/  MOV R13, RZ ;  /* 0x000000ff000d7202 */ /* 0x000fe20000000f00 */
[----:B------:R-:W-:Y:S02]  /*15b0*/  IMAD.MOV.U32 R12, RZ, RZ, R11 ;  /* 0x000000ffff0c7224 */ /* 0x000fe400078e000b */
.L_x_496:
[----:B------:R-:W-:Y:S05]  /*15c0*/  BSYNC B0 ;  /* 0x0000000000007941 */ /* 0x000fea0003800000 */
.L_x_494:
        /* <DEDUP_REMOVED lines=8> */
[----:B------:R-:W-:-:S02]  /*1650*/  IMAD R11, R10, UR11, RZ ;  /* 0x0000000b0a0b7c24 */ /* 0x000fc4000f8e02ff */
[C---:B------:R-:W-:Y:S02]  /*1660*/  IMAD R9, R10.reuse, UR9, RZ ;  /* 0x000000090a097c24 */ /* 0x040fe4000f8e02ff */
        /* <DEDUP_REMOVED lines=27> */
.L_x_498:
        /* <DEDUP_REMOVED lines=23> */
.L_x_499:
[----:B------:R-:W-:Y:S05]  /*1990*/  BSYNC B0 ;  /* 0x0000000000007941 */ /* 0x000fea0003800000 */
.L_x_497:
[----:B------:R-:W-:Y:S01]  /*19a0*/  ULDC.64 UR12, c[0x0][UR6+0x148] ;  /* 0x00005200060c7abb */ /* 0x000fe20008000a00 */
[----:B------:R-:W-:Y:S01]  /*19b0*/  IMAD.MOV.U32 R17, RZ, RZ, R9 ;  /* 0x000000ffff117224 */ /* 0x000fe200078e0009 */
[----:B------:R-:W-:Y:S01]  /*19c0*/  LOP3.LUT R18, R13, UR13, RZ, 0xfc, !PT ;  /* 0x0000000d0d127c12 */ /* 0x000fe2000f8efcff */
[----:B------:R-:W-:Y:S01]  /*19d0*/  ULDC.64 UR8, c[0x0][UR6+0x218] ;  /* 0x0000860006087abb */ /* 0x000fe20008000a00 */
[----:B------:R-:W-:Y:S01]  /*19e0*/  MOV R9, R8 ;  /* 0x0000000800097202 */ /* 0x000fe20000000f00 */
[----:B------:R-:W-:Y:S01]  /*19f0*/  ULDC.64 UR10, c[0x0][UR5+0x150] ;  /* 0x00005400050a7abb */ /* 0x000fe20008000a00 */
[----:B------:R-:W-:Y:S01]  /*1a00*/  ISETP.NE.U32.AND P0, PT, R18, RZ, PT ;  /* 0x000000ff1200720c */ /* 0x000fe20003f05070 */
[----:B------:R-:W-:Y:S01]  /*1a10*/  IMAD.MOV.U32 R8, RZ, RZ, R14 ;  /* 0x000000ffff087224 */ /* 0x000fe200078e000e */
[----:B------:R-:W-:Y:S01]  /*1a20*/  BSSY B0, `(.L_x_500) ;  /* 0x0000034000007945 */ /* 0x000fe20003800000 */
[----:B------:R-:W-:-:S02]  /*1a30*/  IMAD R11, R10, UR9, RZ ;  /* 0x000000090a0b7c24 */ /* 0x000fc4000f8e02ff */
        /* <DEDUP_REMOVED lines=17> */
[----:B------:R-:W-:Y:S05]  /*1b50*/  CALL.REL.NOINC `($__internal_24_$__cuda_sm20_div_s64) ;  /* 0x0000054000007944 */ /* 0x000fea0003c00000 */
[----:B------:R-:W-:-:S04]  /*1b60*/  IADD3 R21, P0, RZ, -R19, RZ ;  /* 0x80000013ff157210 */ /* 0x000fc80007f1e0ff */
[----:B------:R-:W-:Y:S01]  /*1b70*/  IADD3.X R0, RZ, ~R11, RZ, P0, !PT ;  /* 0x8000000bff007210 */ /* 0x000fe200007fe4ff */
[----:B------:R-:W-:-:S04]  /*1b80*/  IMAD.WIDE.U32 R12, R21, UR12, R12 ;  /* 0x0000000c150c7c25 */ /* 0x000fc8000f8e000c */
[----:B------:R-:W-:-:S04]  /*1b90*/  IMAD R0, R0, UR12, RZ ;  /* 0x0000000c00007c24 */ /* 0x000fc8000f8e02ff */
[----:B------:R-:W-:Y:S02]  /*1ba0*/  IMAD R21, R21, UR13, R0 ;  /* 0x0000000d15157c24 */ /* 0x000fe4000f8e0200 */
[----:B------:R-:W-:Y:S02]  /*1bb0*/  IMAD.MOV.U32 R0, RZ, RZ, R12 ;  /* 0x000000ffff007224 */ /* 0x000fe400078e000c */
[----:B------:R-:W-:Y:S01]  /*1bc0*/  IMAD.MOV.U32 R12, RZ, RZ, R19 ;  /* 0x000000ffff0c7224 */ /* 0x000fe200078e0013 */
[----:B------:R-:W-:Y:S02]  /*1bd0*/  IADD3 R10, R13, R21, RZ ;  /* 0x000000150d0a7210 */ /* 0x000fe40007ffe0ff */
[----:B------:R-:W-:Y:S01]  /*1be0*/  MOV R13, R11 ;  /* 0x0000000b000d7202 */ /* 0x000fe20000000f00 */
[----:B------:R-:W-:Y:S05]  /*1bf0*/  BRA `(.L_x_502) ;  /* 0x0000016000007947 */ /* 0x000fea0003800000 */
.L_x_501:
[----:B------:R-:W0:Y:S01]  /*1c00*/  I2F.U32.RP R0, UR12 ;  /* 0x0000000c00007d06 */ /* 0x000e220008209000 */
[----:B------:R-:W-:Y:S01]  /*1c10*/  IMAD R13, RZ, RZ, -UR12 ;  /* 0x8000000cff0d7e24 */ /* 0x000fe2000f8e02ff */
[----:B------:R-:W-:-:S06]  /*1c20*/  ISETP.NE.U32.AND P2, PT, RZ, UR12, PT ;  /* 0x0000000cff007c0c */ /* 0x000fcc000bf45070 */
        /* <DEDUP_REMOVED lines=17> */
[----:B------:R-:W-:Y:S01]  /*1d40*/  MOV R13, RZ ;  /* 0x000000ff000d7202 */ /* 0x000fe20000000f00 */
[----:B------:R-:W-:Y:S02]  /*1d50*/  IMAD.MOV.U32 R12, RZ, RZ, R11 ;  /* 0x000000ffff0c7224 */ /* 0x000fe400078e000b */
.L_x_502:
[----:B------:R-:W-:Y:S05]  /*1d60*/  BSYNC B0 ;  /* 0x0000000000007941 */ /* 0x000fea0003800000 */
.L_x_500:
        /* <DEDUP_REMOVED lines=20> */
.L_x_485:
[----:B------:R-:W-:Y:S01]  /*1eb0*/  IADD3 R0, P1, P2, -R4, 0x1, R2 ;  /* 0x0000000104007810 */ /* 0x000fe20007a3e102 */
[----:B------:R-:W-:Y:S01]  /*1ec0*/  ULDC.64 UR8, c[0x0][0x118] ;  /* 0x0000460000087ab9 */ /* 0x000fe20000000a00 */
[----:B------:R-:W-:Y:S02]  /*1ed0*/  BSSY B0, `(.L_x_504) ;  /* 0x0000014000007945 */ /* 0x000fe40003800000 */
[----:B------:R-:W-:Y:S02]  /*1ee0*/  ISETP.GE.U32.AND P0, PT, R0, c[0x0][0x4a0], PT ;  /* 0x0001280000007a0c */ /* 0x000fe40003f06070 */
[----:B------:R-:W-:-:S04]  /*1ef0*/  IADD3.X R0, ~R5, RZ, R3, P1, P2 ;  /* 0x000000ff05007210 */ /* 0x000fc80000fe4503 */
[----:B------:R-:W-:-:S13]  /*1f00*/  ISETP.GE.AND.EX P0, PT, R0, c[0x0][0x4a4], PT, P0 ;  /* 0x0001290000007a0c */ /* 0x000fda0003f06300 */
[----:B------:R-:W-:Y:S05]  /*1f10*/  @!P0 BRA `(.L_x_505) ;  /* 0x000000e000008947 */ /* 0x000fea0003800000 */
[----:B------:R-:W-:Y:S01]  /*1f20*/  ULDC.64 UR6, c[0x0][UR4+0x170] ;  /* 0x00005c0004067abb */ /* 0x000fe20008000a00 */
[----:B------:R-:W-:Y:S01]  /*1f30*/  CS2R R10, SRZ ;  /* 0x00000000000a7805 */ /* 0x000fe2000001ff00 */
[----:B------:R-:W-:-:S04]  /*1f40*/  ISETP.GE.U32.AND P0, PT, R2, UR6, PT ;  /* 0x0000000602007c0c */ /* 0x000fc8000bf06070 */
[----:B------:R-:W-:-:S13]  /*1f50*/  ISETP.GE.AND.EX P0, PT, R3, UR7, PT, P0 ;  /* 0x0000000703007c0c */ /* 0x000fda000bf06300 */
[----:B------:R-:W-:-:S04]  /*1f60*/  @!P0 LEA R6, P1, R8, c[0x0][0x300], 0x3 ;  /* 0x0000c00008068a11 */ /* 0x000fc800078218ff */
[----:B------:R-:W-:-:S05]  /*1f70*/  @!P0 LEA.HI.X R7, R8, c[0x0][0x304], R9, 0x3, P1 ;  /* 0x0000c10008078a11 */ /* 0x000fca00008f1c09 */
[----:B------:R-:W2:Y:S01]  /*1f80*/  @!P0 LDG.E.64 R10, [R6.64] ;  /* 0x00000008060a8981 */ /* 0x000ea2000c1e1b00 */
[----:B------:R-:W-:-:S04]  /*1f90*/  IADD3 R4, P1, R2, -R4, RZ ;  /* 0x8000000402047210 */ /* 0x000fc80007f3e0ff */
[----:B------:R-:W-:Y:S01]  /*1fa0*/  ISETP.GE.U32.AND P0, PT, R4, c[0x0][0x4a0], PT ;  /* 0x0001280004007a0c */ /* 0x000fe20003f06070 */
[----:B------:R-:W-:-:S05]  /*1fb0*/  IMAD.X R5, R3, 0x1, ~R5, P1 ;  /* 0x0000000103057824 */ /* 0x000fca00008e0e05 */
[----:B------:R-:W-:-:S04]  /*1fc0*/  ISETP.GE.AND.EX P0, PT, R5, c[0x0][0x4a4], PT, P0 ;  /* 0x0001290005007a0c */ /* 0x000fc80003f06300 */
[----:B--2---:R-:W-:Y:S02]  /*1fd0*/  FSEL R4, R10, RZ, P0 ;  /* 0x000000ff0a047208 */ /* 0x004fe40000000000 */
[----:B------:R-:W-:Y:S01]  /*1fe0*/  FSEL R5, R11, RZ, P0 ;  /* 0x000000ff0b057208 */ /* 0x000fe20000000000 */
[----:B------:R-:W-:Y:S05]  /*1ff0*/  BRA `(.L_x_506) ;  /* 0x0000001000007947 */ /* 0x000fea0003800000 */
.L_x_505:
[----:B------:R-:W-:Y:S02]  /*2000*/  CS2R R4, SRZ ;  /* 0x0000000000047805 */ /* 0x000fe4000001ff00 */
.L_x_506:
[----:B------:R-:W-:Y:S05]  /*2010*/  BSYNC B0 ;  /* 0x0000000000007941 */ /* 0x000fea0003800000 */
.L_x_504:
[----:B------:R-:W-:Y:S02]  /*2020*/  ULDC.64 UR6, c[0x0][UR4+0x170] ;  /* 0x00005c0004067abb */ /* 0x000fe40008000a00 */
[----:B------:R-:W-:-:S04]  /*2030*/  ISETP.GE.U32.AND P0, PT, R2, UR6, PT ;  /* 0x0000000602007c0c */ /* 0x000fc8000bf06070 */
[----:B------:R-:W-:-:S13]  /*2040*/  ISETP.GE.AND.EX P0, PT, R3, UR7, PT, P0 ;  /* 0x0000000703007c0c */ /* 0x000fda000bf06300 */
[----:B------:R-:W-:Y:S05]  /*2050*/  @P0 EXIT ;  /* 0x000000000000094d */ /* 0x000fea0003800000 */
[----:B------:R-:W-:-:S04]  /*2060*/  LEA R2, P0, R14, c[0x0][0x160], 0x3 ;  /* 0x000058000e027a11 */ /* 0x000fc800078018ff */
[----:B------:R-:W-:-:S05]  /*2070*/  LEA.HI.X R3, R14, c[0x0][0x164], R15, 0x3, P0 ;  /* 0x000059000e037a11 */ /* 0x000fca00000f1c0f */
[----:B------:R-:W-:Y:S01]  /*2080*/  STG.E.64 [R2.64], R4 ;  /* 0x0000000402007986 */ /* 0x000fe2000c101b08 */
[----:B------:R-:W-:Y:S05]  /*2090*/  EXIT ;  /* 0x000000000000794d */ /* 0x000fea0003800000 */
        .weak           $__internal_24_$__cuda_sm20_div_s64
        .type           $__internal_24_$__cuda_sm20_div_s64,@function
        .size           $__internal_24_$__cuda_sm20_div_s64,(.L_x_3136 - $__internal_24_$__cuda_sm20_div_s64)
$__internal_24_$__cuda_sm20_div_s64:
        /* <DEDUP_REMOVED lines=83> */
[----:B------:R-:W-:Y:S06]  /*25d0*/  RET.REL.NODEC R20 `(_ZN2at6native16triu_tril_kernelIN3c107complexIfEElLb1ELi1ELb0EEEvNS_4cuda6detail10TensorInfoIT_T0_EENS7_IKS8_S9_EEllS9_) ;  /* 0xffffda2014007950 */ /* 0x000fec0003c3ffff */
.L_x_507:
        /* <DEDUP_REMOVED lines=10> */
.L_x_3136:


//--------------------- .text._ZN2at6native16triu_tril_kernelIN3c107complexIfEElLb1ELi1ELb1EEEvNS_4cuda6detail10TensorInfoIT_T0_EENS7_IKS8_S9_EEllS9_ --------------------------
	.section	.text._ZN2at6native16triu_tril_kernelIN3c107complexIfEElLb1ELi1ELb1EEEvNS_4cuda6detail10TensorInfoIT_T0_EENS7_IKS8_S9_EEllS9_,"ax",@progbits
	.sectioninfo	@"SHI_REGISTERS=30"
	.align	128
        .global         _ZN2at6native16triu_tril_kernelIN3c107complexIfEElLb1ELi1ELb1EEEvNS_4cuda6detail10TensorInfoIT_T0_EENS7_IKS8_S9_EEllS9_
        .type           _ZN2at6native16triu_tril_kernelIN3c107complexIfEElLb1ELi1ELb1EEEvNS_4cuda6detail10TensorInfoIT_T0_EENS7_IKS8_S9_EEllS9_,@function
        .size           _ZN2at6native16triu_tril_kernelIN3c107complexIfEElLb1ELi1ELb1EEEvNS_4cuda6detail10TensorInfoIT_T0_EENS7_IKS8_S9_EEllS9_,(.L_x_3138 - _ZN2at6native16triu_tril_kernelIN3c107complexIfEElLb1ELi1ELb1EEEvNS_4cuda6detail10TensorInfoIT_T0_EENS7_IKS8_S9_EEllS9_)
        .other          _ZN2at6native16triu_tril_kernelIN3c107complexIfEElLb1ELi1ELb1EEEvNS_4cuda6detail10TensorInfoIT_T0_EENS7_IKS8_S9_EEllS9_,@"STO_CUDA_ENTRY STV_DEFAULT"
_ZN2at6native16triu_tril_kernelIN3c107complexIfEElLb1ELi1ELb1EEEvNS_4cuda6detail10TensorInfoIT_T0_EENS7_IKS8_S9_EEllS9_:
.text._ZN2at6native16triu_tril_kernelIN3c107complexIfEElLb1ELi1ELb1EEEvNS_4cuda6detail10TensorInfoIT_T0_EENS7_IKS8_S9_EEllS9_:
        /* <DEDUP_REMOVED lines=17> */
[----:B------:R-:W-:Y:S05]  /*0110*/  CALL.REL.NOINC `($__internal_25_$__cuda_sm20_div_s64) ;  /* 0x00001d0000007944 */ /* 0x000fea0003c00000 */
[----:B------:R-:W-:-:S05]  /*0120*/  IADD3 R5, P0, RZ, -R6, RZ ;  /* 0x80000006ff057210 */ /* 0x000fca0007f1e0ff */
[----:B------:R-:W-:Y:S02]  /*0130*/  IMAD.X R0, RZ, RZ, ~R7, P0 ;  /* 0x000000ffff007224 */ /* 0x000fe400000e0e07 */
[----:B------:R-:W-:-:S04]  /*0140*/  IMAD.WIDE.U32 R2, R5, c[0x0][0x4b0], R2 ;  /* 0x00012c0005027a25 */ /* 0x000fc800078e0002 */
[----:B------:R-:W-:-:S04]  /*0150*/  IMAD R0, R0, c[0x0][0x4b0], RZ ;  /* 0x00012c0000007a24 */ /* 0x000fc800078e02ff */
[----:B------:R-:W-:-:S04]  /*0160*/  IMAD R5, R5, c[0x0][0x4b4], R0 ;  /* 0x00012d0005057a24 */ /* 0x000fc800078e0200 */
[----:B------:R-:W-:Y:S01]  /*0170*/  IMAD.IADD R3, R3, 0x1, R5 ;  /* 0x0000000103037824 */ /* 0x000fe200078e0205 */
[----:B------:R-:W-:Y:S05]  /*0180*/  BRA `(.L_x_510) ;  /* 0x0000016000007947 */ /* 0x000fea0003800000 */
.L_x_509:
        /* <DEDUP_REMOVED lines=22> */
.L_x_510:
[----:B------:R-:W-:Y:S05]  /*02f0*/  BSYNC B0 ;  /* 0x0000000000007941 */ /* 0x000fea0003800000 */
.L_x_508:
        /* <DEDUP_REMOVED lines=13> */
[----:B------:R-:W-:Y:S05]  /*03d0*/  CALL.REL.NOINC `($__internal_26_$__cuda_sm20_rem_s64) ;  /* 0x00001f8000007944 */ /* 0x000fea0003c00000 */
[----:B------:R-:W-:Y:S01]  /*03e0*/  IMAD.MOV.U32 R4, RZ, RZ, R8 ;  /* 0x000000ffff047224 */ /* 0x000fe200078e0008 */
[----:B------:R-:W-:Y:S01]  /*03f0*/  MOV R5, R9 ;  /* 0x0000000900057202 */ /* 0x000fe20000000f00 */
[----:B------:R-:W-:Y:S05]  /*0400*/  BRA `(.L_x_513) ;  /* 0x0000013000007947 */ /* 0x000fea0003800000 */
.L_x_512:
        /* <DEDUP_REMOVED lines=11> */
[----:B------:R-:W-:Y:S02]  /*04c0*/  IMAD R8, R5, UR8, R6 ;  /* 0x0000000805087c24 */ /* 0x000fe4000f8e0206 */
[----:B------:R-:W-:-:S03]  /*04d0*/  IMAD.MOV.U32 R5, RZ, RZ, RZ ;  /* 0x000000ffff057224 */ /* 0x000fc600078e00ff */
[----:B------:R-:W-:-:S13]  /*04e0*/  ISETP.GE.U32.AND P0, PT, R8, UR8, PT ;  /* 0x0000000808007c0c */ /* 0x000fda000bf06070 */
[----:B------:R-:W-:-:S04]  /*04f0*/  @P0 IADD3 R8, R8, -UR8, RZ ;  /* 0x8000000808080c10 */ /* 0x000fc8000fffe0ff */
[----:B------:R-:W-:-:S13]  /*0500*/  ISETP.GE.U32.AND P0, PT, R8, UR8, PT ;  /* 0x0000000808007c0c */ /* 0x000fda000bf06070 */
[----:B------:R-:W-:Y:S02]  /*0510*/  @P0 IADD3 R8, R8, -UR8, RZ ;  /* 0x8000000808080c10 */ /* 0x000fe4000fffe0ff */
[----:B------:R-:W-:-:S05]  /*0520*/  @!P2 LOP3.LUT R8, RZ, UR8, RZ, 0x33, !PT ;  /* 0x00000008ff08ac12 */ /* 0x000fca000f8e33ff */
[----:B------:R-:W-:Y:S02]  /*0530*/  IMAD.MOV.U32 R4, RZ, RZ, R8 ;  /* 0x000000ffff047224 */ /* 0x000fe400078e0008 */
.L_x_513:
[----:B------:R-:W-:Y:S05]  /*0540*/  BSYNC B0 ;  /* 0x0000000000007941 */ /* 0x000fea0003800000 */
.L_x_511:
        /* <DEDUP_REMOVED lines=20> */
[----:B------:R-:W-:Y:S05]  /*0690*/  CALL.REL.NOINC `($__internal_25_$__cuda_sm20_div_s64) ;  /* 0x0000178000007944 */ /* 0x000fea0003c00000 */
[----:B------:R-:W-:Y:S01]  /*06a0*/  MOV R16, R6 ;  /* 0x0000000600107202 */ /* 0x000fe20000000f00 */
[----:B------:R-:W-:Y:S01]  /*06b0*/  IMAD.MOV.U32 R17, RZ, RZ, R7 ;  /* 0x000000ffff117224 */ /* 0x000fe200078e0007 */
[----:B------:R-:W-:Y:S05]  /*06c0*/  BRA `(.L_x_516) ;  /* 0x0000013000007947 */ /* 0x000fea0003800000 */
.L_x_515:
        /* <DEDUP_REMOVED lines=19> */
.L_x_516:
[----:B------:R-:W-:Y:S05]  /*0800*/  BSYNC B0 ;  /* 0x0000000000007941 */ /* 0x000fea0003800000 */
.L_x_514:
[----:B------:R-:W-:Y:S01]  /*0810*/  UMOV UR14, 0x8 ;  /* 0x00000008000e7882 */ /* 0x000fe20000000000 */
[C---:B------:R-:W-:Y:S01]  /*0820*/  IMAD R0, R2.reuse, UR7, RZ ;  /* 0x0000000702007c24 */ /* 0x040fe2000f8e02ff */
[----:B------:R-:W-:Y:S01]  /*0830*/  ULDC UR8, c[0x2][0x8] ;  /* 0x0080020000087ab9 */ /* 0x000fe20000000800 */
[----:B------:R-:W-:Y:S01]  /*0840*/  IMAD.WIDE.U32 R6, R2, UR6, RZ ;  /* 0x0000000602067c25 */ /* 0x000fe2000f8e00ff */
[----:B------:R-:W-:-:S03]  /*0850*/  UIMAD UR5, UR5, UR14, UR8 ;  /* 0x0000000e050572a4 */ /* 0x000fc6000f8e0208 */
[----:B------:R-:W-:Y:S01]  /*0860*/  ULDC UR8, c[0x0][0x498] ;  /* 0x0001260000087ab9 */ /* 0x000fe20000000800 */
[----:B------:R-:W-:Y:S01]  /*0870*/  IMAD R9, R3, UR6, R0 ;  /* 0x0000000603097c24 */ /* 0x000fe2000f8e0200 */
[----:B------:R-:W-:-:S04]  /*0880*/  UISETP.GE.AND UP0, UPT, UR8, 0x3, UPT ;  /* 0x000000030800788c */ /* 0x000fc8000bf06270 */
[----:B------:R-:W-:Y:S02]  /*0890*/  IADD3 R7, R7, R9, RZ ;  /* 0x0000000907077210 */ /* 0x000fe40007ffe0ff */
[----:B------:R-:W-:Y:S01]  /*08a0*/  PLOP3.LUT P0, PT, PT, PT, UP0, 0x80, 0x0 ;  /* 0x000000000000781c */ /* 0x000fe20003f0f008 */
[----:B------:R-:W-:Y:S02]  /*08b0*/  ULDC.64 UR6, c[0x0][UR5+0x160] ;  /* 0x0000580005067abb */ /* 0x000fe40008000a00 */
[C---:B------:R-:W-:Y:S02]  /*08c0*/  IMAD R9, R4.reuse, UR7, RZ ;  /* 0x0000000704097c24 */ /* 0x040fe4000f8e02ff */
[----:B------:R-:W-:-:S04]  /*08d0*/  IMAD.WIDE.U32 R12, R4, UR6, R6 ;  /* 0x00000006040c7c25 */ /* 0x000fc8000f8e0006 */
[----:B------:R-:W-:-:S04]  /*08e0*/  IMAD R9, R5, UR6, R9 ;  /* 0x0000000605097c24 */ /* 0x000fc8000f8e0209 */
[----:B------:R-:W-:Y:S01]  /*08f0*/  IMAD.IADD R13, R13, 0x1, R9 ;  /* 0x000000010d0d7824 */ /* 0x000fe200078e0209 */
        /* <DEDUP_REMOVED lines=26> */
.L_x_522:
        /* <DEDUP_REMOVED lines=13> */
[----:B------:R-:W-:Y:S05]  /*0b70*/  CALL.REL.NOINC `($__internal_25_$__cuda_sm20_div_s64) ;  /* 0x000012a000007944 */ /* 0x000fea0003c00000 */
        /* <DEDUP_REMOVED lines=11> */
.L_x_520:
        /* <DEDUP_REMOVED lines=23> */
.L_x_521:
[----:B------:R-:W-:Y:S05]  /*0da0*/  BSYNC B0 ;  /* 0x0000000000007941 */ /* 0x000fea0003800000 */
.L_x_519:
        /* <DEDUP_REMOVED lines=14> */
.L_x_518:
        /* <DEDUP_REMOVED lines=13> */
.L_x_535:
        /* <DEDUP_REMOVED lines=13> */
[----:B------:R-:W-:Y:S05]  /*1030*/  CALL.REL.NOINC `($__internal_25_$__cuda_sm20_div_s64) ;  /* 0x00000de000007944 */ /* 0x000fea0003c00000 */
        /* <DEDUP_REMOVED lines=11> */
.L_x_524:
        /* <DEDUP_REMOVED lines=23> */
.L_x_525:
[----:B------:R-:W-:Y:S05]  /*1260*/  BSYNC B0 ;  /* 0x0000000000007941 */ /* 0x000fea0003800000 */
.L_x_523:
[----:B------:R-:W-:Y:S01]  /*1270*/  ULDC.64 UR12, c[0x0][UR6+0x158] ;  /* 0x00005600060c7abb */ /* 0x000fe20008000a00 */
[----:B------:R-:W-:Y:S01]  /*1280*/  BSSY B0, `(.L_x_526) ;  /* 0x0000034000007945 */ /* 0x000fe20003800000 */
[----:B------:R-:W-:Y:S01]  /*1290*/  LOP3.LUT R6, R17, UR13, RZ, 0xfc, !PT ;  /* 0x0000000d11067c12 */ /* 0x000fe2000f8efcff */
[----:B------:R-:W-:Y:S02]  /*12a0*/  ULDC.64 UR8, c[0x0][UR5+0x160] ;  /* 0x0000580005087abb */ /* 0x000fe40008000a00 */
[----:B------:R-:W-:Y:S01]  /*12b0*/  IMAD R7, R8, UR9, RZ ;  /* 0x0000000908077c24 */ /* 0x000fe2000f8e02ff */
        /* <DEDUP_REMOVED lines=25> */
.L_x_527:
        /* <DEDUP_REMOVED lines=23> */
.L_x_528:
[----:B------:R-:W-:Y:S05]  /*15c0*/  BSYNC B0 ;  /* 0x0000000000007941 */ /* 0x000fea0003800000 */
.L_x_526:
        /* <DEDUP_REMOVED lines=15> */
[----:B------:R-:W-:Y:S01]  /*16c0*/  IMAD.MOV.U32 R7, RZ, RZ, R9 ;  /* 0x000000ffff077224 */ /* 0x000fe200078e0009 */
[----:B------:R-:W-:Y:S01]  /*16d0*/  MOV R0, 0x1710 ;  /* 0x0000171000007802 */ /* 0x000fe20000000f00 */
[----:B------:R-:W-:Y:S02]  /*16e0*/  IMAD.U32 R8, RZ, RZ, UR12 ;  /* 0x0000000cff087e24 */ /* 0x000fe4000f8e00ff */
        /* <DEDUP_REMOVED lines=13> */
.L_x_530:
        /* <DEDUP_REMOVED lines=23> */
.L_x_531:
[----:B------:R-:W-:Y:S05]  /*1930*/  BSYNC B0 ;  /* 0x0000000000007941 */ /* 0x000fea0003800000 */
.L_x_529:
[----:B------:R-:W-:Y:S01]  /*1940*/  ULDC.64 UR12, c[0x0][UR6+0x148] ;  /* 0x00005200060c7abb */ /* 0x000fe20008000a00 */
[----:B------:R-:W-:Y:S01]  /*1950*/  IMAD.MOV.U32 R24, RZ, RZ, R12 ;  /* 0x000000ffff187224 */ /* 0x000fe200078e000c */
[----:B------:R-:W-:Y:S01]  /*1960*/  LOP3.LUT R6, R17, UR13, RZ, 0xfc, !PT ;  /* 0x0000000d11067c12 */ /* 0x000fe2000f8efcff */
[----:B------:R-:W-:Y:S01]  /*1970*/  ULDC.64 UR8, c[0x0][UR5+0x150] ;  /* 0x0000540005087abb */ /* 0x000fe20008000a00 */
[----:B------:R-:W-:Y:S01]  /*1980*/  BSSY B0, `(.L_x_532) ;  /* 0x0000032000007945 */ /* 0x000fe20003800000 */
[----:B------:R-:W-:Y:S01]  /*1990*/  IMAD R7, R8, UR9, RZ ;  /* 0x0000000908077c24 */ /* 0x000fe2000f8e02ff */
        /* <DEDUP_REMOVED lines=13> */
[----:B------:R-:W-:Y:S05]  /*1a70*/  CALL.REL.NOINC `($__internal_25_$__cuda_sm20_div_s64) ;  /* 0x000003a000007944 */ /* 0x000fea0003c00000 */
        /* <DEDUP_REMOVED lines=11> */
.L_x_533:
        /* <DEDUP_REMOVED lines=23> */
.L_x_534:
[----:B------:R-:W-:Y:S05]  /*1ca0*/  BSYNC B0 ;  /* 0x0000000000007941 */ /* 0x000fea0003800000 */
.L_x_532:
        /* <DEDUP_REMOVED lines=14> */
.L_x_517:
[----:B------:R-:W-:Y:S02]  /*1d90*/  ULDC.64 UR8, c[0x0][UR4+0x170] ;  /* 0x00005c0004087abb */ /* 0x000fe40008000a00 */
[----:B------:R-:W-:-:S04]  /*1da0*/  ISETP.GE.U32.AND P0, PT, R2, UR8, PT ;  /* 0x0000000802007c0c */ /* 0x000fc8000bf06070 */
[----:B------:R-:W-:-:S13]  /*1db0*/  ISETP.GE.AND.EX P0, PT, R3, UR9, PT, P0 ;  /* 0x0000000903007c0c */ /* 0x000fda000bf06300 */
[----:B------:R-:W-:Y:S05]  /*1dc0*/  @P0 EXIT ;  /* 0x000000000000094d */ /* 0x000fea0003800000 */
[----:B------:R-:W-:Y:S01]  /*1dd0*/  LEA R2, P0, R12, c[0x0][0x160], 0x3 ;  /* 0x000058000c027a11 */ /* 0x000fe200078018ff */
[----:B------:R-:W-:-:S03]  /*1de0*/  ULDC.64 UR4, c[0x0][0x118] ;  /* 0x0000460000047ab9 */ /* 0x000fc60000000a00 */
[----:B------:R-:W-:-:S05]  /*1df0*/  LEA.HI.X R3, R12, c[0x0][0x164], R13, 0x3, P0 ;  /* 0x000059000c037a11 */ /* 0x000fca00000f1c0d */
[----:B------:R-:W-:Y:S01]  /*1e00*/  STG.E.64 [R2.64], RZ ;  /* 0x000000ff02007986 */ /* 0x000fe2000c101b04 */
[----:B------:R-:W-:Y:S05]  /*1e10*/  EXIT ;  /* 0x000000000000794d */ /* 0x000fea0003800000 */
        .weak           $__internal_25_$__cuda_sm20_div_s64
        .type           $__internal_25_$__cuda_sm20_div_s64,@function
        .size           $__internal_25_$__cuda_sm20_div_s64,($__internal_26_$__cuda_sm20_rem_s64 - $__internal_25_$__cuda_sm20_div_s64)
$__internal_25_$__cuda_sm20_div_s64:
        /* <DEDUP_REMOVED lines=32> */
[----:B------:R-:W-:Y:S01]  /*2020*/  IMAD R19, R11, R8, RZ ;  /* 0x000000080b137224 */ /* 0x000fe200078e02ff */
[----:B------:R-:W-:Y:S01]  /*2030*/  SEL R21, R21, R18, !P3 ;  /* 0x0000001215157207 */ /* 0x000fe20005800000 */
[----:B------:R-:W-:Y:S01]  /*2040*/  IMAD.HI.U32 R10, P1, R11, R10, R22 ;  /* 0x0000000a0b0a7227 */ /* 0x000fe20007820016 */
[----:B------:R-:W-:-:S03]  /*2050*/  HFMA2.MMA R23, -RZ, RZ, 0, 0 ;  /* 0x00000000ff177435 */ /* 0x000fc600000001ff */
[----:B------:R-:W-:Y:S01]  /*2060*/  IMAD.HI.U32 R8, R11, R8, RZ ;  /* 0x000000080b087227 */ /* 0x000fe200078e00ff */
[----:B------:R-:W-:Y:S02]  /*2070*/  IADD3 R18, P2, R19, R10, RZ ;  /* 0x0000000a13127210 */ /* 0x000fe40007f5e0ff */
[----:B------:R-:W-:Y:S01]  /*2080*/  IADD3.X R10, RZ, ~R9, RZ, P4, !PT ;  /* 0x80000009ff0a7210 */ /* 0x000fe200027fe4ff */
[----:B------:R-:W-:Y:S02]  /*2090*/  IMAD.X R8, R8, 0x1, R11, P0 ;  /* 0x0000000108087824 */ /* 0x000fe400000e060b */
        /* <DEDUP_REMOVED lines=15> */
[-C--:B------:R-:W-:Y:S02]  /*2190*/  ISETP.GE.U32.AND P0, PT, R21, R14.reuse, PT ;  /* 0x0000000e1500720c */ /* 0x080fe40003f06070 */
[----:B------:R-:W-:Y:S01]  /*21a0*/  IADD3 R19, P2, R8, 0x1, RZ ;  /* 0x0000000108137810 */ /* 0x000fe20007f5e0ff */
[----:B------:R-:W-:Y:S01]  /*21b0*/  IMAD.X R11, R11, 0x1, ~R18, P1 ;  /* 0x000000010b0b7824 */ /* 0x000fe200008e0e12 */
[----:B------:R-:W-:-:S03]  /*21c0*/  IADD3 R20, P1, R21, -R14, RZ ;  /* 0x8000000e15147210 */ /* 0x000fc60007f3e0ff */
[----:B------:R-:W-:Y:S01]  /*21d0*/  IMAD.X R23, RZ, RZ, R10, P2 ;  /* 0x000000ffff177224 */ /* 0x000fe200010e060a */
[CC--:B------:R-:W-:Y:S02]  /*21e0*/  ISETP.GE.U32.AND.EX P0, PT, R11.reuse, R15.reuse, PT, P0 ;  /* 0x0000000f0b00720c */ /* 0x0c0fe40003f06100 */
[----:B------:R-:W-:Y:S02]  /*21f0*/  IADD3.X R18, R11, ~R15, RZ, P1, !PT ;  /* 0x8000000f0b127210 */ /* 0x000fe40000ffe4ff */
[----:B------:R-:W-:Y:S02]  /*2200*/  SEL R21, R20, R21, P0 ;  /* 0x0000001514157207 */ /* 0x000fe40000000000 */
[----:B------:R-:W-:Y:S02]  /*2210*/  SEL R11, R18, R11, P0 ;  /* 0x0000000b120b7207 */ /* 0x000fe40000000000 */
[----:B------:R-:W-:Y:S02]  /*2220*/  SEL R19, R19, R8, P0 ;  /* 0x0000000813137207 */ /* 0x000fe40000000000 */
[----:B------:R-:W-:-:S02]  /*2230*/  ISETP.GE.U32.AND P1, PT, R21, R14, PT ;  /* 0x0000000e1500720c */ /* 0x000fc40003f26070 */
[----:B------:R-:W-:Y:S02]  /*2240*/  SEL R23, R23, R10, P0 ;  /* 0x0000000a17177207 */ /* 0x000fe40000000000 */
[----:B------:R-:W-:Y:S02]  /*2250*/  IADD3 R8, P2, R19, 0x1, RZ ;  /* 0x0000000113087810 */ /* 0x000fe40007f5e0ff */
[----:B------:R-:W-:Y:S02]  /*2260*/  ISETP.GE.U32.AND.EX P0, PT, R11, R15, PT, P1 ;  /* 0x0000000f0b00720c */ /* 0x000fe40003f06110 */
[----:B------:R-:W-:Y:S02]  /*2270*/  IADD3.X R10, RZ, R23, RZ, P2, !PT ;  /* 0x00000017ff0a7210 */ /* 0x000fe400017fe4ff */
[----:B------:R-:W-:Y:S02]  /*2280*/  SEL R8, R8, R19, P0 ;  /* 0x0000001308087207 */ /* 0x000fe40000000000 */
[----:B------:R-:W-:-:S02]  /*2290*/  SEL R10, R10, R23, P0 ;  /* 0x000000170a0a7207 */ /* 0x000fc40000000000 */
[-C--:B------:R-:W-:Y:S02]  /*22a0*/  IADD3 R11, P2, RZ, -R8.reuse, RZ ;  /* 0x80000008ff0b7210 */ /* 0x080fe40007f5e0ff */
[----:B------:R-:W-:Y:S02]  /*22b0*/  ISETP.GE.AND P1, PT, R9, RZ, PT ;  /* 0x000000ff0900720c */ /* 0x000fe40003f26270 */
[----:B------:R-:W-:Y:S01]  /*22c0*/  ISETP.NE.U32.AND P0, PT, R6, RZ, PT ;  /* 0x000000ff0600720c */ /* 0x000fe20003f05070 */
[----:B------:R-:W-:Y:S01]  /*22d0*/  IMAD.X R9, RZ, RZ, ~R10, P2 ;  /* 0x000000ffff097224 */ /* 0x000fe200010e0e0a */
[----:B------:R-:W-:Y:S02]  /*22e0*/  SEL R11, R11, R8, !P1 ;  /* 0x000000080b0b7207 */ /* 0x000fe40004800000 */
[----:B------:R-:W-:Y:S02]  /*22f0*/  ISETP.NE.AND.EX P0, PT, R7, RZ, PT, P0 ;  /* 0x000000ff0700720c */ /* 0x000fe40003f05300 */
[----:B------:R-:W-:-:S02]  /*2300*/  SEL R9, R9, R10, !P1 ;  /* 0x0000000a09097207 */ /* 0x000fc40004800000 */
[----:B------:R-:W-:Y:S02]  /*2310*/  MOV R8, R0 ;  /* 0x0000000000087202 */ /* 0x000fe40000000f00 */
[----:B------:R-:W-:Y:S01]  /*2320*/  SEL R7, R9, 0xffffffff, P0 ;  /* 0xffffffff09077807 */ /* 0x000fe20000000000 */
[----:B------:R-:W-:Y:S01]  /*2330*/  IMAD.MOV.U32 R9, RZ, RZ, 0x0 ;  /* 0x00000000ff097424 */ /* 0x000fe200078e00ff */
[----:B------:R-:W-:-:S03]  /*2340*/  SEL R6, R11, 0xffffffff, P0 ;  /* 0xffffffff0b067807 */ /* 0x000fc60000000000 */
[----:B------:R-:W-:Y:S05]  /*2350*/  RET.REL.NODEC R8 `(_ZN2at6native16triu_tril_kernelIN3c107complexIfEElLb1ELi1ELb1EEEvNS_4cuda6detail10TensorInfoIT_T0_EENS7_IKS8_S9_EEllS9_) ;  /* 0xffffdca008007950 */ /* 0x000fea0003c3ffff */
        .weak           $__internal_26_$__cuda_sm20_rem_s64
        .type           $__internal_26_$__cuda_sm20_rem_s64,@function
        .size           $__internal_26_$__cuda_sm20_rem_s64,(.L_x_3138 - $__internal_26_$__cuda_sm20_rem_s64)
$__internal_26_$__cuda_sm20_rem_s64:
        /* <DEDUP_REMOVED lines=20> */
[----:B------:R-:W-:-:S04]  /*24a0*/  IADD3 R11, P3, R17, R10, RZ ;  /* 0x0000000a110b7210 */ /* 0x000fc80007f7e0ff */
[----:B------:R-:W-:Y:S01]  /*24b0*/  IADD3.X R10, R15, R9, RZ, P0, !PT ;  /* 0x000000090f0a7210 */ /* 0x000fe200007fe4ff */
        /* <DEDUP_REMOVED lines=17> */
[----:B------:R-:W-:Y:S01]  /*25d0*/  HFMA2.MMA R9, -RZ, RZ, 0, 0 ;  /* 0x00000000ff097435 */ /* 0x000fe200000001ff */
[----:B------:R-:W-:-:S03]  /*25e0*/  IMAD.X R13, R12, 0x1, R13, P0 ;  /* 0x000000010c0d7824 */ /* 0x000fc600000e060d */
[----:B------:R-:W-:Y:S02]  /*25f0*/  IMAD.HI.U32 R8, R10, R5, RZ ;  /* 0x000000050a087227 */ /* 0x000fe400078e00ff */
[----:B------:R-:W-:-:S04]  /*2600*/  IADD3.X R13, RZ, RZ, R13, P4, P3 ;  /* 0x000000ffff0d7210 */ /* 0x000fc800027e640d */
        /* <DEDUP_REMOVED lines=27> */
[----:B------:R-:W-:Y:S02]  /*27c0*/  SEL R8, R5, R8, !P2 ;  /* 0x0000000805087207 */ /* 0x000fe40005000000 */
[----:B------:R-:W-:Y:S01]  /*27d0*/  SEL R9, R4, R9, !P2 ;  /* 0x0000000904097207 */ /* 0x000fe20005000000 */
[----:B------:R-:W-:Y:S01]  /*27e0*/  IMAD.MOV.U32 R4, RZ, RZ, R0 ;  /* 0x000000ffff047224 */ /* 0x000fe200078e0000 */
[----:B------:R-:W-:Y:S02]  /*27f0*/  MOV R5, 0x0 ;  /* 0x0000000000057802 */ /* 0x000fe40000000f00 */
[----:B------:R-:W-:-:S04]  /*2800*/  ISETP.NE.AND.EX P0, PT, RZ, UR9, PT, P0 ;  /* 0x00000009ff007c0c */ /* 0x000fc8000bf05300 */
[----:B------:R-:W-:Y:S02]  /*2810*/  SEL R8, R8, 0xffffffff, P0 ;  /* 0xffffffff08087807 */ /* 0x000fe40000000000 */
[----:B------:R-:W-:Y:S01]  /*2820*/  SEL R9, R9, 0xffffffff, P0 ;  /* 0xffffffff09097807 */ /* 0x000fe20000000000 */
[----:B------:R-:W-:Y:S06]  /*2830*/  RET.REL.NODEC R4 `(_ZN2at6native16triu_tril_kernelIN3c107complexIfEElLb1ELi1ELb1EEEvNS_4cuda6detail10TensorInfoIT_T0_EENS7_IKS8_S9_EEllS9_) ;  /* 0xffffd7c004007950 */ /* 0x000fec0003c3ffff */
.L_x_536:
        /* <DEDUP_REMOVED lines=12> */
.L_x_3138:


//--------------------- .text._ZN2at6native16triu_tril_kernelIN3c107complexIfEEiLb1ELi1ELb0EEEvNS_4cuda6detail10TensorInfoIT_T0_EENS7_IKS8_S9_EEllS9_ --------------------------
	.section	.text._ZN2at6native16triu_tril_kernelIN3c107complexIfEEiLb1ELi1ELb0EEEvNS_4cuda6detail10TensorInfoIT_T0_EENS7_IKS8_S9_EEllS9_,"ax",@progbits
	.sectioninfo	@"SHI_REGISTERS=30"
	.align	128
        .global         _ZN2at6native16triu_tril_kernelIN3c107complexIfEEiLb1ELi1ELb0EEEvNS_4cuda6detail10TensorInfoIT_T0_EENS7_IKS8_S9_EEllS9_
        .type           _ZN2at6native16triu_tril_kernelIN3c107complexIfEEiLb1ELi1ELb0EEEvNS_4cuda6detail10TensorInfoIT_T0_EENS7_IKS8_S9_EEllS9_,@function
        .size           _ZN2at6native16triu_tril_kernelIN3c107complexIfEEiLb1ELi1ELb0EEEvNS_4cuda6detail10TensorInfoIT_T0_EENS7_IKS8_S9_EEllS9_,(.L_x_3139 - _ZN2at6native16triu_tril_kernelIN3c107complexIfEEiLb1ELi1ELb0EEEvNS_4cuda6detail10TensorInfoIT_T0_EENS7_IKS8_S9_EEllS9_)
        .other          _ZN2at6native16triu_tril_kernelIN3c107complexIfEEiLb1ELi1ELb0EEEvNS_4cuda6detail10TensorInfoIT_T0_EENS7_IKS8_S9_EEllS9_,@"STO_CUDA_ENTRY STV_DEFAULT"
_ZN2at6native16triu_tril_kernelIN3c107complexIfEEiLb1ELi1ELb0EEEvNS_4cuda6detail10TensorInfoIT_T0_EENS7_IKS8_S9_EEllS9_:
.text._ZN2at6native16triu_tril_kernelIN3c107complexIfEEiLb1ELi1ELb0EEEvNS_4cuda6detail10TensorInfoIT_T0_EENS7_IKS8_S9_EEllS9_:
        /* <DEDUP_REMOVED lines=16> */
[----:B------:R-:W-:Y:S01]  /*0100*/  IMAD.MOV.U32 R7, RZ, RZ, R3 ;  /* 0x000000ffff077224 */ /* 0x000fe200078e0003 */
[----:B------:R-:W-:Y:S01]  /*0110*/  MOV R6, 0x140 ;  /* 0x0000014000067802 */ /* 0x000fe20000000f00 */
[----:B------:R-:W-:Y:S02]  /*0120*/  IMAD.U32 R5, RZ, RZ, UR4 ;  /* 0x00000004ff057e24 */ /* 0x000fe4000f8e00ff */
[----:B------:R-:W-:Y:S05]  /*0130*/  CALL.REL.NOINC `($__internal_27_$__cuda_sm20_div_s64) ;  /* 0x0000164000007944 */ /* 0x000fea0003c00000 */
[----:B------:R-:W-:-:S04]  /*0140*/  IMAD.MOV R3, RZ, RZ, -R9 ;  /* 0x000000ffff037224 */ /* 0x000fc800078e0a09 */
[----:B------:R-:W-:Y:S01]  /*0150*/  IMAD R4, R3, c[0x0][0x320], R2 ;  /* 0x0000c80003047a24 */ /* 0x000fe200078e0202 */
[----:B------:R-:W-:Y:S01]  /*0160*/  MOV R3, R8 ;  /* 0x0000000800037202 */ /* 0x000fe20000000f00 */
[----:B------:R-:W-:Y:S01]  /*0170*/  IMAD.MOV.U32 R2, RZ, RZ, R9 ;  /* 0x000000ffff027224 */ /* 0x000fe200078e0009 */
[----:B------:R-:W-:Y:S05]  /*0180*/  BRA `(.L_x_539) ;  /* 0x0000016000007947 */ /* 0x000fea0003800000 */
.L_x_538:
[----:B------:R-:W0:Y:S01]  /*0190*/  I2F.U32.RP R0, c[0x0][0x320] ;  /* 0x0000c80000007b06 */ /* 0x000e220000209000 */
[----:B------:R-:W-:-:S07]  /*01a0*/  ISETP.NE.U32.AND P2, PT, RZ, c[0x0][0x320], PT ;  /* 0x0000c800ff007a0c */ /* 0x000fce0003f45070 */
        /* <DEDUP_REMOVED lines=15> */
[----:B------:R-:W-:-:S04]  /*02a0*/  @!P2 LOP3.LUT R5, RZ, c[0x0][0x320], RZ, 0x33, !PT ;  /* 0x0000c800ff05aa12 */ /* 0x000fc800078e33ff */
[----:B------:R-:W-:-:S05]  /*02b0*/  IADD3 R3, -R5, RZ, RZ ;  /* 0x000000ff05037210 */ /* 0x000fca0007ffe1ff */
[----:B------:R-:W-:Y:S02]  /*02c0*/  IMAD R4, R3, c[0x0][0x320], R2 ;  /* 0x0000c80003047a24 */ /* 0x000fe400078e0202 */
[----:B------:R-:W-:Y:S02]  /*02d0*/  IMAD.MOV.U32 R2, RZ, RZ, R5 ;  /* 0x000000ffff027224 */ /* 0x000fe400078e0005 */
[----:B------:R-:W-:Y:S02]  /*02e0*/  IMAD.MOV.U32 R3, RZ, RZ, RZ ;  /* 0x000000ffff037224 */ /* 0x000fe400078e00ff */
.L_x_539:
[----:B------:R-:W-:Y:S05]  /*02f0*/  BSYNC B0 ;  /* 0x0000000000007941 */ /* 0x000fea0003800000 */
.L_x_537:
[----:B------:R-:W-:Y:S01]  /*0300*/  ULDC UR4, c[0x0][0x308] ;  /* 0x0000c20000047ab9 */ /* 0x000fe20000000800 */
[----:B------:R-:W-:Y:S01]  /*0310*/  BSSY B0, `(.L_x_540) ;  /* 0x000002a000007945 */ /* 0x000fe20003800000 */
[----:B------:R-:W-:Y:S02]  /*0320*/  UIADD3 UR4, UR4, -0x2, URZ ;  /* 0xfffffffe04047890 */ /* 0x000fe4000fffe03f */
[----:B------:R-:W-:Y:S02]  /*0330*/  UMOV UR5, 0x4 ;  /* 0x0000000400057882 */ /* 0x000fe40000000000 */
[----:B------:R-:W-:-:S02]  /*0340*/  ULDC UR6, c[0x2][0x0] ;  /* 0x0080000000067ab9 */ /* 0x000fc40000000800 */
[----:B------:R-:W-:-:S12]  /*0350*/  UIMAD UR4, UR4, UR5, UR6 ;  /* 0x00000005040472a4 */ /* 0x000fd8000f8e0206 */
[----:B------:R-:W-:Y:S02]  /*0360*/  ULDC UR5, c[0x0][UR4+0x168] ;  /* 0x00005a0004057abb */ /* 0x000fe40008000800 */
        /* <DEDUP_REMOVED lines=9> */
[----:B------:R-:W-:Y:S05]  /*0400*/  CALL.REL.NOINC `($__internal_27_$__cuda_sm20_div_s64) ;  /* 0x0000137000007944 */ /* 0x000fea0003c00000 */
[----:B------:R-:W-:Y:S01]  /*0410*/  IMAD.MOV R3, RZ, RZ, -R9 ;  /* 0x000000ffff037224 */ /* 0x000fe200078e0a09 */
[----:B------:R-:W-:Y:S01]  /*0420*/  MOV R14, R9 ;  /* 0x00000009000e7202 */ /* 0x000fe20000000f00 */
[----:B------:R-:W-:Y:S02]  /*0430*/  IMAD.MOV.U32 R15, RZ, RZ, R8 ;  /* 0x000000ffff0f7224 */ /* 0x000fe400078e0008 */
[----:B------:R-:W-:Y:S01]  /*0440*/  IMAD R3, R3, UR5, R2 ;  /* 0x0000000503037c24 */ /* 0x000fe2000f8e0202 */
[----:B------:R-:W-:Y:S05]  /*0450*/  BRA `(.L_x_542) ;  /* 0x0000015000007947 */ /* 0x000fea0003800000 */
.L_x_541:
        /* <DEDUP_REMOVED lines=21> */
.L_x_542:
[----:B------:R-:W-:Y:S05]  /*05b0*/  BSYNC B0 ;  /* 0x0000000000007941 */ /* 0x000fea0003800000 */
.L_x_540:
[----:B------:R-:W-:Y:S01]  /*05c0*/  IMAD.MOV.U32 R21, RZ, RZ, c[0x0][0x308] ;  /* 0x0000c200ff157624 */ /* 0x000fe200078e00ff */
[----:B------:R-:W-:Y:S02]  /*05d0*/  ULDC UR5, c[0x0][UR4+0x1d0] ;  /* 0x0000740004057abb */ /* 0x000fe40008000800 */
[----:B------:R-:W-:Y:S01]  /*05e0*/  IMAD R2, R4, UR5, RZ ;  /* 0x0000000504027c24 */ /* 0x000fe2000f8e02ff */
[----:B------:R-:W-:Y:S01]  /*05f0*/  ULDC UR5, c[0x0][UR4+0x1cc] ;  /* 0x0000730004057abb */ /* 0x000fe20008000800 */
[C---:B------:R-:W-:Y:S02]  /*0600*/  IADD3 R0, R21.reuse, -0x1, RZ ;  /* 0xffffffff15007810 */ /* 0x040fe40007ffe0ff */
[----:B------:R-:W-:Y:S01]  /*0610*/  ISETP.GE.AND P0, PT, R21, 0x3, PT ;  /* 0x000000031500780c */ /* 0x000fe20003f06270 */
[----:B------:R-:W-:Y:S01]  /*0620*/  IMAD R2, R3, UR5, R2 ;  /* 0x0000000503027c24 */ /* 0x000fe2000f8e0202 */
[----:B------:R-:W-:-:S04]  /*0630*/  SHF.L.U32 R5, R0, 0x2, RZ ;  /* 0x0000000200057819 */ /* 0x000fc800000006ff */
[----:B------:R-:W0:Y:S08]  /*0640*/  LDC R7, c[0x0][R5+0x1cc] ;  /* 0x0000730005077b82 */ /* 0x000e300000000800 */
[----:B------:R-:W1:Y:S01]  /*0650*/  LDC R0, c[0x0][R5+0x1c8] ;  /* 0x0000720005007b82 */ /* 0x000e620000000800 */
[----:B0-----:R-:W-:-:S04]  /*0660*/  IMAD R7, R7, R4, RZ ;  /* 0x0000000407077224 */ /* 0x001fc800078e02ff */
[----:B-1----:R-:W-:Y:S01]  /*0670*/  IMAD R0, R0, R3, R7 ;  /* 0x0000000300007224 */ /* 0x002fe200078e0207 */
[----:B------:R-:W-:Y:S05]  /*0680*/  @!P0 BRA `(.L_x_543) ;  /* 0x00000f2000008947 */ /* 0x000fea0003800000 */
[C---:B------:R-:W-:Y:S02]  /*0690*/  IADD3 R5, R21.reuse, 0x2, RZ ;  /* 0x0000000215057810 */ /* 0x040fe40007ffe0ff */
[----:B------:R-:W-:Y:S02]  /*06a0*/  IADD3 R21, R21, -0x3, RZ ;  /* 0xfffffffd15157810 */ /* 0x000fe40007ffe0ff */
[----:B------:R-:W-:-:S03]  /*06b0*/  LOP3.LUT P0, R23, R5, 0x3, RZ, 0xc0, !PT ;  /* 0x0000000305177812 */ /* 0x000fc6000780c0ff */
[----:B------:R-:W-:-:S10]  /*06c0*/  IMAD.MOV.U32 R20, RZ, RZ, R21 ;  /* 0x000000ffff147224 */ /* 0x000fd400078e0015 */
[----:B------:R-:W-:Y:S05]  /*06d0*/  @!P0 BRA `(.L_x_544) ;  /* 0x0000035000008947 */ /* 0x000fea0003800000 */
[----:B------:R-:W-:Y:S02]  /*06e0*/  IMAD.MOV.U32 R22, RZ, RZ, 0x4 ;  /* 0x00000004ff167424 */ /* 0x000fe400078e00ff */
[----:B------:R-:W-:Y:S02]  /*06f0*/  IMAD.MOV.U32 R20, RZ, RZ, R21 ;  /* 0x000000ffff147224 */ /* 0x000fe400078e0015 */
[----:B------:R-:W-:-:S05]  /*0700*/  IMAD R22, R21, R22, c[0x2][0x8] ;  /* 0x0080020015167624 */ /* 0x000fca00078e0216 */
[----:B------:R-:W-:-:S04]  /*0710*/  IADD3 R24, R22, 0xd8, RZ ;  /* 0x000000d816187810 */ /* 0x000fc80007ffe0ff */
.L_x_548:
        /* <DEDUP_REMOVED lines=10> */
[----:B------:R-:W-:Y:S05]  /*07c0*/  CALL.REL.NOINC `($__internal_27_$__cuda_sm20_div_s64) ;  /* 0x00000fb000007944 */ /* 0x000fea0003c00000 */
[----:B------:R-:W-:Y:S02]  /*07d0*/  IMAD.MOV R5, RZ, RZ, -R9 ;  /* 0x000000ffff057224 */ /* 0x000fe400078e0a09 */
[----:B------:R-:W-:Y:S02]  /*07e0*/  IMAD.MOV.U32 R15, RZ, RZ, R8 ;  /* 0x000000ffff0f7224 */ /* 0x000fe400078e0008 */
[----:B------:R-:W-:Y:S01]  /*07f0*/  IMAD R10, R10, R5, R14 ;  /* 0x000000050a0a7224 */ /* 0x000fe200078e020e */
[----:B------:R-:W-:Y:S01]  /*0800*/  MOV R14, R9 ;  /* 0x00000009000e7202 */ /* 0x000fe20000000f00 */
[----:B------:R-:W-:Y:S05]  /*0810*/  BRA `(.L_x_547) ;  /* 0x0000016000007947 */ /* 0x000fea0003800000 */
.L_x_546:
        /* <DEDUP_REMOVED lines=22> */
.L_x_547:
[----:B------:R-:W-:Y:S05]  /*0980*/  BSYNC B0 ;  /* 0x0000000000007941 */ /* 0x000fea0003800000 */
.L_x_545:
[----:B------:R0:W1:Y:S01]  /*0990*/  LDC R5, c[0x0][R24+0x160] ;  /* 0x0000580018057b82 */ /* 0x0000620000000800 */
[----:B------:R-:W-:Y:S02]  /*09a0*/  IADD3 R23, R23, -0x1, RZ ;  /* 0xffffffff17177810 */ /* 0x000fe40007ffe0ff */
[----:B------:R-:W-:Y:S02]  /*09b0*/  IADD3 R20, R20, -0x1, RZ ;  /* 0xffffffff14147810 */ /* 0x000fe40007ffe0ff */
[----:B------:R-:W-:-:S03]  /*09c0*/  ISETP.NE.AND P0, PT, R23, RZ, PT ;  /* 0x000000ff1700720c */ /* 0x000fc60003f05270 */
[----:B------:R2:W3:Y:S01]  /*09d0*/  LDC R7, c[0x0][R22+0x160] ;  /* 0x0000580016077b82 */ /* 0x0004e20000000800 */
[----:B0-----:R-:W-:Y:S02]  /*09e0*/  IADD3 R24, R24, -0x4, RZ ;  /* 0xfffffffc18187810 */ /* 0x001fe40007ffe0ff */
[----:B--2---:R-:W-:Y:S01]  /*09f0*/  IADD3 R22, R22, -0x4, RZ ;  /* 0xfffffffc16167810 */ /* 0x004fe20007ffe0ff */
[-C--:B-1----:R-:W-:Y:S02]  /*0a00*/  IMAD R2, R5, R10.reuse, R2 ;  /* 0x0000000a05027224 */ /* 0x082fe400078e0202 */
[----:B---3--:R-:W-:-:S04]  /*0a10*/  IMAD R0, R7, R10, R0 ;  /* 0x0000000a07007224 */ /* 0x008fc800078e0200 */
[----:B------:R-:W-:Y:S05]  /*0a20*/  @P0 BRA `(.L_x_548) ;  /* 0xfffffcf000000947 */ /* 0x000fea000383ffff */
.L_x_544:
[----:B------:R-:W-:-:S13]  /*0a30*/  ISETP.GE.U32.AND P0, PT, R21, 0x3, PT ;  /* 0x000000031500780c */ /* 0x000fda0003f06070 */
[----:B------:R-:W-:Y:S05]  /*0a40*/  @!P0 BRA `(.L_x_543) ;  /* 0x00000b6000008947 */ /* 0x000fea0003800000 */
[C---:B------:R-:W-:Y:S01]  /*0a50*/  IMAD.SHL.U32 R22, R20.reuse, 0x4, RZ ;  /* 0x0000000414167824 */ /* 0x040fe200078e00ff */
[----:B------:R-:W-:Y:S01]  /*0a60*/  IADD3 R21, R20, 0x4, RZ ;  /* 0x0000000414157810 */ /* 0x000fe20007ffe0ff */
[----:B------:R-:W-:-:S03]  /*0a70*/  IMAD.MOV.U32 R5, RZ, RZ, 0x4 ;  /* 0x00000004ff057424 */ /* 0x000fc600078e00ff */
[----:B------:R-:W-:Y:S01]  /*0a80*/  IADD3 R22, R22, 0xe0, RZ ;  /* 0x000000e016167810 */ /* 0x000fe20007ffe0ff */
[----:B------:R-:W-:-:S03]  /*0a90*/  IMAD R20, R20, R5, c[0x2][0x8] ;  /* 0x0080020014147624 */ /* 0x000fc600078e0205 */
.L_x_561:
[----:B------:R-:W0:Y:S01]  /*0aa0*/  LDC R10, c[0x0][R22+0x160] ;  /* 0x00005800160a7b82 */ /* 0x000e220000000800 */
[----:B------:R-:W-:Y:S01]  /*0ab0*/  BSSY B0, `(.L_x_549) ;  /* 0x0000025000007945 */ /* 0x000fe20003800000 */
[----:B0-----:R-:W-:-:S04]  /*0ac0*/  SHF.R.S32.HI R7, RZ, 0x1f, R10 ;  /* 0x0000001fff077819 */ /* 0x001fc8000001140a */
[----:B------:R-:W-:-:S04]  /*0ad0*/  LOP3.LUT R5, R15, R7, RZ, 0xfc, !PT ;  /* 0x000000070f057212 */ /* 0x000fc800078efcff */
[----:B------:R-:W-:-:S13]  /*0ae0*/  ISETP.NE.U32.AND P0, PT, R5, RZ, PT ;  /* 0x000000ff0500720c */ /* 0x000fda0003f05070 */
[----:B------:R-:W-:Y:S05]  /*0af0*/  @!P0 BRA `(.L_x_550) ;  /* 0x000000a000008947 */ /* 0x000fea0003800000 */
[----:B------:R-:W-:Y:S01]  /*0b00*/  IMAD.MOV.U32 R5, RZ, RZ, R7 ;  /* 0x000000ffff057224 */ /* 0x000fe200078e0007 */
[----:B------:R-:W-:Y:S01]  /*0b10*/  MOV R18, R14 ;  /* 0x0000000e00127202 */ /* 0x000fe20000000f00 */
[----:B------:R-:W-:Y:S01]  /*0b20*/  IMAD.MOV.U32 R7, RZ, RZ, R15 ;  /* 0x000000ffff077224 */ /* 0x000fe200078e000f */
[----:B------:R-:W-:Y:S02]  /*0b30*/  MOV R6, 0xb50 ;  /* 0x00000b5000067802 */ /* 0x000fe40000000f00 */
[----:B------:R-:W-:Y:S05]  /*0b40*/  CALL.REL.NOINC `($__internal_27_$__cuda_sm20_div_s64) ;  /* 0x00000c3000007944 */ /* 0x000fea0003c00000 */
[----:B------:R-:W-:Y:S01]  /*0b50*/  IMAD.MOV R11, RZ, RZ, -R9 ;  /* 0x000000ffff0b7224 */ /* 0x000fe200078e0a09 */
[----:B------:R-:W-:-:S03]  /*0b60*/  MOV R15, R8 ;  /* 0x00000008000f7202 */ /* 0x000fc60000000f00 */
[----:B------:R-:W-:Y:S02]  /*0b70*/  IMAD R11, R10, R11, R14 ;  /* 0x0000000b0a0b7224 */ /* 0x000fe400078e020e */
[----:B------:R-:W-:Y:S01]  /*0b80*/  IMAD.MOV.U32 R14, RZ, RZ, R9 ;  /* 0x000000ffff0e7224 */ /* 0x000fe200078e0009 */
[----:B------:R-:W-:Y:S05]  /*0b90*/  BRA `(.L_x_551) ;  /* 0x0000016000007947 */ /* 0x000fea0003800000 */
.L_x_550:
        /* <DEDUP_REMOVED lines=22> */
.L_x_551:
[----:B------:R-:W-:Y:S05]  /*0d00*/  BSYNC B0 ;  /* 0x0000000000007941 */ /* 0x000fea0003800000 */
.L_x_549:
[----:B------:R-:W0:Y:S01]  /*0d10*/  LDC R10, c[0x0][R22+0x15c] ;  /* 0x00005700160a7b82 */ /* 0x000e220000000800 */
[----:B------:R-:W-:Y:S07]  /*0d20*/  BSSY B0, `(.L_x_552) ;  /* 0x0000029000007945 */ /* 0x000fee0003800000 */
[----:B------:R-:W1:Y:S08]  /*0d30*/  LDC R5, c[0x0][R22+0x1c4] ;  /* 0x0000710016057b82 */ /* 0x000e700000000800 */
[----:B------:R-:W2:Y:S01]  /*0d40*/  LDC R7, c[0x0][R20+0x160] ;  /* 0x0000580014077b82 */ /* 0x000ea20000000800 */
[----:B0-----:R-:W-:-:S04]  /*0d50*/  SHF.R.S32.HI R9, RZ, 0x1f, R10 ;  /* 0x0000001fff097819 */ /* 0x001fc8000001140a */
[----:B------:R-:W-:-:S04]  /*0d60*/  LOP3.LUT R6, R15, R9, RZ, 0xfc, !PT ;  /* 0x000000090f067212 */ /* 0x000fc800078efcff */
[----:B------:R-:W-:Y:S01]  /*0d70*/  ISETP.NE.U32.AND P0, PT, R6, RZ, PT ;  /* 0x000000ff0600720c */ /* 0x000fe20003f05070 */
[-C--:B-1----:R-:W-:Y:S02]  /*0d80*/  IMAD R2, R5, R11.reuse, R2 ;  /* 0x0000000b05027224 */ /* 0x082fe400078e0202 */
[----:B--2---:R-:W-:-:S10]  /*0d90*/  IMAD R0, R7, R11, R0 ;  /* 0x0000000b07007224 */ /* 0x004fd400078e0200 */
        /* <DEDUP_REMOVED lines=11> */
.L_x_553:
        /* <DEDUP_REMOVED lines=22> */
.L_x_554:
[----:B------:R-:W-:Y:S05]  /*0fb0*/  BSYNC B0 ;  /* 0x0000000000007941 */ /* 0x000fea0003800000 */
.L_x_552:
        /* <DEDUP_REMOVED lines=10> */
[----:B------:R-:W-:Y:S01]  /*1060*/  IMAD.MOV.U32 R5, RZ, RZ, R9 ;  /* 0x000000ffff057224 */ /* 0x000fe200078e0009 */
[----:B------:R-:W-:Y:S01]  /*1070*/  MOV R6, 0x10b0 ;  /* 0x000010b000067802 */ /* 0x000fe20000000f00 */
[----:B------:R-:W-:Y:S02]  /*1080*/  IMAD.MOV.U32 R18, RZ, RZ, R14 ;  /* 0x000000ffff127224 */ /* 0x000fe400078e000e */
[----:B------:R-:W-:Y:S02]  /*1090*/  IMAD.MOV.U32 R7, RZ, RZ, R15 ;  /* 0x000000ffff077224 */ /* 0x000fe400078e000f */
[----:B------:R-:W-:Y:S05]  /*10a0*/  CALL.REL.NOINC `($__internal_27_$__cuda_sm20_div_s64) ;  /* 0x000006d000007944 */ /* 0x000fea0003c00000 */
[----:B------:R-:W-:Y:S01]  /*10b0*/  IADD3 R11, -R9, RZ, RZ ;  /* 0x000000ff090b7210 */ /* 0x000fe20007ffe1ff */
[----:B------:R-:W-:-:S04]  /*10c0*/  IMAD.MOV.U32 R15, RZ, RZ, R8 ;  /* 0x000000ffff0f7224 */ /* 0x000fc800078e0008 */
[----:B------:R-:W-:Y:S02]  /*10d0*/  IMAD R11, R10, R11, R14 ;  /* 0x0000000b0a0b7224 */ /* 0x000fe400078e020e */
[----:B------:R-:W-:Y:S01]  /*10e0*/  IMAD.MOV.U32 R14, RZ, RZ, R9 ;  /* 0x000000ffff0e7224 */ /* 0x000fe200078e0009 */
[----:B------:R-:W-:Y:S05]  /*10f0*/  BRA `(.L_x_557) ;  /* 0x0000016000007947 */ /* 0x000fea0003800000 */
.L_x_556:
        /* <DEDUP_REMOVED lines=22> */
.L_x_557:
[----:B------:R-:W-:Y:S05]  /*1260*/  BSYNC B0 ;  /* 0x0000000000007941 */ /* 0x000fea0003800000 */
.L_x_555:
        /* <DEDUP_REMOVED lines=11> */
[----:B------:R-:W-:Y:S01]  /*1320*/  MOV R7, R15 ;  /* 0x0000000f00077202 */ /* 0x000fe20000000f00 */
[----:B------:R-:W-:Y:S01]  /*1330*/  IMAD.MOV.U32 R18, RZ, RZ, R14 ;  /* 0x000000ffff127224 */ /* 0x000fe200078e000e */
[----:B------:R-:W-:Y:S02]  /*1340*/  MOV R6, 0x1360 ;  /* 0x0000136000067802 */ /* 0x000fe40000000f00 */
[----:B------:R-:W-:Y:S05]  /*1350*/  CALL.REL.NOINC `($__internal_27_$__cuda_sm20_div_s64) ;  /* 0x0000042000007944 */ /* 0x000fea0003c00000 */
[--C-:B------:R-:W-:Y:S02]  /*1360*/  IMAD.MOV R5, RZ, RZ, -R9.reuse ;  /* 0x000000ffff057224 */ /* 0x100fe400078e0a09 */
[----:B------:R-:W-:Y:S02]  /*1370*/  IMAD.MOV.U32 R15, RZ, RZ, R8 ;  /* 0x000000ffff0f7224 */ /* 0x000fe400078e0008 */
[----:B------:R-:W-:Y:S02]  /*1380*/  IMAD R10, R10, R5, R14 ;  /* 0x000000050a0a7224 */ /* 0x000fe400078e020e */
[----:B------:R-:W-:Y:S01]  /*1390*/  IMAD.MOV.U32 R14, RZ, RZ, R9 ;  /* 0x000000ffff0e7224 */ /* 0x000fe200078e0009 */
[----:B------:R-:W-:Y:S05]  /*13a0*/  BRA `(.L_x_560) ;  /* 0x0000016000007947 */ /* 0x000fea0003800000 */
.L_x_559:
        /* <DEDUP_REMOVED lines=22> */
.L_x_560:
[----:B------:R-:W-:Y:S05]  /*1510*/  BSYNC B0 ;  /* 0x0000000000007941 */ /* 0x000fea0003800000 */
.L_x_558:
[----:B------:R0:W1:Y:S01]  /*1520*/  LDC R5, c[0x0][R22+0x1b8] ;  /* 0x00006e0016057b82 */ /* 0x0000620000000800 */
[----:B------:R-:W-:-:S04]  /*1530*/  IADD3 R21, R21, -0x4, RZ ;  /* 0xfffffffc15157810 */ /* 0x000fc80007ffe0ff */
[----:B------:R-:W-:-:S03]  /*1540*/  ISETP.GT.AND P0, PT, R21, 0x3, PT ;  /* 0x000000031500780c */ /* 0x000fc60003f04270 */
[----:B------:R2:W3:Y:S01]  /*1550*/  LDC R7, c[0x0][R20+0x154] ;  /* 0x0000550014077b82 */ /* 0x0004e20000000800 */
[----:B0-----:R-:W-:Y:S02]  /*1560*/  IADD3 R22, R22, -0x10, RZ ;  /* 0xfffffff016167810 */ /* 0x001fe40007ffe0ff */
[----:B--2---:R-:W-:Y:S01]  /*1570*/  IADD3 R20, R20, -0x10, RZ ;  /* 0xfffffff014147810 */ /* 0x004fe20007ffe0ff */
[-C--:B-1----:R-:W-:Y:S02]  /*1580*/  IMAD R2, R5, R10.reuse, R2 ;  /* 0x0000000a05027224 */ /* 0x082fe400078e0202 */
[----:B---3--:R-:W-:-:S04]  /*1590*/  IMAD R0, R7, R10, R0 ;  /* 0x0000000a07007224 */ /* 0x008fc800078e0200 */
[----:B------:R-:W-:Y:S05]  /*15a0*/  @P0 BRA `(.L_x_561) ;  /* 0xfffff4f000000947 */ /* 0x000fea000383ffff */
.L_x_543:
[----:B------:R-:W-:Y:S01]  /*15b0*/  IADD3 R5, -R3, 0x1, R4 ;  /* 0x0000000103057810 */ /* 0x000fe20007ffe104 */
[----:B------:R-:W-:Y:S01]  /*15c0*/  ULDC.64 UR6, c[0x0][0x118] ;  /* 0x0000460000067ab9 */ /* 0x000fe20000000a00 */
[----:B------:R-:W-:Y:S02]  /*15d0*/  BSSY B0, `(.L_x_562) ;  /* 0x0000013000007945 */ /* 0x000fe40003800000 */
[----:B------:R-:W-:Y:S02]  /*15e0*/  ISETP.GE.U32.AND P0, PT, R5, c[0x0][0x310], PT ;  /* 0x0000c40005007a0c */ /* 0x000fe40003f06070 */
[----:B------:R-:W-:-:S04]  /*15f0*/  SHF.R.S32.HI R5, RZ, 0x1f, R5 ;  /* 0x0000001fff057819 */ /* 0x000fc80000011405 */
[----:B------:R-:W-:-:S13]  /*1600*/  ISETP.GE.AND.EX P0, PT, R5, c[0x0][0x314], PT, P0 ;  /* 0x0000c50005007a0c */ /* 0x000fda0003f06300 */
[----:B------:R-:W-:Y:S05]  /*1610*/  @!P0 BRA `(.L_x_563) ;  /* 0x000000d000008947 */ /* 0x000fea0003800000 */
[----:B------:R-:W-:Y:S01]  /*1620*/  ULDC UR5, c[0x0][UR4+0x16c] ;  /* 0x00005b0004057abb */ /* 0x000fe20008000800 */
[----:B------:R-:W-:Y:S01]  /*1630*/  CS2R R8, SRZ ;  /* 0x0000000000087805 */ /* 0x000fe2000001ff00 */
[----:B------:R-:W-:-:S13]  /*1640*/  ISETP.LT.AND P0, PT, R4, UR5, PT ;  /* 0x0000000504007c0c */ /* 0x000fda000bf01270 */
[----:B------:R-:W-:-:S04]  /*1650*/  @P0 IMAD.MOV.U32 R7, RZ, RZ, 0x8 ;  /* 0x00000008ff070424 */ /* 0x000fc800078e00ff */
[----:B------:R-:W-:-:S05]  /*1660*/  @P0 IMAD.WIDE R6, R2, R7, c[0x0][0x238] ;  /* 0x00008e0002060625 */ /* 0x000fca00078e0207 */
[----:B------:R-:W2:Y:S01]  /*1670*/  @P0 LDG.E.64 R8, [R6.64] ;  /* 0x0000000606080981 */ /* 0x000ea2000c1e1b00 */
[----:B------:R-:W-:-:S04]  /*1680*/  IADD3 R2, R4, -R3, RZ ;  /* 0x8000000304027210 */ /* 0x000fc80007ffe0ff */
[----:B------:R-:W-:Y:S02]  /*1690*/  ISETP.GE.U32.AND P0, PT, R2, c[0x0][0x310], PT ;  /* 0x0000c40002007a0c */ /* 0x000fe40003f06070 */
[----:B------:R-:W-:-:S04]  /*16a0*/  SHF.R.S32.HI R2, RZ, 0x1f, R2 ;  /* 0x0000001fff027819 */ /* 0x000fc80000011402 */
[----:B------:R-:W-:-:S04]  /*16b0*/  ISETP.GE.AND.EX P0, PT, R2, c[0x0][0x314], PT, P0 ;  /* 0x0000c50002007a0c */ /* 0x000fc80003f06300 */
[----:B--2---:R-:W-:Y:S02]  /*16c0*/  FSEL R8, R8, RZ, P0 ;  /* 0x000000ff08087208 */ /* 0x004fe40000000000 */
[----:B------:R-:W-:Y:S01]  /*16d0*/  FSEL R9, R9, RZ, P0 ;  /* 0x000000ff09097208 */ /* 0x000fe20000000000 */
[----:B------:R-:W-:Y:S05]  /*16e0*/  BRA `(.L_x_564) ;  /* 0x0000001000007947 */ /* 0x000fea0003800000 */
.L_x_563:
[----:B------:R-:W-:Y:S02]  /*16f0*/  CS2R R8, SRZ ;  /* 0x0000000000087805 */ /* 0x000fe4000001ff00 */
.L_x_564:
[----:B------:R-:W-:Y:S05]  /*1700*/  BSYNC B0 ;  /* 0x0000000000007941 */ /* 0x000fea0003800000 */
.L_x_562:
[----:B------:R-:W-:Y:S02]  /*1710*/  ULDC UR5, c[0x0][UR4+0x16c] ;  /* 0x00005b0004057abb */ /* 0x000fe40008000800 */
[----:B------:R-:W-:-:S13]  /*1720*/  ISETP.LT.AND P0, PT, R4, UR5, PT ;  /* 0x0000000504007c0c */ /* 0x000fda000bf01270 */
[----:B------:R-:W-:Y:S05]  /*1730*/  @!P0 EXIT ;  /* 0x000000000000894d */ /* 0x000fea0003800000 */
[----:B------:R-:W-:-:S04]  /*1740*/  IMAD.MOV.U32 R3, RZ, RZ, 0x8 ;  /* 0x00000008ff037424 */ /* 0x000fc800078e00ff */
[----:B------:R-:W-:-:S05]  /*1750*/  IMAD.WIDE R2, R0, R3, c[0x0][0x160] ;  /* 0x0000580000027625 */ /* 0x000fca00078e0203 */
[----:B------:R-:W-:Y:S01]  /*1760*/  STG.E.64 [R2.64], R8 ;  /* 0x0000000802007986 */ /* 0x000fe2000c101b06 */
[----:B------:R-:W-:Y:S05]  /*1770*/  EXIT ;  /* 0x000000000000794d */ /* 0x000fea0003800000 */
        .weak           $__internal_27_$__cuda_sm20_div_s64
        .type           $__internal_27_$__cuda_sm20_div_s64,@function
        .size           $__internal_27_$__cuda_sm20_div_s64,(.L_x_3139 - $__internal_27_$__cuda_sm20_div_s64)
$__internal_27_$__cuda_sm20_div_s64:
        /* <DEDUP_REMOVED lines=75> */
[-C--:B------:R-:W-:Y:S02]  /*1c30*/  IADD3.X R7, RZ, ~R18.reuse, RZ, P2, !PT ;  /* 0x80000012ff077210 */ /* 0x080fe400017fe4ff */
[----:B------:R-:W-:Y:S02]  /*1c40*/  ISETP.NE.AND.EX P0, PT, R5, RZ, PT, P0 ;  /* 0x000000ff0500720c */ /* 0x000fe40003f05300 */
[----:B------:R-:W-:-:S02]  /*1c50*/  SEL R7, R7, R18, !P1 ;  /* 0x0000001207077207 */ /* 0x000fc40004800000 */
[----:B------:R-:W-:Y:S02]  /*1c60*/  SEL R9, R9, R8, !P1 ;  /* 0x0000000809097207 */ /* 0x000fe40004800000 */
[----:B------:R-:W-:Y:S01]  /*1c70*/  SEL R8, R7, 0xffffffff, P0 ;  /* 0xffffffff07087807 */ /* 0x000fe20000000000 */
[----:B------:R-:W-:Y:S01]  /*1c80*/  IMAD.MOV.U32 R7, RZ, RZ, 0x0 ;  /* 0x00000000ff077424 */ /* 0x000fe200078e00ff */
[----:B------:R-:W-:-:S03]  /*1c90*/  SEL R9, R9, 0xffffffff, P0 ;  /* 0xffffffff09097807 */ /* 0x000fc60000000000 */
[----:B------:R-:W-:Y:S05]  /*1ca0*/  RET.REL.NODEC R6 `(_ZN2at6native16triu_tril_kernelIN3c107complexIfEEiLb1ELi1ELb0EEEvNS_4cuda6detail10TensorInfoIT_T0_EENS7_IKS8_S9_EEllS9_) ;  /* 0xffffe35006007950 */ /* 0x000fea0003c3ffff */
.L_x_565:
        /* <DEDUP_REMOVED lines=13> */
.L_x_3139:


//--------------------- .text._ZN2at6native16triu_tril_kernelIN3c107complexIfEEiLb1ELi1ELb1EEEvNS_4cuda6detail10TensorInfoIT_T0_EENS7_IKS8_S9_EEllS9_ --------------------------
	.section	.text._ZN2at6native16triu_tril_kernelIN3c107complexIfEEiLb1ELi1ELb1EEEvNS_4cuda6detail10TensorInfoIT_T0_EENS7_IKS8_S9_EEllS9_,"ax",@progbits
	.sectioninfo	@"SHI_REGISTERS=28"
	.align	128
        .global         _ZN2at6native16triu_tril_kernelIN3c107complexIfEEiLb1ELi1ELb1EEEvNS_4cuda6detail10TensorInfoIT_T0_EENS7_IKS8_S9_EEllS9_
        .type           _ZN2at6native16triu_tril_kernelIN3c107complexIfEEiLb1ELi1ELb1EEEvNS_4cuda6detail10TensorInfoIT_T0_EENS7_IKS8_S9_EEllS9_,@function
        .size           _ZN2at6native16triu_tril_kernelIN3c107complexIfEEiLb1ELi1ELb1EEEvNS_4cuda6detail10TensorInfoIT_T0_EENS7_IKS8_S9_EEllS9_,(.L_x_3141 - _ZN2at6native16triu_tril_kernelIN3c107complexIfEEiLb1ELi1ELb1EEEvNS_4cuda6detail10TensorInfoIT_T0_EENS7_IKS8_S9_EEllS9_)
        .other          _ZN2at6native16triu_tril_kernelIN3c107complexIfEEiLb1ELi1ELb1EEEvNS_4cuda6detail10TensorInfoIT_T0_EENS7_IKS8_S9_EEllS9_,@"STO_CUDA_ENTRY STV_DEFAULT"
_ZN2at6native16triu_tril_kernelIN3c107complexIfEEiLb1ELi1ELb1EEEvNS_4cuda6detail10TensorInfoIT_T0_EENS7_IKS8_S9_EEllS9_:
.text._ZN2at6native16triu_tril_kernelIN3c107complexIfEEiLb1ELi1ELb1EEEvNS_4cuda6detail10TensorInfoIT_T0_EENS7_IKS8_S9_EEllS9_:
        /* <DEDUP_REMOVED lines=19> */
[----:B------:R-:W-:Y:S05]  /*0130*/  CALL.REL.NOINC `($__internal_28_$__cuda_sm20_div_s64) ;  /* 0x0000158000007944 */ /* 0x000fea0003c00000 */
[----:B------:R-:W-:-:S04]  /*0140*/  IMAD.MOV R3, RZ, RZ, -R4 ;  /* 0x000000ffff037224 */ /* 0x000fc800078e0a04 */
[----:B------:R-:W-:Y:S01]  /*0150*/  IMAD R0, R3, c[0x0][0x320], R12 ;  /* 0x0000c80003007a24 */ /* 0x000fe200078e020c */
[----:B------:R-:W-:Y:S05]  /*0160*/  BRA `(.L_x_568) ;  /* 0x0000015000007947 */ /* 0x000fea0003800000 */
.L_x_567:
        /* <DEDUP_REMOVED lines=8> */
[----:B------:R-:W-:-:S04]  /*01f0*/  IMAD.HI.U32 R3, R3, R5, R2 ;  /* 0x0000000503037227 */ /* 0x000fc800078e0002 */
[----:B------:R-:W-:Y:S02]  /*0200*/  IMAD.MOV.U32 R5, RZ, RZ, RZ ;  /* 0x000000ffff057224 */ /* 0x000fe400078e00ff */
        /* <DEDUP_REMOVED lines=11> */
.L_x_568:
[----:B------:R-:W-:Y:S05]  /*02c0*/  BSYNC B0 ;  /* 0x0000000000007941 */ /* 0x000fea0003800000 */
.L_x_566:
        /* <DEDUP_REMOVED lines=14> */
[----:B------:R-:W-:Y:S05]  /*03b0*/  CALL.REL.NOINC `($__internal_29_$__cuda_sm20_rem_s64) ;  /* 0x0000183000007944 */ /* 0x000fea0003c00000 */
[----:B------:R-:W-:Y:S05]  /*03c0*/  BRA `(.L_x_571) ;  /* 0x0000011000007947 */ /* 0x000fea0003800000 */
.L_x_570:
        /* <DEDUP_REMOVED lines=17> */
.L_x_571:
[----:B------:R-:W-:Y:S05]  /*04e0*/  BSYNC B0 ;  /* 0x0000000000007941 */ /* 0x000fea0003800000 */
.L_x_569:
[----:B------:R-:W-:-:S05]  /*04f0*/  IMAD.IADD R2, R0, 0x1, -R13 ;  /* 0x0000000100027824 */ /* 0x000fca00078e0a0d */
[----:B------:R-:W-:Y:S02]  /*0500*/  ISETP.GE.U32.AND P0, PT, R2, c[0x0][0x310], PT ;  /* 0x0000c40002007a0c */ /* 0x000fe40003f06070 */
[----:B------:R-:W-:-:S04]  /*0510*/  SHF.R.S32.HI R2, RZ, 0x1f, R2 ;  /* 0x0000001fff027819 */ /* 0x000fc80000011402 */
[----:B------:R-:W-:-:S13]  /*0520*/  ISETP.GE.AND.EX P0, PT, R2, c[0x0][0x314], PT, P0 ;  /* 0x0000c50002007a0c */ /* 0x000fda0003f06300 */
[----:B------:R-:W-:Y:S05]  /*0530*/  @P0 EXIT ;  /* 0x000000000000094d */ /* 0x000fea0003800000 */
[----:B------:R-:W-:Y:S01]  /*0540*/  IMAD.MOV.U32 R12, RZ, RZ, c[0x0][0x308] ;  /* 0x0000c200ff0c7624 */ /* 0x000fe200078e00ff */
[----:B------:R-:W-:Y:S04]  /*0550*/  BSSY B0, `(.L_x_572) ;  /* 0x0000020000007945 */ /* 0x000fe80003800000 */
[----:B------:R-:W-:-:S04]  /*0560*/  IADD3 R12, R12, -0x1, RZ ;  /* 0xffffffff0c0c7810 */ /* 0x000fc80007ffe0ff */
[----:B------:R-:W-:-:S06]  /*0570*/  SHF.L.U32 R7, R12, 0x2, RZ ;  /* 0x000000020c077819 */ /* 0x000fcc00000006ff */
[----:B------:R-:W0:Y:S01]  /*0580*/  LDC R7, c[0x0][R7+0x1cc] ;  /* 0x0000730007077b82 */ /* 0x000e220000000800 */
[----:B------:R-:W-:Y:S05]  /*0590*/  @!P1 BRA `(.L_x_573) ;  /* 0x0000008000009947 */ /* 0x000fea0003800000 */
[----:B------:R-:W-:Y:S01]  /*05a0*/  IMAD.MOV.U32 R8, RZ, RZ, R4 ;  /* 0x000000ffff087224 */ /* 0x000fe200078e0004 */
[----:B------:R-:W-:Y:S01]  /*05b0*/  MOV R2, 0x5f0 ;  /* 0x000005f000027802 */ /* 0x000fe20000000f00 */
[----:B------:R-:W-:Y:S02]  /*05c0*/  IMAD.U32 R10, RZ, RZ, UR7 ;  /* 0x00000007ff0a7e24 */ /* 0x000fe4000f8e00ff */
[----:B------:R-:W-:Y:S02]  /*05d0*/  IMAD.U32 R3, RZ, RZ, UR8 ;  /* 0x00000008ff037e24 */ /* 0x000fe4000f8e00ff */
[----:B0-----:R-:W-:Y:S05]  /*05e0*/  CALL.REL.NOINC `($__internal_28_$__cuda_sm20_div_s64) ;  /* 0x000010d000007944 */ /* 0x001fea0003c00000 */
[----:B------:R-:W-:Y:S01]  /*05f0*/  IMAD.MOV.U32 R14, RZ, RZ, R4 ;  /* 0x000000ffff0e7224 */ /* 0x000fe200078e0004 */
[----:B------:R-:W-:Y:S01]  /*0600*/  MOV R15, R5 ;  /* 0x00000005000f7202 */ /* 0x000fe20000000f00 */
[----:B------:R-:W-:Y:S05]  /*0610*/  BRA `(.L_x_574) ;  /* 0x0000013000007947 */ /* 0x000fea0003800000 */
.L_x_573:
        /* <DEDUP_REMOVED lines=19> */
.L_x_574:
[----:B------:R-:W-:Y:S05]  /*0750*/  BSYNC B0 ;  /* 0x0000000000007941 */ /* 0x000fea0003800000 */
.L_x_572:
[----:B------:R-:W-:Y:S01]  /*0760*/  HFMA2.MMA R19, -RZ, RZ, 0, 2.384185791015625e-07 ;  /* 0x00000004ff137435 */ /* 0x000fe200000001ff */
[----:B------:R-:W-:Y:S02]  /*0770*/  IMAD.MOV.U32 R3, RZ, RZ, c[0x0][0x308] ;  /* 0x0000c200ff037624 */ /* 0x000fe400078e00ff */
[----:B0-----:R-:W-:-:S03]  /*0780*/  IMAD R7, R7, R0, RZ ;  /* 0x0000000007077224 */ /* 0x001fc600078e02ff */
[----:B------:R-:W-:-:S04]  /*0790*/  ISETP.GE.AND P0, PT, R3, 0x3, PT ;  /* 0x000000030300780c */ /* 0x000fc80003f06270 */
[----:B------:R-:W-:-:S06]  /*07a0*/  IMAD R12, R12, R19, c[0x2][0x8] ;  /* 0x008002000c0c7624 */ /* 0x000fcc00078e0213 */
[----:B------:R-:W0:Y:S02]  /*07b0*/  LDC R12, c[0x0][R12+0x160] ;  /* 0x000058000c0c7b82 */ /* 0x000e240000000800 */
[----:B0-----:R-:W-:Y:S01]  /*07c0*/  IMAD R7, R12, R13, R7 ;  /* 0x0000000d0c077224 */ /* 0x001fe200078e0207 */
[----:B------:R-:W-:Y:S05]  /*07d0*/  @!P0 BRA `(.L_x_575) ;  /* 0x00000e6000008947 */ /* 0x000fea0003800000 */
[C---:B------:R-:W-:Y:S02]  /*07e0*/  IADD3 R2, R3.reuse, 0x2, RZ ;  /* 0x0000000203027810 */ /* 0x040fe40007ffe0ff */
[----:B------:R-:W-:Y:S02]  /*07f0*/  IADD3 R13, R3, -0x3, RZ ;  /* 0xfffffffd030d7810 */ /* 0x000fe40007ffe0ff */
[----:B------:R-:W-:-:S03]  /*0800*/  LOP3.LUT P0, R18, R2, 0x3, RZ, 0xc0, !PT ;  /* 0x0000000302127812 */ /* 0x000fc6000780c0ff */
[----:B------:R-:W-:-:S10]  /*0810*/  IMAD.MOV.U32 R12, RZ, RZ, R13 ;  /* 0x000000ffff0c7224 */ /* 0x000fd400078e000d */
[----:B------:R-:W-:Y:S05]  /*0820*/  @!P0 BRA `(.L_x_576) ;  /* 0x0000032000008947 */ /* 0x000fea0003800000 */
[C---:B------:R-:W-:Y:S01]  /*0830*/  IMAD.SHL.U32 R20, R13.reuse, 0x4, RZ ;  /* 0x000000040d147824 */ /* 0x040fe200078e00ff */
[----:B------:R-:W-:Y:S01]  /*0840*/  MOV R12, R13 ;  /* 0x0000000d000c7202 */ /* 0x000fe20000000f00 */
[----:B------:R-:W-:-:S03]  /*0850*/  IMAD R19, R13, R19, c[0x2][0x10] ;  /* 0x008004000d137624 */ /* 0x000fc600078e0213 */
[----:B------:R-:W-:-:S04]  /*0860*/  IADD3 R20, R20, 0xe0, RZ ;  /* 0x000000e014147810 */ /* 0x000fc80007ffe0ff */
.L_x_580:
        /* <DEDUP_REMOVED lines=9> */
[----:B------:R-:W-:Y:S05]  /*0900*/  CALL.REL.NOINC `($__internal_28_$__cuda_sm20_div_s64) ;  /* 0x00000db000007944 */ /* 0x000fea0003c00000 */
[----:B------:R-:W-:Y:S02]  /*0910*/  IMAD.MOV R3, RZ, RZ, -R4 ;  /* 0x000000ffff037224 */ /* 0x000fe400078e0a04 */
[----:B------:R-:W-:Y:S02]  /*0920*/  IMAD.MOV.U32 R15, RZ, RZ, R5 ;  /* 0x000000ffff0f7224 */ /* 0x000fe400078e0005 */
[----:B------:R-:W-:Y:S01]  /*0930*/  IMAD R10, R10, R3, R14 ;  /* 0x000000030a0a7224 */ /* 0x000fe200078e020e */
[----:B------:R-:W-:Y:S01]  /*0940*/  MOV R14, R4 ;  /* 0x00000004000e7202 */ /* 0x000fe20000000f00 */
[----:B------:R-:W-:Y:S05]  /*0950*/  BRA `(.L_x_579) ;  /* 0x0000016000007947 */ /* 0x000fea0003800000 */
.L_x_578:
        /* <DEDUP_REMOVED lines=22> */
.L_x_579:
[----:B------:R-:W-:Y:S05]  /*0ac0*/  BSYNC B0 ;  /* 0x0000000000007941 */ /* 0x000fea0003800000 */
.L_x_577:
        /* <DEDUP_REMOVED lines=8> */
.L_x_576:
[----:B------:R-:W-:-:S13]  /*0b50*/  ISETP.GE.U32.AND P0, PT, R13, 0x3, PT ;  /* 0x000000030d00780c */ /* 0x000fda0003f06070 */
[----:B------:R-:W-:Y:S05]  /*0b60*/  @!P0 BRA `(.L_x_575) ;  /* 0x00000ad000008947 */ /* 0x000fea0003800000 */
[C---:B------:R-:W-:Y:S01]  /*0b70*/  IMAD.SHL.U32 R18, R12.reuse, 0x4, RZ ;  /* 0x000000040c127824 */ /* 0x040fe200078e00ff */
[----:B------:R-:W-:Y:S01]  /*0b80*/  IADD3 R13, R12, 0x4, RZ ;  /* 0x000000040c0d7810 */ /* 0x000fe20007ffe0ff */
[----:B------:R-:W-:-:S03]  /*0b90*/  IMAD.MOV.U32 R3, RZ, RZ, 0x4 ;  /* 0x00000004ff037424 */ /* 0x000fc600078e00ff */
[----:B------:R-:W-:Y:S01]  /*0ba0*/  IADD3 R18, R18, 0xe0, RZ ;  /* 0x000000e012127810 */ /* 0x000fe20007ffe0ff */
[----:B------:R-:W-:-:S03]  /*0bb0*/  IMAD R12, R12, R3, c[0x2][0x10] ;  /* 0x008004000c0c7624 */ /* 0x000fc600078e0203 */
.L_x_593:
[----:B------:R-:W0:Y:S01]  /*0bc0*/  LDC R10, c[0x0][R18+0x160] ;  /* 0x00005800120a7b82 */ /* 0x000e220000000800 */
[----:B------:R-:W-:Y:S01]  /*0bd0*/  BSSY B0, `(.L_x_581) ;  /* 0x0000024000007945 */ /* 0x000fe20003800000 */
[----:B0-----:R-:W-:-:S04]  /*0be0*/  SHF.R.S32.HI R3, RZ, 0x1f, R10 ;  /* 0x0000001fff037819 */ /* 0x001fc8000001140a */
[----:B------:R-:W-:-:S04]  /*0bf0*/  LOP3.LUT R2, R15, R3, RZ, 0xfc, !PT ;  /* 0x000000030f027212 */ /* 0x000fc800078efcff */
[----:B------:R-:W-:-:S13]  /*0c00*/  ISETP.NE.U32.AND P0, PT, R2, RZ, PT ;  /* 0x000000ff0200720c */ /* 0x000fda0003f05070 */
[----:B------:R-:W-:Y:S05]  /*0c10*/  @!P0 BRA `(.L_x_582) ;  /* 0x0000009000008947 */ /* 0x000fea0003800000 */
[----:B------:R-:W-:Y:S01]  /*0c20*/  IMAD.MOV.U32 R8, RZ, RZ, R14 ;  /* 0x000000ffff087224 */ /* 0x000fe200078e000e */
[----:B------:R-:W-:Y:S02]  /*0c30*/  MOV R5, R15 ;  /* 0x0000000f00057202 */ /* 0x000fe40000000f00 */
[----:B------:R-:W-:Y:S02]  /*0c40*/  MOV R2, 0xc60 ;  /* 0x00000c6000027802 */ /* 0x000fe40000000f00 */
[----:B------:R-:W-:Y:S05]  /*0c50*/  CALL.REL.NOINC `($__internal_28_$__cuda_sm20_div_s64) ;  /* 0x00000a6000007944 */ /* 0x000fea0003c00000 */
[----:B------:R-:W-:Y:S02]  /*0c60*/  IMAD.MOV R3, RZ, RZ, -R4 ;  /* 0x000000ffff037224 */ /* 0x000fe400078e0a04 */
[----:B------:R-:W-:Y:S02]  /*0c70*/  IMAD.MOV.U32 R15, RZ, RZ, R5 ;  /* 0x000000ffff0f7224 */ /* 0x000fe400078e0005 */
[----:B------:R-:W-:Y:S02]  /*0c80*/  IMAD R6, R10, R3, R14 ;  /* 0x000000030a067224 */ /* 0x000fe400078e020e */
[----:B------:R-:W-:Y:S01]  /*0c90*/  IMAD.MOV.U32 R14, RZ, RZ, R4 ;  /* 0x000000ffff0e7224 */ /* 0x000fe200078e0004 */
[----:B------:R-:W-:Y:S05]  /*0ca0*/  BRA `(.L_x_583) ;  /* 0x0000016000007947 */ /* 0x000fea0003800000 */
.L_x_582:
        /* <DEDUP_REMOVED lines=22> */
.L_x_583:
[----:B------:R-:W-:Y:S05]  /*0e10*/  BSYNC B0 ;  /* 0x0000000000007941 */ /* 0x000fea0003800000 */
.L_x_581:
        /* <DEDUP_REMOVED lines=12> */
[----:B------:R-:W-:Y:S05]  /*0ee0*/  CALL.REL.NOINC `($__internal_28_$__cuda_sm20_div_s64) ;  /* 0x000007d000007944 */ /* 0x000fea0003c00000 */
[----:B------:R-:W-:Y:S01]  /*0ef0*/  IMAD.MOV R3, RZ, RZ, -R4 ;  /* 0x000000ffff037224 */ /* 0x000fe200078e0a04 */
[----:B------:R-:W-:-:S03]  /*0f00*/  MOV R15, R5 ;  /* 0x00000005000f7202 */ /* 0x000fc60000000f00 */
[----:B------:R-:W-:Y:S02]  /*0f10*/  IMAD R6, R10, R3, R14 ;  /* 0x000000030a067224 */ /* 0x000fe400078e020e */
[----:B------:R-:W-:Y:S01]  /*0f20*/  IMAD.MOV.U32 R14, RZ, RZ, R4 ;  /* 0x000000ffff0e7224 */ /* 0x000fe200078e0004 */
[----:B------:R-:W-:Y:S05]  /*0f30*/  BRA `(.L_x_586) ;  /* 0x0000016000007947 */ /* 0x000fea0003800000 */
.L_x_585:
        /* <DEDUP_REMOVED lines=22> */
.L_x_586:
[----:B------:R-:W-:Y:S05]  /*10a0*/  BSYNC B0 ;  /* 0x0000000000007941 */ /* 0x000fea0003800000 */
.L_x_584:
        /* <DEDUP_REMOVED lines=18> */
.L_x_588:
        /* <DEDUP_REMOVED lines=22> */
.L_x_589:
[----:B------:R-:W-:Y:S05]  /*1330*/  BSYNC B0 ;  /* 0x0000000000007941 */ /* 0x000fea0003800000 */
.L_x_587:
        /* <DEDUP_REMOVED lines=12> */
[----:B------:R-:W-:Y:S05]  /*1400*/  CALL.REL.NOINC `($__internal_28_$__cuda_sm20_div_s64) ;  /* 0x000002b000007944 */ /* 0x000fea0003c00000 */
[----:B------:R-:W-:Y:S01]  /*1410*/  IADD3 R3, -R4, RZ, RZ ;  /* 0x000000ff04037210 */ /* 0x000fe20007ffe1ff */
[----:B------:R-:W-:-:S04]  /*1420*/  IMAD.MOV.U32 R15, RZ, RZ, R5 ;  /* 0x000000ffff0f7224 */ /* 0x000fc800078e0005 */
[----:B------:R-:W-:Y:S02]  /*1430*/  IMAD R10, R10, R3, R14 ;  /* 0x000000030a0a7224 */ /* 0x000fe400078e020e */
[----:B------:R-:W-:Y:S01]  /*1440*/  IMAD.MOV.U32 R14, RZ, RZ, R4 ;  /* 0x000000ffff0e7224 */ /* 0x000fe200078e0004 */
[----:B------:R-:W-:Y:S05]  /*1450*/  BRA `(.L_x_592) ;  /* 0x0000016000007947 */ /* 0x000fea0003800000 */
.L_x_591:
        /* <DEDUP_REMOVED lines=22> */
.L_x_592:
[----:B------:R-:W-:Y:S05]  /*15c0*/  BSYNC B0 ;  /* 0x0000000000007941 */ /* 0x000fea0003800000 */
.L_x_590:
[----:B------:R0:W1:Y:S01]  /*15d0*/  LDC R2, c[0x0][R12+0x154] ;  /* 0x000055000c027b82 */ /* 0x0000620000000800 */
[----:B------:R-:W-:Y:S02]  /*15e0*/  IADD3 R13, R13, -0x4, RZ ;  /* 0xfffffffc0d0d7810 */ /* 0x000fe40007ffe0ff */
[----:B------:R-:W-:Y:S02]  /*15f0*/  IADD3 R18, R18, -0x10, RZ ;  /* 0xfffffff012127810 */ /* 0x000fe40007ffe0ff */
[----:B------:R-:W-:Y:S02]  /*1600*/  ISETP.GT.AND P0, PT, R13, 0x3, PT ;  /* 0x000000030d00780c */ /* 0x000fe40003f04270 */
[----:B0-----:R-:W-:Y:S01]  /*1610*/  IADD3 R12, R12, -0x10, RZ ;  /* 0xfffffff00c0c7810 */ /* 0x001fe20007ffe0ff */
[----:B-1----:R-:W-:-:S10]  /*1620*/  IMAD R7, R2, R10, R7 ;  /* 0x0000000a02077224 */ /* 0x002fd400078e0207 */
[----:B------:R-:W-:Y:S05]  /*1630*/  @P0 BRA `(.L_x_593) ;  /* 0xfffff58000000947 */ /* 0x000fea000383ffff */
.L_x_575:
[----:B------:R-:W-:Y:S02]  /*1640*/  ULDC UR4, c[0x0][UR6+0x16c] ;  /* 0x00005b0006047abb */ /* 0x000fe40008000800 */
[----:B------:R-:W-:-:S13]  /*1650*/  ISETP.LT.AND P0, PT, R0, UR4, PT ;  /* 0x0000000400007c0c */ /* 0x000fda000bf01270 */
[----:B------:R-:W-:Y:S05]  /*1660*/  @!P0 EXIT ;  /* 0x000000000000894d */ /* 0x000fea0003800000 */
[----:B------:R-:W-:Y:S01]  /*1670*/  IMAD.MOV.U32 R2, RZ, RZ, 0x8 ;  /* 0x00000008ff027424 */ /* 0x000fe200078e00ff */
[----:B------:R-:W-:-:S03]  /*1680*/  ULDC.64 UR4, c[0x0][0x118] ;  /* 0x0000460000047ab9 */ /* 0x000fc60000000a00 */
[----:B------:R-:W-:-:S05]  /*1690*/  IMAD.WIDE R2, R7, R2, c[0x0][0x160] ;  /* 0x0000580007027625 */ /* 0x000fca00078e0202 */
[----:B------:R-:W-:Y:S01]  /*16a0*/  STG.E.64 [R2.64], RZ ;  /* 0x000000ff02007986 */ /* 0x000fe2000c101b04 */
[----:B------:R-:W-:Y:S05]  /*16b0*/  EXIT ;  /* 0x000000000000794d */ /* 0x000fea0003800000 */
        .weak           $__internal_28_$__cuda_sm20_div_s64
        .type           $__internal_28_$__cuda_sm20_div_s64,@function
        .size           $__internal_28_$__cuda_sm20_div_s64,($__internal_29_$__cuda_sm20_rem_s64 - $__internal_28_$__cuda_sm20_div_s64)
$__internal_28_$__cuda_sm20_div_s64:
        /* <DEDUP_REMOVED lines=8> */
[----:B------:R-:W0:Y:S01]  /*1740*/  I2F.U64.RP R4, R16 ;  /* 0x0000001000047312 */ /* 0x000e220000309000 */
[----:B------:R-:W-:-:S04]  /*1750*/  IADD3.X R8, RZ, ~R5, RZ, P4, !PT ;  /* 0x80000005ff087210 */ /* 0x000fc800027fe4ff */
[-C--:B------:R-:W-:Y:S02]  /*1760*/  SEL R8, R8, R5.reuse, !P3 ;  /* 0x0000000508087207 */ /* 0x080fe40005800000 */
[----:B------:R-:W-:Y:S01]  /*1770*/  LOP3.LUT R5, R3, R5, RZ, 0x3c, !PT ;  /* 0x0000000503057212 */ /* 0x000fe200078e3cff */
        /* <DEDUP_REMOVED lines=29> */
[----:B------:R-:W-:-:S03]  /*1950*/  IMAD.HI.U32 R22, R6, R21, RZ ;  /* 0x0000001506167227 */ /* 0x000fc600078e00ff */
[----:B------:R-:W-:Y:S01]  /*1960*/  IADD3.X R11, RZ, RZ, R4, P2, P1 ;  /* 0x000000ffff0b7210 */ /* 0x000fe200017e2404 */
[----:B------:R-:W-:-:S04]  /*1970*/  IMAD.MOV.U32 R23, RZ, RZ, RZ ;  /* 0x000000ffff177224 */ /* 0x000fc800078e00ff */
        /* <DEDUP_REMOVED lines=16> */
[----:B------:R-:W-:Y:S02]  /*1a80*/  IMAD.X R11, R8, 0x1, ~R17, P1 ;  /* 0x00000001080b7824 */ /* 0x000fe400008e0e11 */
[----:B------:R-:W-:Y:S01]  /*1a90*/  IMAD.X R23, RZ, RZ, R6, P2 ;  /* 0x000000ffff177224 */ /* 0x000fe200010e0606 */
[----:B------:R-:W-:Y:S02]  /*1aa0*/  SEL R21, R22, R21, P0 ;  /* 0x0000001516157207 */ /* 0x000fe40000000000 */
[----:B------:R-:W-:-:S02]  /*1ab0*/  SEL R11, R11, R8, P0 ;  /* 0x000000080b0b7207 */ /* 0x000fc40000000000 */
[----:B------:R-:W-:Y:S02]  /*1ac0*/  SEL R9, R9, R4, P0 ;  /* 0x0000000409097207 */ /* 0x000fe40000000000 */
[----:B------:R-:W-:Y:S02]  /*1ad0*/  ISETP.GE.U32.AND P1, PT, R21, R16, PT ;  /* 0x000000101500720c */ /* 0x000fe40003f26070 */
[----:B------:R-:W-:Y:S02]  /*1ae0*/  SEL R23, R23, R6, P0 ;  /* 0x0000000617177207 */ /* 0x000fe40000000000 */
[----:B------:R-:W-:Y:S02]  /*1af0*/  IADD3 R4, P2, R9, 0x1, RZ ;  /* 0x0000000109047810 */ /* 0x000fe40007f5e0ff */
[----:B------:R-:W-:Y:S02]  /*1b00*/  ISETP.GE.U32.AND.EX P0, PT, R11, R17, PT, P1 ;  /* 0x000000110b00720c */ /* 0x000fe40003f06110 */
[----:B------:R-:W-:-:S02]  /*1b10*/  IADD3.X R6, RZ, R23, RZ, P2, !PT ;  /* 0x00000017ff067210 */ /* 0x000fc400017fe4ff */
[----:B------:R-:W-:Y:S02]  /*1b20*/  SEL R4, R4, R9, P0 ;  /* 0x0000000904047207 */ /* 0x000fe40000000000 */
[----:B------:R-:W-:Y:S02]  /*1b30*/  SEL R6, R6, R23, P0 ;  /* 0x0000001706067207 */ /* 0x000fe40000000000 */
[-C--:B------:R-:W-:Y:S02]  /*1b40*/  IADD3 R9, P2, RZ, -R4.reuse, RZ ;  /* 0x80000004ff097210 */ /* 0x080fe40007f5e0ff */
[----:B------:R-:W-:Y:S02]  /*1b50*/  ISETP.NE.U32.AND P0, PT, R10, RZ, PT ;  /* 0x000000ff0a00720c */ /* 0x000fe40003f05070 */
[----:B------:R-:W-:Y:S01]  /*1b60*/  ISETP.GE.AND P1, PT, R5, RZ, PT ;  /* 0x000000ff0500720c */ /* 0x000fe20003f26270 */
[----:B------:R-:W-:Y:S01]  /*1b70*/  IMAD.X R5, RZ, RZ, ~R6, P2 ;  /* 0x000000ffff057224 */ /* 0x000fe200010e0e06 */
[----:B------:R-:W-:Y:S01]  /*1b80*/  ISETP.NE.AND.EX P0, PT, R3, RZ, PT, P0 ;  /* 0x000000ff0300720c */ /* 0x000fe20003f05300 */
[----:B------:R-:W-:Y:S01]  /*1b90*/  IMAD.MOV.U32 R3, RZ, RZ, 0x0 ;  /* 0x00000000ff037424 */ /* 0x000fe200078e00ff */
[----:B------:R-:W-:-:S02]  /*1ba0*/  SEL R9, R9, R4, !P1 ;  /* 0x0000000409097207 */ /* 0x000fc40004800000 */
[----:B------:R-:W-:Y:S02]  /*1bb0*/  SEL R5, R5, R6, !P1 ;  /* 0x0000000605057207 */ /* 0x000fe40004800000 */
[----:B------:R-:W-:Y:S02]  /*1bc0*/  SEL R4, R9, 0xffffffff, P0 ;  /* 0xffffffff09047807 */ /* 0x000fe40000000000 */
[----:B------:R-:W-:Y:S01]  /*1bd0*/  SEL R5, R5, 0xffffffff, P0 ;  /* 0xffffffff05057807 */ /* 0x000fe20000000000 */
[----:B------:R-:W-:Y:S06]  /*1be0*/  RET.REL.NODEC R2 `(_ZN2at6native16triu_tril_kernelIN3c107complexIfEEiLb1ELi1ELb1EEEvNS_4cuda6detail10TensorInfoIT_T0_EENS7_IKS8_S9_EEllS9_) ;  /* 0xffffe41002007950 */ /* 0x000fec0003c3ffff */
        .weak           $__internal_29_$__cuda_sm20_rem_s64
        .type           $__internal_29_$__cuda_sm20_rem_s64,@function
        .size           $__internal_29_$__cuda_sm20_rem_s64,(.L_x_3141 - $__internal_29_$__cuda_sm20_rem_s64)
$__internal_29_$__cuda_sm20_rem_s64:
        /* <DEDUP_REMOVED lines=19> */
[----:B------:R-:W-:Y:S01]  /*1d20*/  IMAD.HI.U32 R10, P2, R9, R13, R10 ;  /* 0x0000000d090a7227 */ /* 0x000fe2000784000a */
[----:B------:R-:W-:-:S03]  /*1d30*/  IADD3 R13, P5, RZ, -R6, RZ ;  /* 0x80000006ff0d7210 */ /* 0x000fc60007fbe0ff */
[----:B------:R-:W-:Y:S01]  /*1d40*/  IMAD.X R7, R7, 0x1, R9, P0 ;  /* 0x0000000107077824 */ /* 0x000fe200000e0609 */
        /* <DEDUP_REMOVED lines=8> */
[----:B------:R-:W-:-:S04]  /*1dd0*/  IMAD.X R8, RZ, RZ, ~R8, P0 ;  /* 0x000000ffff087224 */ /* 0x000fc800000e0e08 */
[----:B------:R-:W-:-:S04]  /*1de0*/  IMAD.WIDE.U32 R10, P0, R11, R8, R10 ;  /* 0x000000080b0a7225 */ /* 0x000fc8000780000a */
[C---:B------:R-:W-:Y:S02]  /*1df0*/  IMAD R12, R7.reuse, R8, RZ ;  /* 0x00000008070c7224 */ /* 0x040fe400078e02ff */
[----:B------:R-:W-:Y:S01]  /*1e00*/  IMAD.HI.U32 R9, P3, R7, R9, R10 ;  /* 0x0000000907097227 */ /* 0x000fe2000786000a */
[----:B------:R-:W-:-:S03]  /*1e10*/  SEL R10, R13, R6, !P2 ;  /* 0x000000060d0a7207 */ /* 0x000fc60005000000 */
[----:B------:R-:W-:Y:S01]  /*1e20*/  IMAD.HI.U32 R8, R7, R8, RZ ;  /* 0x0000000807087227 */ /* 0x000fe200078e00ff */
[----:B------:R-:W-:-:S03]  /*1e30*/  IADD3 R9, P4, R12, R9, RZ ;  /* 0x000000090c097210 */ /* 0x000fc60007f9e0ff */
[----:B------:R-:W-:Y:S01]  /*1e40*/  IMAD.X R12, RZ, RZ, ~R3, P5 ;  /* 0x000000ffff0c7224 */ /* 0x000fe200028e0e03 */
[----:B------:R-:W-:Y:S01]  /*1e50*/  IADD3.X R7, R8, R7, RZ, P0, !PT ;  /* 0x0000000708077210 */ /* 0x000fe200007fe4ff */
[----:B------:R-:W-:-:S03]  /*1e60*/  IMAD.HI.U32 R6, R9, R10, RZ ;  /* 0x0000000a09067227 */ /* 0x000fc600078e00ff */
[----:B------:R-:W-:Y:S02]  /*1e70*/  SEL R12, R12, R3, !P2 ;  /* 0x000000030c0c7207 */ /* 0x000fe40005000000 */
        /* <DEDUP_REMOVED lines=13> */
[----:B------:R-:W-:-:S04]  /*1f50*/  ISETP.GE.U32.AND P0, PT, R7, UR4, PT ;  /* 0x0000000407007c0c */ /* 0x000fc8000bf06070 */
[----:B------:R-:W-:Y:S02]  /*1f60*/  IADD3.X R8, ~R3, R12, RZ, P3, !PT ;  /* 0x0000000c03087210 */ /* 0x000fe40001ffe5ff */
[----:B------:R-:W-:Y:S02]  /*1f70*/  IADD3 R6, P3, R7, -UR4, RZ ;  /* 0x8000000407067c10 */ /* 0x000fe4000ff7e0ff */
[C---:B------:R-:W-:Y:S02]  /*1f80*/  ISETP.GE.U32.AND.EX P0, PT, R8.reuse, UR5, PT, P0 ;  /* 0x0000000508007c0c */ /* 0x040fe4000bf06100 */
[----:B------:R-:W-:Y:S02]  /*1f90*/  IADD3.X R3, R8, ~UR5, RZ, P3, !PT ;  /* 0x8000000508037c10 */ /* 0x000fe40009ffe4ff */
[----:B------:R-:W-:Y:S02]  /*1fa0*/  SEL R6, R6, R7, P0 ;  /* 0x0000000706067207 */ /* 0x000fe40000000000 */
[----:B------:R-:W-:-:S02]  /*1fb0*/  SEL R3, R3, R8, P0 ;  /* 0x0000000803037207 */ /* 0x000fc40000000000 */
[C---:B------:R-:W-:Y:S02]  /*1fc0*/  ISETP.GE.U32.AND P0, PT, R6.reuse, UR4, PT ;  /* 0x0000000406007c0c */ /* 0x040fe4000bf06070 */
[----:B------:R-:W-:Y:S02]  /*1fd0*/  IADD3 R13, R6, -UR4, RZ ;  /* 0x80000004060d7c10 */ /* 0x000fe4000fffe0ff */
[----:B------:R-:W-:Y:S01]  /*1fe0*/  ISETP.GE.U32.AND.EX P0, PT, R3, UR5, PT, P0 ;  /* 0x0000000503007c0c */ /* 0x000fe2000bf06100 */
[----:B------:R-:W-:-:S03]  /*1ff0*/  IMAD.MOV.U32 R3, RZ, RZ, 0x0 ;  /* 0x00000000ff037424 */ /* 0x000fc600078e00ff */
[----:B------:R-:W-:Y:S02]  /*2000*/  SEL R13, R13, R6, P0 ;  /* 0x000000060d0d7207 */ /* 0x000fe40000000000 */
[----:B------:R-:W-:-:S03]  /*2010*/  ISETP.NE.U32.AND P0, PT, RZ, UR7, PT ;  /* 0x00000007ff007c0c */ /* 0x000fc6000bf05070 */
[----:B------:R-:W-:Y:S01]  /*2020*/  IMAD.MOV R6, RZ, RZ, -R13 ;  /* 0x000000ffff067224 */ /* 0x000fe200078e0a0d */
[----:B------:R-:W-:-:S04]  /*2030*/  ISETP.NE.AND.EX P0, PT, RZ, UR8, PT, P0 ;  /* 0x00000008ff007c0c */ /* 0x000fc8000bf05300 */
[----:B------:R-:W-:-:S04]  /*2040*/  SEL R13, R6, R13, !P2 ;  /* 0x0000000d060d7207 */ /* 0x000fc80005000000 */
[----:B------:R-:W-:Y:S01]  /*2050*/  SEL R13, R13, 0xffffffff, P0 ;  /* 0xffffffff0d0d7807 */ /* 0x000fe20000000000 */
[----:B------:R-:W-:Y:S06]  /*2060*/  RET.REL.NODEC R2 `(_ZN2at6native16triu_tril_kernelIN3c107complexIfEEiLb1ELi1ELb1EEEvNS_4cuda6detail10TensorInfoIT_T0_EENS7_IKS8_S9_EEllS9_) ;  /* 0xffffdf9002007950 */ /* 0x000fec0003c3ffff */
.L_x_594:
        /* <DEDUP_REMOVED lines=9> */
.L_x_3141:


//--------------------- .text._ZN2at6native16triu_tril_kernelIN3c107complexIdEElLb1ELi1ELb0EEEvNS_4cuda6detail10TensorInfoIT_T0_EENS7_IKS8_S9_EEllS9_ --------------------------
	.section	.text._ZN2at6native16triu_tril_kernelIN3c107complexIdEElLb1ELi1ELb0EEEvNS_4cuda6detail10TensorInfoIT_T0_EENS7_IKS8_S9_EEllS9_,"ax",@progbits
	.sectioninfo	@"SHI_REGISTERS=32"
	.align	128
        .global         _ZN2at6native16triu_tril_kernelIN3c107complexIdEElLb1ELi1ELb0EEEvNS_4cuda6detail10TensorInfoIT_T0_EENS7_IKS8_S9_EEllS9_
        .type           _ZN2at6native16triu_tril_kernelIN3c107complexIdEElLb1ELi1ELb0EEEvNS_4cuda6detail10TensorInfoIT_T0_EENS7_IKS8_S9_EEllS9_,@function
        .size           _ZN2at6native16triu_tril_kernelIN3c107complexIdEElLb1ELi1ELb0EEEvNS_4cuda6detail10TensorInfoIT_T0_EENS7_IKS8_S9_EEllS9_,(.L_x_3142 - _ZN2at6native16triu_tril_kernelIN3c107complexIdEElLb1ELi1ELb0EEEvNS_4cuda6detail10TensorInfoIT_T0_EENS7_IKS8_S9_EEllS9_)
        .other          _ZN2at6native16triu_tril_kernelIN3c107complexIdEElLb1ELi1ELb0EEEvNS_4cuda6detail10TensorInfoIT_T0_EENS7_IKS8_S9_EEllS9_,@"STO_CUDA_ENTRY STV_DEFAULT"
_ZN2at6native16triu_tril_kernelIN3c107complexIdEElLb1ELi1ELb0EEEvNS_4cuda6detail10TensorInfoIT_T0_EENS7_IKS8_S9_EEllS9_:
.text._ZN2at6native16triu_tril_kernelIN3c107complexIdEElLb1ELi1ELb0EEEvNS_4cuda6detail10TensorInfoIT_T0_EENS7_IKS8_S9_EEllS9_:
        /* <DEDUP_REMOVED lines=17> */
[----:B------:R-:W-:Y:S05]  /*0110*/  CALL.REL.NOINC `($__internal_30_$__cuda_sm20_div_s64) ;  /* 0x0000201000007944 */ /* 0x000fea0003c00000 */
[----:B------:R-:W-:Y:S01]  /*0120*/  IADD3 R3, P0, RZ, -R13, RZ ;  /* 0x8000000dff037210 */ /* 0x000fe20007f1e0ff */
[----:B------:R-:W-:Y:S02]  /*0130*/  IMAD.MOV.U32 R6, RZ, RZ, R13 ;  /* 0x000000ffff067224 */ /* 0x000fe400078e000d */
[--C-:B------:R-:W-:Y:S02]  /*0140*/  IMAD.MOV.U32 R7, RZ, RZ, R10.reuse ;  /* 0x000000ffff077224 */ /* 0x100fe400078e000a */
[----:B------:R-:W-:Y:S02]  /*0150*/  IMAD.X R0, RZ, RZ, ~R10, P0 ;  /* 0x000000ffff007224 */ /* 0x000fe400000e0e0a */
[----:B------:R-:W-:-:S04]  /*0160*/  IMAD.WIDE.U32 R4, R3, c[0x0][0x4b0], R4 ;  /* 0x00012c0003047a25 */ /* 0x000fc800078e0004 */
[----:B------:R-:W-:-:S04]  /*0170*/  IMAD R0, R0, c[0x0][0x4b0], RZ ;  /* 0x00012c0000007a24 */ /* 0x000fc800078e02ff */
[----:B------:R-:W-:Y:S02]  /*0180*/  IMAD R3, R3, c[0x0][0x4b4], R0 ;  /* 0x00012d0003037a24 */ /* 0x000fe400078e0200 */
[----:B------:R-:W-:-:S03]  /*0190*/  IMAD.MOV.U32 R0, RZ, RZ, R4 ;  /* 0x000000ffff007224 */ /* 0x000fc600078e0004 */
[----:B------:R-:W-:Y:S01]  /*01a0*/  IADD3 R2, R5, R3, RZ ;  /* 0x0000000305027210 */ /* 0x000fe20007ffe0ff */
[----:B------:R-:W-:Y:S05]  /*01b0*/  BRA `(.L_x_597) ;  /* 0x0000015000007947 */ /* 0x000fea0003800000 */
.L_x_596:
        /* <DEDUP_REMOVED lines=21> */
.L_x_597:
[----:B------:R-:W-:Y:S05]  /*0310*/  BSYNC B0 ;  /* 0x0000000000007941 */ /* 0x000fea0003800000 */
.L_x_595:
        /* <DEDUP_REMOVED lines=12> */
[----:B------:R-:W-:Y:S01]  /*03e0*/  MOV R24, R6 ;  /* 0x0000000600187202 */ /* 0x000fe20000000f00 */
[----:B------:R-:W-:Y:S01]  /*03f0*/  IMAD.U32 R8, RZ, RZ, UR6 ;  /* 0x00000006ff087e24 */ /* 0x000fe2000f8e00ff */
[----:B------:R-:W-:Y:S01]  /*0400*/  MOV R12, 0x440 ;  /* 0x00000440000c7802 */ /* 0x000fe20000000f00 */
[----:B------:R-:W-:Y:S02]  /*0410*/  IMAD.U32 R9, RZ, RZ, UR7 ;  /* 0x00000007ff097e24 */ /* 0x000fe4000f8e00ff */
[----:B------:R-:W-:Y:S02]  /*0420*/  IMAD.MOV.U32 R11, RZ, RZ, R7 ;  /* 0x000000ffff0b7224 */ /* 0x000fe400078e0007 */
[----:B------:R-:W-:Y:S05]  /*0430*/  CALL.REL.NOINC `($__internal_30_$__cuda_sm20_div_s64) ;  /* 0x00001cf000007944 */ /* 0x000fea0003c00000 */
        /* <DEDUP_REMOVED lines=12> */
.L_x_599:
        /* <DEDUP_REMOVED lines=21> */
.L_x_600:
[----:B------:R-:W-:Y:S05]  /*0650*/  BSYNC B0 ;  /* 0x0000000000007941 */ /* 0x000fea0003800000 */
.L_x_598:
[----:B------:R-:W-:Y:S02]  /*0660*/  ULDC.64 UR6, c[0x0][UR4+0x238] ;  /* 0x00008e0004067abb */ /* 0x000fe40008000a00 */
[----:B------:R-:W-:Y:S01]  /*0670*/  ULDC.64 UR12, c[0x0][UR4+0x230] ;  /* 0x00008c00040c7abb */ /* 0x000fe20008000a00 */
[C---:B------:R-:W-:Y:S01]  /*0680*/  IMAD.WIDE.U32 R8, R0.reuse, UR6, RZ ;  /* 0x0000000600087c25 */ /* 0x040fe2000f8e00ff */
[----:B------:R-:W-:Y:S02]  /*0690*/  ULDC UR8, c[0x0][0x498] ;  /* 0x0001260000087ab9 */ /* 0x000fe40000000800 */
[----:B------:R-:W-:Y:S01]  /*06a0*/  UIADD3 UR5, UR8, -0x1, URZ ;  /* 0xffffffff08057890 */ /* 0x000fe2000fffe03f */
[C---:B------:R-:W-:Y:S01]  /*06b0*/  IMAD.WIDE.U32 R6, R3.reuse, UR12, RZ ;  /* 0x0000000c03067c25 */ /* 0x040fe2000f8e00ff */
[----:B------:R-:W-:Y:S02]  /*06c0*/  UISETP.GE.AND UP0, UPT, UR8, 0x3, UPT ;  /* 0x000000030800788c */ /* 0x000fe4000bf06270 */
[----:B------:R-:W-:Y:S01]  /*06d0*/  USHF.L.U32 UR5, UR5, 0x3, URZ ;  /* 0x0000000305057899 */ /* 0x000fe2000800063f */
[----:B------:R-:W-:Y:S01]  /*06e0*/  IMAD R5, R0, UR7, RZ ;  /* 0x0000000700057c24 */ /* 0x000fe2000f8e02ff */
[----:B------:R-:W-:Y:S01]  /*06f0*/  IADD3 R18, P0, R8, R6, RZ ;  /* 0x0000000608127210 */ /* 0x000fe20007f1e0ff */
[----:B------:R-:W-:-:S02]  /*0700*/  IMAD R11, R3, UR13, RZ ;  /* 0x0000000d030b7c24 */ /* 0x000fc4000f8e02ff */
[----:B------:R-:W-:Y:S02]  /*0710*/  IMAD R5, R2, UR6, R5 ;  /* 0x0000000602057c24 */ /* 0x000fe4000f8e0205 */
[----:B------:R-:W-:Y:S02]  /*0720*/  IMAD R6, R4, UR12, R11 ;  /* 0x0000000c04067c24 */ /* 0x000fe4000f8e020b */
[----:B------:R-:W-:-:S03]  /*0730*/  IMAD.IADD R19, R9, 0x1, R5 ;  /* 0x0000000109137824 */ /* 0x000fc600078e0205 */
[----:B------:R-:W-:Y:S01]  /*0740*/  IADD3 R12, R7, R6, RZ ;  /* 0x00000006070c7210 */ /* 0x000fe20007ffe0ff */
[----:B------:R-:W-:Y:S02]  /*0750*/  ULDC.64 UR10, c[0x0][UR5+0x230] ;  /* 0x00008c00050a7abb */ /* 0x000fe40008000a00 */
[----:B------:R-:W-:Y:S01]  /*0760*/  ULDC.64 UR6, c[0x0][UR5+0x228] ;  /* 0x00008a0005067abb */ /* 0x000fe20008000a00 */
[----:B------:R-:W-:Y:S01]  /*0770*/  IADD3.X R19, R12, R19, RZ, P0, !PT ;  /* 0x000000130c137210 */ /* 0x000fe200007fe4ff */
[C---:B------:R-:W-:Y:S01]  /*0780*/  IMAD R5, R0.reuse, UR11, RZ ;  /* 0x0000000b00057c24 */ /* 0x040fe2000f8e02ff */
[----:B------:R-:W-:Y:S01]  /*0790*/  PLOP3.LUT P0, PT, PT, PT, UP0, 0x80, 0x0 ;  /* 0x000000000000781c */ /* 0x000fe20003f0f008 */
[----:B------:R-:W-:Y:S02]  /*07a0*/  IMAD R17, R3, UR7, RZ ;  /* 0x0000000703117c24 */ /* 0x000fe4000f8e02ff */
[----:B------:R-:W-:-:S04]  /*07b0*/  IMAD.WIDE.U32 R8, R0, UR10, RZ ;  /* 0x0000000a00087c25 */ /* 0x000fc8000f8e00ff */
[----:B------:R-:W-:-:S04]  /*07c0*/  IMAD.WIDE.U32 R10, R3, UR6, RZ ;  /* 0x00000006030a7c25 */ /* 0x000fc8000f8e00ff */
[----:B------:R-:W-:Y:S01]  /*07d0*/  IMAD R13, R2, UR10, R5 ;  /* 0x0000000a020d7c24 */ /* 0x000fe2000f8e0205 */
[----:B------:R-:W-:Y:S01]  /*07e0*/  IADD3 R5, P1, R8, R10, RZ ;  /* 0x0000000a08057210 */ /* 0x000fe20007f3e0ff */
[----:B------:R-:W-:Y:S02]  /*07f0*/  IMAD R17, R4, UR6, R17 ;  /* 0x0000000604117c24 */ /* 0x000fe4000f8e0211 */
[----:B------:R-:W-:Y:S02]  /*0800*/  IMAD.IADD R6, R9, 0x1, R13 ;  /* 0x0000000109067824 */ /* 0x000fe400078e020d */
        /* <DEDUP_REMOVED lines=28> */
.L_x_606:
[----:B------:R-:W-:Y:S01]  /*09d0*/  ULDC.64 UR14, c[0x0][UR18+0x98] ;  /* 0x00002600120e7abb */ /* 0x000fe20008000a00 */
[----:B------:R-:W-:Y:S01]  /*09e0*/  BSSY B0, `(.L_x_603) ;  /* 0x000002e000007945 */ /* 0x000fe20003800000 */
        /* <DEDUP_REMOVED lines=11> */
[-C--:B------:R-:W-:Y:S01]  /*0aa0*/  IADD3 R11, P0, RZ, -R13.reuse, RZ ;  /* 0x8000000dff0b7210 */ /* 0x080fe20007f1e0ff */
        /* <DEDUP_REMOVED lines=10> */
.L_x_604:
        /* <DEDUP_REMOVED lines=12> */
[----:B------:R-:W-:Y:S01]  /*0c10*/  IMAD R10, R11, UR14, R14 ;  /* 0x0000000e0b0a7c24 */ /* 0x000fe2000f8e020e */
[----:B------:R-:W-:-:S04]  /*0c20*/  MOV R11, RZ ;  /* 0x000000ff000b7202 */ /* 0x000fc80000000f00 */
        /* <DEDUP_REMOVED lines=9> */
.L_x_605:
[----:B------:R-:W-:Y:S05]  /*0cc0*/  BSYNC B0 ;  /* 0x0000000000007941 */ /* 0x000fea0003800000 */
.L_x_603:
[----:B------:R-:W-:Y:S01]  /*0cd0*/  UIADD3 UR7, UP2, UR7, 0x1, URZ ;  /* 0x0000000107077890 */ /* 0x000fe2000ff5e03f */
[----:B------:R-:W-:Y:S01]  /*0ce0*/  MOV R7, R6 ;  /* 0x0000000600077202 */ /* 0x000fe20000000f00 */
[----:B------:R-:W-:Y:S01]  /*0cf0*/  IMAD.MOV.U32 R6, RZ, RZ, R5 ;  /* 0x000000ffff067224 */ /* 0x000fe200078e0005 */
[----:B------:R-:W-:Y:S02]  /*0d00*/  ULDC.64 UR14, c[0x0][UR18+0x160] ;  /* 0x00005800120e7abb */ /* 0x000fe40008000a00 */
[----:B------:R-:W-:Y:S01]  /*0d10*/  UIADD3.X UR13, URZ, UR13, URZ, UP2, !UPT ;  /* 0x0000000d3f0d7290 */ /* 0x000fe200097fe43f */
[----:B------:R-:W-:Y:S01]  /*0d20*/  ISETP.NE.U32.AND P0, PT, RZ, UR7, PT ;  /* 0x00000007ff007c0c */ /* 0x000fe2000bf05070 */
[----:B------:R-:W-:Y:S01]  /*0d30*/  ULDC.64 UR16, c[0x0][UR8+0x160] ;  /* 0x0000580008107abb */ /* 0x000fe20008000a00 */
[C---:B------:R-:W-:Y:S01]  /*0d40*/  IMAD R10, R8.reuse, UR15, RZ ;  /* 0x0000000f080a7c24 */ /* 0x040fe2000f8e02ff */
[----:B------:R-:W-:Y:S01]  /*0d50*/  UIADD3 UR9, UP0, UR9, -0x1, URZ ;  /* 0xffffffff09097890 */ /* 0x000fe2000ff1e03f */
[----:B------:R-:W-:Y:S01]  /*0d60*/  IMAD.WIDE.U32 R18, R8, UR14, R18 ;  /* 0x0000000e08127c25 */ /* 0x000fe2000f8e0012 */
[----:B------:R-:W-:Y:S01]  /*0d70*/  ISETP.NE.AND.EX P0, PT, RZ, UR13, PT, P0 ;  /* 0x0000000dff007c0c */ /* 0x000fe2000bf05300 */
[----:B------:R-:W-:-:S02]  /*0d80*/  UIADD3 UR18, UR18, -0x8, URZ ;  /* 0xfffffff812127890 */ /* 0x000fc4000fffe03f */
[C---:B------:R-:W-:Y:S01]  /*0d90*/  IMAD.WIDE.U32 R6, R8.reuse, UR16, R6 ;  /* 0x0000001008067c25 */ /* 0x040fe2000f8e0006 */
[----:B------:R-:W-:Y:S02]  /*0da0*/  UIADD3.X UR10, UR10, -0x1, URZ, UP0, !UPT ;  /* 0xffffffff0a0a7890 */ /* 0x000fe400087fe43f */
[----:B------:R-:W-:Y:S01]  /*0db0*/  UIADD3 UR8, UR8, -0x8, URZ ;  /* 0xfffffff808087890 */ /* 0x000fe2000fffe03f */
[----:B------:R-:W-:Y:S02]  /*0dc0*/  IMAD R8, R8, UR17, RZ ;  /* 0x0000001108087c24 */ /* 0x000fe4000f8e02ff */
[C---:B------:R-:W-:Y:S02]  /*0dd0*/  IMAD R5, R11.reuse, UR14, R10 ;  /* 0x0000000e0b057c24 */ /* 0x040fe4000f8e020a */
[----:B------:R-:W-:Y:S02]  /*0de0*/  IMAD R11, R11, UR16, R8 ;  /* 0x000000100b0b7c24 */ /* 0x000fe4000f8e0208 */
[----:B------:R-:W-:Y:S01]  /*0df0*/  IMAD.IADD R19, R19, 0x1, R5 ;  /* 0x0000000113137824 */ /* 0x000fe200078e0205 */
[----:B------:R-:W-:Y:S01]  /*0e00*/  MOV R5, R6 ;  /* 0x0000000600057202 */ /* 0x000fe20000000f00 */
[----:B------:R-:W-:Y:S01]  /*0e10*/  IMAD.IADD R6, R7, 0x1, R11 ;  /* 0x0000000107067824 */ /* 0x000fe200078e020b */
[----:B------:R-:W-:Y:S05]  /*0e20*/  @P0 BRA `(.L_x_606) ;  /* 0xfffffba000000947 */ /* 0x000fea000383ffff */
.L_x_602:
        /* <DEDUP_REMOVED lines=13> */
.L_x_619:
[----:B------:R-:W-:Y:S01]  /*0f00*/  ULDC.64 UR8, c[0x0][UR6+0x160] ;  /* 0x0000580006087abb */ /* 0x000fe20008000a00 */
[----:B------:R-:W-:Y:S01]  /*0f10*/  BSSY B0, `(.L_x_607) ;  /* 0x000002f000007945 */ /* 0x000fe20003800000 */
[----:B------:R-:W-:-:S04]  /*0f20*/  LOP3.LUT R9, R15, UR9, RZ, 0xfc, !PT ;  /* 0x000000090f097c12 */ /* 0x000fc8000f8efcff */
[----:B------:R-:W-:-:S13]  /*0f30*/  ISETP.NE.U32.AND P0, PT, R9, RZ, PT ;  /* 0x000000ff0900720c */ /* 0x000fda0003f05070 */
[----:B------:R-:W-:Y:S05]  /*0f40*/  @!P0 BRA `(.L_x_608) ;  /* 0x0000014000008947 */ /* 0x000fea0003800000 */
[----:B------:R-:W-:Y:S01]  /*0f50*/  IMAD.U32 R12, RZ, RZ, UR8 ;  /* 0x00000008ff0c7e24 */ /* 0x000fe2000f8e00ff */
[----:B------:R-:W-:Y:S01]  /*0f60*/  MOV R10, UR8 ;  /* 0x00000008000a7c02 */ /* 0x000fe20008000f00 */
[----:B------:R-:W-:Y:S02]  /*0f70*/  IMAD.U32 R11, RZ, RZ, UR9 ;  /* 0x00000009ff0b7e24 */ /* 0x000fe4000f8e00ff */
[----:B------:R-:W-:Y:S01]  /*0f80*/  IMAD.U32 R13, RZ, RZ, UR9 ;  /* 0x00000009ff0d7e24 */ /* 0x000fe2000f8e00ff */
[----:B------:R-:W-:Y:S01]  /*0f90*/  MOV R10, R12 ;  /* 0x0000000c000a7202 */ /* 0x000fe20000000f00 */
[----:B------:R-:W-:Y:S01]  /*0fa0*/  IMAD.MOV.U32 R9, RZ, RZ, R11 ;  /* 0x000000ffff097224 */ /* 0x000fe200078e000b */
[----:B------:R-:W-:Y:S01]  /*0fb0*/  MOV R12, 0xff0 ;  /* 0x00000ff0000c7802 */ /* 0x000fe20000000f00 */
[----:B------:R-:W-:Y:S02]  /*0fc0*/  IMAD.MOV.U32 R24, RZ, RZ, R14 ;  /* 0x000000ffff187224 */ /* 0x000fe400078e000e */
[----:B------:R-:W-:-:S02]  /*0fd0*/  IMAD.MOV.U32 R11, RZ, RZ, R15 ;  /* 0x000000ffff0b7224 */ /* 0x000fc400078e000f */
[----:B------:R-:W-:Y:S05]  /*0fe0*/  CALL.REL.NOINC `($__internal_30_$__cuda_sm20_div_s64) ;  /* 0x0000114000007944 */ /* 0x000fea0003c00000 */
        /* <DEDUP_REMOVED lines=10> */
.L_x_608:
        /* <DEDUP_REMOVED lines=23> */
.L_x_609:
[----:B------:R-:W-:Y:S05]  /*1200*/  BSYNC B0 ;  /* 0x0000000000007941 */ /* 0x000fea0003800000 */
.L_x_607:
[----:B------:R-:W-:Y:S01]  /*1210*/  MOV R26, R18 ;  /* 0x00000012001a7202 */ /* 0x000fe20000000f00 */
        /* <DEDUP_REMOVED lines=8> */
[----:B------:R-:W-:Y:S01]  /*12a0*/  MOV R19, R6 ;  /* 0x0000000600137202 */ /* 0x000fe20000000f00 */
[C---:B------:R-:W-:Y:S01]  /*12b0*/  IMAD R6, R17.reuse, UR9, RZ ;  /* 0x0000000911067c24 */ /* 0x040fe2000f8e02ff */
[----:B------:R-:W-:Y:S01]  /*12c0*/  BSSY B0, `(.L_x_610) ;  /* 0x0000033000007945 */ /* 0x000fe20003800000 */
[----:B------:R-:W-:-:S04]  /*12d0*/  IMAD.WIDE.U32 R26, R17, UR8, R26 ;  /* 0x00000008111a7c25 */ /* 0x000fc8000f8e001a */
[----:B------:R-:W-:Y:S02]  /*12e0*/  IMAD R5, R9, UR8, R6 ;  /* 0x0000000809057c24 */ /* 0x000fe4000f8e0206 */
[----:B------:R-:W-:-:S04]  /*12f0*/  IMAD.WIDE.U32 R18, R17, UR10, R18 ;  /* 0x0000000a11127c25 */ /* 0x000fc8000f8e0012 */
[----:B------:R-:W-:Y:S02]  /*1300*/  IMAD R9, R9, UR10, R10 ;  /* 0x0000000a09097c24 */ /* 0x000fe4000f8e020a */
[----:B------:R-:W-:-:S03]  /*1310*/  IMAD.IADD R6, R27, 0x1, R5 ;  /* 0x000000011b067824 */ /* 0x000fc600078e0205 */
[----:B------:R-:W-:Y:S01]  /*1320*/  IADD3 R5, R19, R9, RZ ;  /* 0x0000000913057210 */ /* 0x000fe20007ffe0ff */
        /* <DEDUP_REMOVED lines=10> */
[----:B------:R-:W-:Y:S05]  /*13d0*/  CALL.REL.NOINC `($__internal_30_$__cuda_sm20_div_s64) ;  /* 0x00000d5000007944 */ /* 0x000fea0003c00000 */
        /* <DEDUP_REMOVED lines=10> */
.L_x_611:
[----:B------:R-:W0:Y:S01]  /*1480*/  I2F.U32.RP R9, UR12 ;  /* 0x0000000c00097d06 */ /* 0x000e220008209000 */
[----:B------:R-:W-:Y:S02]  /*1490*/  IADD3 R13, RZ, -UR12, RZ ;  /* 0x8000000cff0d7c10 */ /* 0x000fe4000fffe0ff */
[----:B------:R-:W-:-:S02]  /*14a0*/  ISETP.NE.U32.AND P2, PT, RZ, UR12, PT ;  /* 0x0000000cff007c0c */ /* 0x000fc4000bf45070 */
[----:B------:R-:W-:-:S03]  /*14b0*/  MOV R15, RZ ;  /* 0x000000ff000f7202 */ /* 0x000fc60000000f00 */
        /* <DEDUP_REMOVED lines=19> */
.L_x_612:
[----:B------:R-:W-:Y:S05]  /*15f0*/  BSYNC B0 ;  /* 0x0000000000007941 */ /* 0x000fea0003800000 */
.L_x_610:
[----:B------:R-:W-:Y:S01]  /*1600*/  ULDC.64 UR12, c[0x0][UR6+0x150] ;  /* 0x00005400060c7abb */ /* 0x000fe20008000a00 */
[----:B------:R-:W-:Y:S01]  /*1610*/  MOV R19, R5 ;  /* 0x0000000500137202 */ /* 0x000fe20000000f00 */
[----:B------:R-:W-:Y:S01]  /*1620*/  ULDC.64 UR8, c[0x0][UR6+0x220] ;  /* 0x0000880006087abb */ /* 0x000fe20008000a00 */
[----:B------:R-:W-:Y:S01]  /*1630*/  LOP3.LUT R5, R15, UR13, RZ, 0xfc, !PT ;  /* 0x0000000d0f057c12 */ /* 0x000fe2000f8efcff */
[----:B------:R-:W-:Y:S01]  /*1640*/  IMAD.MOV.U32 R27, RZ, RZ, R6 ;  /* 0x000000ffff1b7224 */ /* 0x000fe200078e0006 */
[----:B------:R-:W-:Y:S01]  /*1650*/  ULDC.64 UR10, c[0x0][UR5+0x158] ;  /* 0x00005600050a7abb */ /* 0x000fe20008000a00 */
[----:B------:R-:W-:Y:S01]  /*1660*/  IMAD R6, R11, UR9, RZ ;  /* 0x000000090b067c24 */ /* 0x000fe2000f8e02ff */
[----:B------:R-:W-:Y:S01]  /*1670*/  ISETP.NE.U32.AND P0, PT, R5, RZ, PT ;  /* 0x000000ff0500720c */ /* 0x000fe20003f05070 */
[----:B------:R-:W-:Y:S01]  /*1680*/  IMAD R10, R11, UR11, RZ ;  /* 0x0000000b0b0a7c24 */ /* 0x000fe2000f8e02ff */
[----:B------:R-:W-:Y:S01]  /*1690*/  BSSY B0, `(.L_x_613) ;  /* 0x0000033000007945 */ /* 0x000fe20003800000 */
[----:B------:R-:W-:-:S02]  /*16a0*/  IMAD R5, R9, UR8, R6 ;  /* 0x0000000809057c24 */ /* 0x000fc4000f8e0206 */
[----:B------:R-:W-:-:S04]  /*16b0*/  IMAD.WIDE.U32 R26, R11, UR8, R26 ;  /* 0x000000080b1a7c25 */ /* 0x000fc8000f8e001a */
        /* <DEDUP_REMOVED lines=25> */
.L_x_614:
        /* <DEDUP_REMOVED lines=23> */
.L_x_615:
[----:B------:R-:W-:Y:S05]  /*19c0*/  BSYNC B0 ;  /* 0x0000000000007941 */ /* 0x000fea0003800000 */
.L_x_613:
        /* <DEDUP_REMOVED lines=12> */
[----:B------:R-:W-:Y:S02]  /*1a90*/  IMAD R9, R9, UR10, R10 ;  /* 0x0000000a09097c24 */ /* 0x000fe4000f8e020a */
[----:B------:R-:W-:-:S03]  /*1aa0*/  IMAD.WIDE.U32 R26, R11, UR8, R26 ;  /* 0x000000080b1a7c25 */ /* 0x000fc6000f8e001a */
        /* <DEDUP_REMOVED lines=23> */
.L_x_617:
[----:B------:R-:W0:Y:S01]  /*1c20*/  I2F.U32.RP R9, UR12 ;  /* 0x0000000c00097d06 */ /* 0x000e220008209000 */
[----:B------:R-:W-:Y:S02]  /*1c30*/  IADD3 R13, RZ, -UR12, RZ ;  /* 0x8000000cff0d7c10 */ /* 0x000fe4000fffe0ff */
[----:B------:R-:W-:-:S02]  /*1c40*/  ISETP.NE.U32.AND P2, PT, RZ, UR12, PT ;  /* 0x0000000cff007c0c */ /* 0x000fc4000bf45070 */
[----:B------:R-:W-:-:S03]  /*1c50*/  MOV R15, RZ ;  /* 0x000000ff000f7202 */ /* 0x000fc60000000f00 */
        /* <DEDUP_REMOVED lines=13> */
[----:B------:R-:W-:-:S12]  /*1d30*/  HFMA2.MMA R12, -RZ, RZ, 0, 0 ;  /* 0x00000000ff0c7435 */ /* 0x000fd800000001ff */
[----:B------:R-:W-:Y:S02]  /*1d40*/  @P1 IADD3 R11, R11, 0x1, RZ ;  /* 0x000000010b0b1810 */ /* 0x000fe40007ffe0ff */
[----:B------:R-:W-:-:S05]  /*1d50*/  @!P2 LOP3.LUT R11, RZ, UR12, RZ, 0x33, !PT ;  /* 0x0000000cff0bac12 */ /* 0x000fca000f8e33ff */
[----:B------:R-:W-:-:S04]  /*1d60*/  IMAD.MOV R9, RZ, RZ, -R11 ;  /* 0x000000ffff097224 */ /* 0x000fc800078e0a0b */
[----:B------:R-:W-:Y:S02]  /*1d70*/  IMAD R9, R9, UR12, R14 ;  /* 0x0000000c09097c24 */ /* 0x000fe4000f8e020e */
[----:B------:R-:W-:Y:S02]  /*1d80*/  IMAD.MOV.U32 R14, RZ, RZ, R11 ;  /* 0x000000ffff0e7224 */ /* 0x000fe400078e000b */
.L_x_618:
[----:B------:R-:W-:Y:S05]  /*1d90*/  BSYNC B0 ;  /* 0x0000000000007941 */ /* 0x000fea0003800000 */
.L_x_616:
[----:B------:R-:W-:Y:S01]  /*1da0*/  IADD3 R8, P0, R8, -0x4, RZ ;  /* 0xfffffffc08087810 */ /* 0x000fe20007f1e0ff */
[----:B------:R-:W-:Y:S01]  /*1db0*/  IMAD.MOV.U32 R27, RZ, RZ, R5 ;  /* 0x000000ffff1b7224 */ /* 0x000fe200078e0005 */
[----:B------:R-:W-:Y:S01]  /*1dc0*/  MOV R10, R18 ;  /* 0x00000012000a7202 */ /* 0x000fe20000000f00 */
[----:B------:R-:W-:Y:S01]  /*1dd0*/  IMAD.MOV.U32 R11, RZ, RZ, R6 ;  /* 0x000000ffff0b7224 */ /* 0x000fe200078e0006 */
[----:B------:R-:W-:Y:S01]  /*1de0*/  IADD3.X R7, R7, -0x1, RZ, P0, !PT ;  /* 0xffffffff07077810 */ /* 0x000fe200007fe4ff */
[----:B------:R-:W-:Y:S01]  /*1df0*/  ULDC.64 UR8, c[0x0][UR6+0x210] ;  /* 0x0000840006087abb */ /* 0x000fe20008000a00 */
[----:B------:R-:W-:Y:S01]  /*1e00*/  ISETP.GT.U32.AND P0, PT, R8, 0x3, PT ;  /* 0x000000030800780c */ /* 0x000fe20003f04070 */
[----:B------:R-:W-:Y:S01]  /*1e10*/  ULDC.64 UR10, c[0x0][UR5+0x148] ;  /* 0x00005200050a7abb */ /* 0x000fe20008000a00 */
[----:B------:R-:W-:Y:S01]  /*1e20*/  IMAD.WIDE.U32 R18, R9, UR8, R26 ;  /* 0x0000000809127c25 */ /* 0x000fe2000f8e001a */
[----:B------:R-:W-:Y:S01]  /*1e30*/  UIADD3 UR5, UR5, -0x20, URZ ;  /* 0xffffffe005057890 */ /* 0x000fe2000fffe03f */
[----:B------:R-:W-:Y:S01]  /*1e40*/  ISETP.GT.AND.EX P0, PT, R7, RZ, PT, P0 ;  /* 0x000000ff0700720c */ /* 0x000fe20003f04300 */
[----:B------:R-:W-:Y:S01]  /*1e50*/  UIADD3 UR6, UR6, -0x20, URZ ;  /* 0xffffffe006067890 */ /* 0x000fe2000fffe03f */
[----:B------:R-:W-:-:S04]  /*1e60*/  IMAD.WIDE.U32 R10, R9, UR10, R10 ;  /* 0x0000000a090a7c25 */ /* 0x000fc8000f8e000a */
[C---:B------:R-:W-:Y:S02]  /*1e70*/  IMAD R5, R9.reuse, UR9, RZ ;  /* 0x0000000909057c24 */ /* 0x040fe4000f8e02ff */
[----:B------:R-:W-:Y:S02]  /*1e80*/  IMAD R9, R9, UR11, RZ ;  /* 0x0000000b09097c24 */ /* 0x000fe4000f8e02ff */
[C---:B------:R-:W-:Y:S02]  /*1e90*/  IMAD R5, R12.reuse, UR8, R5 ;  /* 0x000000080c057c24 */ /* 0x040fe4000f8e0205 */
[----:B------:R-:W-:-:S03]  /*1ea0*/  IMAD R9, R12, UR10, R9 ;  /* 0x0000000a0c097c24 */ /* 0x000fc6000f8e0209 */
[----:B------:R-:W-:Y:S01]  /*1eb0*/  IADD3 R19, R19, R5, RZ ;  /* 0x0000000513137210 */ /* 0x000fe20007ffe0ff */
[----:B------:R-:W-:Y:S01]  /*1ec0*/  IMAD.MOV.U32 R5, RZ, RZ, R10 ;  /* 0x000000ffff057224 */ /* 0x000fe200078e000a */
[----:B------:R-:W-:Y:S01]  /*1ed0*/  IADD3 R6, R11, R9, RZ ;  /* 0x000000090b067210 */ /* 0x000fe20007ffe0ff */
[----:B------:R-:W-:Y:S01]  /*1ee0*/  @!P0 CALL.REL.NOINC `(.L_x_601) ;  /* 0x0000001000008944 */ /* 0x000fe20003c00000 */
[----:B------:R-:W-:Y:S05]  /*1ef0*/  BRA `(.L_x_619) ;  /* 0xfffff00000007947 */ /* 0x000fea000383ffff */
.L_x_601:
        /* <DEDUP_REMOVED lines=9> */
[----:B------:R-:W-:Y:S01]  /*1f90*/  ISETP.GE.U32.AND P0, PT, R0, UR6, PT ;  /* 0x0000000600007c0c */ /* 0x000fe2000bf06070 */
[----:B------:R-:W-:-:S03]  /*1fa0*/  CS2R R8, SRZ ;  /* 0x0000000000087805 */ /* 0x000fc6000001ff00 */
[----:B------:R-:W-:-:S13]  /*1fb0*/  ISETP.GE.AND.EX P0, PT, R2, UR7, PT, P0 ;  /* 0x0000000702007c0c */ /* 0x000fda000bf06300 */
[----:B------:R-:W-:-:S04]  /*1fc0*/  @!P0 LEA R12, P1, R18, c[0x0][0x300], 0x4 ;  /* 0x0000c000120c8a11 */ /* 0x000fc800078220ff */
[----:B------:R-:W-:-:S05]  /*1fd0*/  @!P0 LEA.HI.X R13, R18, c[0x0][0x304], R19, 0x4, P1 ;  /* 0x0000c100120d8a11 */ /* 0x000fca00008f2413 */
[----:B------:R-:W2:Y:S01]  /*1fe0*/  @!P0 LDG.E.128 R8, [R12.64] ;  /* 0x000000080c088981 */ /* 0x000ea2000c1e1d00 */
[----:B------:R-:W-:-:S04]  /*1ff0*/  IADD3 R3, P1, R0, -R3, RZ ;  /* 0x8000000300037210 */ /* 0x000fc80007f3e0ff */
[----:B------:R-:W-:Y:S01]  /*2000*/  ISETP.GE.U32.AND P0, PT, R3, c[0x0][0x4a0], PT ;  /* 0x0001280003007a0c */ /* 0x000fe20003f06070 */
[----:B------:R-:W-:-:S05]  /*2010*/  IMAD.X R4, R2, 0x1, ~R4, P1 ;  /* 0x0000000102047824 */ /* 0x000fca00008e0e04 */
[----:B------:R-:W-:-:S04]  /*2020*/  ISETP.GE.AND.EX P0, PT, R4, c[0x0][0x4a4], PT, P0 ;  /* 0x0001290004007a0c */ /* 0x000fc80003f06300 */
[----:B--2---:R-:W-:Y:S02]  /*2030*/  FSEL R8, R8, RZ, P0 ;  /* 0x000000ff08087208 */ /* 0x004fe40000000000 */
[----:B------:R-:W-:Y:S02]  /*2040*/  FSEL R9, R9, RZ, P0 ;  /* 0x000000ff09097208 */ /* 0x000fe40000000000 */
[----:B------:R-:W-:Y:S02]  /*2050*/  FSEL R10, R10, RZ, P0 ;  /* 0x000000ff0a0a7208 */ /* 0x000fe40000000000 */
[----:B------:R-:W-:Y:S01]  /*2060*/  FSEL R11, R11, RZ, P0 ;  /* 0x000000ff0b0b7208 */ /* 0x000fe20000000000 */
[----:B------:R-:W-:Y:S05]  /*2070*/  BRA `(.L_x_622) ;  /* 0x0000002000007947 */ /* 0x000fea0003800000 */
.L_x_621:
[----:B------:R-:W-:Y:S01]  /*2080*/  CS2R R10, SRZ ;  /* 0x00000000000a7805 */ /* 0x000fe2000001ff00 */
[----:B------:R-:W-:Y:S02]  /*2090*/  CS2R R8, SRZ ;  /* 0x0000000000087805 */ /* 0x000fe4000001ff00 */
.L_x_622:
[----:B------:R-:W-:Y:S05]  /*20a0*/  BSYNC B0 ;  /* 0x0000000000007941 */ /* 0x000fea0003800000 */
.L_x_620:
[----:B------:R-:W-:Y:S02]  /*20b0*/  ULDC.64 UR6, c[0x0][UR4+0x170] ;  /* 0x00005c0004067abb */ /* 0x000fe40008000a00 */
[----:B------:R-:W-:-:S04]  /*20c0*/  ISETP.GE.U32.AND P0, PT, R0, UR6, PT ;  /* 0x0000000600007c0c */ /* 0x000fc8000bf06070 */
[----:B------:R-:W-:-:S13]  /*20d0*/  ISETP.GE.AND.EX P0, PT, R2, UR7, PT, P0 ;  /* 0x0000000702007c0c */ /* 0x000fda000bf06300 */
[----:B------:R-:W-:Y:S05]  /*20e0*/  @P0 EXIT ;  /* 0x000000000000094d */ /* 0x000fea0003800000 */
[----:B------:R-:W-:-:S04]  /*20f0*/  LEA R2, P0, R5, c[0x0][0x160], 0x4 ;  /* 0x0000580005027a11 */ /* 0x000fc800078020ff */
[----:B------:R-:W-:-:S05]  /*2100*/  LEA.HI.X R3, R5, c[0x0][0x164], R6, 0x4, P0 ;  /* 0x0000590005037a11 */ /* 0x000fca00000f2406 */
[----:B------:R-:W-:Y:S01]  /*2110*/  STG.E.128 [R2.64], R8 ;  /* 0x0000000802007986 */ /* 0x000fe2000c101d08 */
[----:B------:R-:W-:Y:S05]  /*2120*/  EXIT ;  /* 0x000000000000794d */ /* 0x000fea0003800000 */
        .weak           $__internal_30_$__cuda_sm20_div_s64
        .type           $__internal_30_$__cuda_sm20_div_s64,@function
        .size           $__internal_30_$__cuda_sm20_div_s64,(.L_x_3142 - $__internal_30_$__cuda_sm20_div_s64)
$__internal_30_$__cuda_sm20_div_s64:
        /* <DEDUP_REMOVED lines=63> */
[----:B------:R-:W-:Y:S02]  /*2520*/  IADD3.X R13, RZ, R20, RZ, P2, !PT ;  /* 0x00000014ff0d7210 */ /* 0x000fe400017fe4ff */
[----:B------:R-:W-:Y:S02]  /*2530*/  SEL R24, R24, R21, P0 ;  /* 0x0000001518187207 */ /* 0x000fe40000000000 */
[----:B------:R-:W-:Y:S02]  /*2540*/  ISETP.GE.U32.AND P1, PT, R23, R16, PT ;  /* 0x000000101700720c */ /* 0x000fe40003f26070 */
[----:B------:R-:W-:Y:S02]  /*2550*/  SEL R13, R13, R20, P0 ;  /* 0x000000140d0d7207 */ /* 0x000fe40000000000 */
[----:B------:R-:W-:Y:S02]  /*2560*/  IADD3 R16, P2, R22, 0x1, RZ ;  /* 0x0000000116107810 */ /* 0x000fe40007f5e0ff */
[----:B------:R-:W-:-:S02]  /*2570*/  ISETP.GE.U32.AND.EX P0, PT, R24, R17, PT, P1 ;  /* 0x000000111800720c */ /* 0x000fc40003f06110 */
[----:B------:R-:W-:Y:S01]  /*2580*/  ISETP.GE.AND P1, PT, R11, RZ, PT ;  /* 0x000000ff0b00720c */ /* 0x000fe20003f26270 */
[----:B------:R-:W-:Y:S01]  /*2590*/  IMAD.X R17, RZ, RZ, R13, P2 ;  /* 0x000000ffff117224 */ /* 0x000fe200010e060d */
[----:B------:R-:W-:-:S04]  /*25a0*/  SEL R16, R16, R22, P0 ;  /* 0x0000001610107207 */ /* 0x000fc80000000000 */
[----:B------:R-:W-:Y:S02]  /*25b0*/  SEL R17, R17, R13, P0 ;  /* 0x0000000d11117207 */ /* 0x000fe40000000000 */
[-C--:B------:R-:W-:Y:S02]  /*25c0*/  IADD3 R13, P2, RZ, -R16.reuse, RZ ;  /* 0x80000010ff0d7210 */ /* 0x080fe40007f5e0ff */
[----:B------:R-:W-:Y:S02]  /*25d0*/  ISETP.NE.U32.AND P0, PT, R10, RZ, PT ;  /* 0x000000ff0a00720c */ /* 0x000fe40003f05070 */
[-C--:B------:R-:W-:Y:S02]  /*25e0*/  IADD3.X R10, RZ, ~R17.reuse, RZ, P2, !PT ;  /* 0x80000011ff0a7210 */ /* 0x080fe400017fe4ff */
[----:B------:R-:W-:Y:S01]  /*25f0*/  SEL R13, R13, R16, !P1 ;  /* 0x000000100d0d7207 */ /* 0x000fe20004800000 */
[----:B------:R-:W-:Y:S01]  /*2600*/  IMAD.MOV.U32 R16, RZ, RZ, R12 ;  /* 0x000000ffff107224 */ /* 0x000fe200078e000c */
[----:B------:R-:W-:Y:S01]  /*2610*/  SEL R10, R10, R17, !P1 ;  /* 0x000000110a0a7207 */ /* 0x000fe20004800000 */
[----:B------:R-:W-:Y:S01]  /*2620*/  HFMA2.MMA R17, -RZ, RZ, 0, 0 ;  /* 0x00000000ff117435 */ /* 0x000fe200000001ff */
[----:B------:R-:W-:-:S04]  /*2630*/  ISETP.NE.AND.EX P0, PT, R9, RZ, PT, P0 ;  /* 0x000000ff0900720c */ /* 0x000fc80003f05300 */
[----:B------:R-:W-:Y:S02]  /*2640*/  SEL R13, R13, 0xffffffff, P0 ;  /* 0xffffffff0d0d7807 */ /* 0x000fe40000000000 */
[----:B------:R-:W-:Y:S01]  /*2650*/  SEL R10, R10, 0xffffffff, P0 ;  /* 0xffffffff0a0a7807 */ /* 0x000fe20000000000 */
[----:B------:R-:W-:Y:S06]  /*2660*/  RET.REL.NODEC R16 `(_ZN2at6native16triu_tril_kernelIN3c107complexIdEElLb1ELi1ELb0EEEvNS_4cuda6detail10TensorInfoIT_T0_EENS7_IKS8_S9_EEllS9_) ;  /* 0xffffd99010007950 */ /* 0x000fec0003c3ffff */
.L_x_623:
        /* <DEDUP_REMOVED lines=9> */
.L_x_3142:


//--------------------- .text._ZN2at6native16triu_tril_kernelIN3c107complexIdEElLb1ELi1ELb1EEEvNS_4cuda6detail10TensorInfoIT_T0_EENS7_IKS8_S9_EEllS9_ --------------------------
	.section	.text._ZN2at6native16triu_tril_kernelIN3c107complexIdEElLb1ELi1ELb1EEEvNS_4cuda6detail10TensorInfoIT_T0_EENS7_IKS8_S9_EEllS9_,"ax",@progbits
	.sectioninfo	@"SHI_REGISTERS=30"
	.align	128
        .global         _ZN2at6native16triu_tril_kernelIN3c107complexIdEElLb1ELi1ELb1EEEvNS_4cuda6detail10TensorInfoIT_T0_EENS7_IKS8_S9_EEllS9_
        .type           _ZN2at6native16triu_tril_kernelIN3c107complexIdEElLb1ELi1ELb1EEEvNS_4cuda6detail10TensorInfoIT_T0_EENS7_IKS8_S9_EEllS9_,@function
        .size           _ZN2at6native16triu_tril_kernelIN3c107complexIdEElLb1ELi1ELb1EEEvNS_4cuda6detail10TensorInfoIT_T0_EENS7_IKS8_S9_EEllS9_,(.L_x_3144 - _ZN2at6native16triu_tril_kernelIN3c107complexIdEElLb1ELi1ELb1EEEvNS_4cuda6detail10TensorInfoIT_T0_EENS7_IKS8_S9_EEllS9_)
        .other          _ZN2at6native16triu_tril_kernelIN3c107complexIdEElLb1ELi1ELb1EEEvNS_4cuda6detail10TensorInfoIT_T0_EENS7_IKS8_S9_EEllS9_,@"STO_CUDA_ENTRY STV_DEFAULT"
_ZN2at6native16triu_tril_kernelIN3c107complexIdEElLb1ELi1ELb1EEEvNS_4cuda6detail10TensorInfoIT_T0_EENS7_IKS8_S9_EEllS9_:
.text._ZN2at6native16triu_tril_kernelIN3c107complexIdEElLb1ELi1ELb1EEEvNS_4cuda6detail10TensorInfoIT_T0_EENS7_IKS8_S9_EEllS9_:
        /* <DEDUP_REMOVED lines=17> */
[----:B------:R-:W-:Y:S05]  /*0110*/  CALL.REL.NOINC `($__internal_31_$__cuda_sm20_div_s64) ;  /* 0x00001d0000007944 */ /* 0x000fea0003c00000 */
[----:B------:R-:W-:-:S05]  /*0120*/  IADD3 R5, P0, RZ, -R6, RZ ;  /* 0x80000006ff057210 */ /* 0x000fca0007f1e0ff */
[----:B------:R-:W-:Y:S02]  /*0130*/  IMAD.X R0, RZ, RZ, ~R7, P0 ;  /* 0x000000ffff007224 */ /* 0x000fe400000e0e07 */
[----:B------:R-:W-:-:S04]  /*0140*/  IMAD.WIDE.U32 R2, R5, c[0x0][0x4b0], R2 ;  /* 0x00012c0005027a25 */ /* 0x000fc800078e0002 */
[----:B------:R-:W-:-:S04]  /*0150*/  IMAD R0, R0, c[0x0][0x4b0], RZ ;  /* 0x00012c0000007a24 */ /* 0x000fc800078e02ff */
[----:B------:R-:W-:-:S04]  /*0160*/  IMAD R5, R5, c[0x0][0x4b4], R0 ;  /* 0x00012d0005057a24 */ /* 0x000fc800078e0200 */
[----:B------:R-:W-:Y:S01]  /*0170*/  IMAD.IADD R3, R3, 0x1, R5 ;  /* 0x0000000103037824 */ /* 0x000fe200078e0205 */
[----:B------:R-:W-:Y:S05]  /*0180*/  BRA `(.L_x_626) ;  /* 0x0000016000007947 */ /* 0x000fea0003800000 */
.L_x_625:
        /* <DEDUP_REMOVED lines=22> */
.L_x_626:
[----:B------:R-:W-:Y:S05]  /*02f0*/  BSYNC B0 ;  /* 0x0000000000007941 */ /* 0x000fea0003800000 */
.L_x_624:
        /* <DEDUP_REMOVED lines=13> */
[----:B------:R-:W-:Y:S05]  /*03d0*/  CALL.REL.NOINC `($__internal_32_$__cuda_sm20_rem_s64) ;  /* 0x00001f8000007944 */ /* 0x000fea0003c00000 */
[----:B------:R-:W-:Y:S01]  /*03e0*/  IMAD.MOV.U32 R4, RZ, RZ, R8 ;  /* 0x000000ffff047224 */ /* 0x000fe200078e0008 */
[----:B------:R-:W-:Y:S01]  /*03f0*/  MOV R5, R9 ;  /* 0x0000000900057202 */ /* 0x000fe20000000f00 */
[----:B------:R-:W-:Y:S05]  /*0400*/  BRA `(.L_x_629) ;  /* 0x0000013000007947 */ /* 0x000fea0003800000 */
.L_x_628:
        /* <DEDUP_REMOVED lines=19> */
.L_x_629:
[----:B------:R-:W-:Y:S05]  /*0540*/  BSYNC B0 ;  /* 0x0000000000007941 */ /* 0x000fea0003800000 */
.L_x_627:
        /* <DEDUP_REMOVED lines=20> */
[----:B------:R-:W-:Y:S05]  /*0690*/  CALL.REL.NOINC `($__internal_31_$__cuda_sm20_div_s64) ;  /* 0x0000178000007944 */ /* 0x000fea0003c00000 */
[----:B------:R-:W-:Y:S01]  /*06a0*/  MOV R16, R6 ;  /* 0x0000000600107202 */ /* 0x000fe20000000f00 */
[----:B------:R-:W-:Y:S01]  /*06b0*/  IMAD.MOV.U32 R17, RZ, RZ, R7 ;  /* 0x000000ffff117224 */ /* 0x000fe200078e0007 */
[----:B------:R-:W-:Y:S05]  /*06c0*/  BRA `(.L_x_632) ;  /* 0x0000013000007947 */ /* 0x000fea0003800000 */
.L_x_631:
        /* <DEDUP_REMOVED lines=19> */
.L_x_632:
[----:B------:R-:W-:Y:S05]  /*0800*/  BSYNC B0 ;  /* 0x0000000000007941 */ /* 0x000fea0003800000 */
.L_x_630:
        /* <DEDUP_REMOVED lines=41> */
.L_x_638:
        /* <DEDUP_REMOVED lines=13> */
[----:B------:R-:W-:Y:S05]  /*0b70*/  CALL.REL.NOINC `($__internal_31_$__cuda_sm20_div_s64) ;  /* 0x000012a000007944 */ /* 0x000fea0003c00000 */
        /* <DEDUP_REMOVED lines=11> */
.L_x_636:
        /* <DEDUP_REMOVED lines=23> */
.L_x_637:
[----:B------:R-:W-:Y:S05]  /*0da0*/  BSYNC B0 ;  /* 0x0000000000007941 */ /* 0x000fea0003800000 */
.L_x_635:
        /* <DEDUP_REMOVED lines=14> */
.L_x_634:
        /* <DEDUP_REMOVED lines=13> */
.L_x_651:
        /* <DEDUP_REMOVED lines=13> */
[----:B------:R-:W-:Y:S05]  /*1030*/  CALL.REL.NOINC `($__internal_31_$__cuda_sm20_div_s64) ;  /* 0x00000de000007944 */ /* 0x000fea0003c00000 */
        /* <DEDUP_REMOVED lines=11> */
.L_x_640:
        /* <DEDUP_REMOVED lines=23> */
.L_x_641:
[----:B------:R-:W-:Y:S05]  /*1260*/  BSYNC B0 ;  /* 0x0000000000007941 */ /* 0x000fea0003800000 */
.L_x_639:
        /* <DEDUP_REMOVED lines=30> */
.L_x_643:
        /* <DEDUP_REMOVED lines=23> */
.L_x_644:
[----:B------:R-:W-:Y:S05]  /*15c0*/  BSYNC B0 ;  /* 0x0000000000007941 */ /* 0x000fea0003800000 */
.L_x_642:
        /* <DEDUP_REMOVED lines=31> */
.L_x_646:
        /* <DEDUP_REMOVED lines=23> */
.L_x_647:
[----:B------:R-:W-:Y:S05]  /*1930*/  BSYNC B0 ;  /* 0x0000000000007941 */ /* 0x000fea0003800000 */
.L_x_645:
        /* <DEDUP_REMOVED lines=19> */
[----:B------:R-:W-:Y:S05]  /*1a70*/  CALL.REL.NOINC `($__internal_31_$__cuda_sm20_div_s64) ;  /* 0x000003a000007944 */ /* 0x000fea0003c00000 */
        /* <DEDUP_REMOVED lines=11> */
.L_x_649:
        /* <DEDUP_REMOVED lines=23> */
.L_x_650:
[----:B------:R-:W-:Y:S05]  /*1ca0*/  BSYNC B0 ;  /* 0x0000000000007941 */ /* 0x000fea0003800000 */
.L_x_648:
        /* <DEDUP_REMOVED lines=14> */
.L_x_633:
[----:B------:R-:W-:Y:S02]  /*1d90*/  ULDC.64 UR8, c[0x0][UR4+0x170] ;  /* 0x00005c0004087abb */ /* 0x000fe40008000a00 */
[----:B------:R-:W-:-:S04]  /*1da0*/  ISETP.GE.U32.AND P0, PT, R2, UR8, PT ;  /* 0x0000000802007c0c */ /* 0x000fc8000bf06070 */
[----:B------:R-:W-:-:S13]  /*1db0*/  ISETP.GE.AND.EX P0, PT, R3, UR9, PT, P0 ;  /* 0x0000000903007c0c */ /* 0x000fda000bf06300 */
[----:B------:R-:W-:Y:S05]  /*1dc0*/  @P0 EXIT ;  /* 0x000000000000094d */ /* 0x000fea0003800000 */
[----:B------:R-:W-:Y:S01]  /*1dd0*/  LEA R2, P0, R12, c[0x0][0x160], 0x4 ;  /* 0x000058000c027a11 */ /* 0x000fe200078020ff */
[----:B------:R-:W-:-:S03]  /*1de0*/  ULDC.64 UR4, c[0x0][0x118] ;  /* 0x0000460000047ab9 */ /* 0x000fc60000000a00 */
[----:B------:R-:W-:-:S05]  /*1df0*/  LEA.HI.X R3, R12, c[0x0][0x164], R13, 0x4, P0 ;  /* 0x000059000c037a11 */ /* 0x000fca00000f240d */
[----:B------:R-:W-:Y:S01]  /*1e00*/  STG.E.128 [R2.64], RZ ;  /* 0x000000ff02007986 */ /* 0x000fe2000c101d04 */
[----:B------:R-:W-:Y:S05]  /*1e10*/  EXIT ;  /* 0x000000000000794d */ /* 0x000fea0003800000 */
        .weak           $__internal_31_$__cuda_sm20_div_s64
        .type           $__internal_31_$__cuda_sm20_div_s64,@function
        .size           $__internal_31_$__cuda_sm20_div_s64,($__internal_32_$__cuda_sm20_rem_s64 - $__internal_31_$__cuda_sm20_div_s64)
$__internal_31_$__cuda_sm20_div_s64:
        /* <DEDUP_REMOVED lines=83> */
[----:B------:R-:W-:Y:S05]  /*2350*/  RET.REL.NODEC R8 `(_ZN2at6native16triu_tril_kernelIN3c107complexIdEElLb1ELi1ELb1EEEvNS_4cuda6detail10TensorInfoIT_T0_EENS7_IKS8_S9_EEllS9_) ;  /* 0xffffdca008007950 */ /* 0x000fea0003c3ffff */
        .weak           $__internal_32_$__cuda_sm20_rem_s64
        .type           $__internal_32_$__cuda_sm20_rem_s64,@function
        .size           $__internal_32_$__cuda_sm20_rem_s64,(.L_x_3144 - $__internal_32_$__cuda_sm20_rem_s64)
$__internal_32_$__cuda_sm20_rem_s64:
        /* <DEDUP_REMOVED lines=77> */
[----:B------:R-:W-:Y:S06]  /*2830*/  RET.REL.NODEC R4 `(_ZN2at6native16triu_tril_kernelIN3c107complexIdEElLb1ELi1ELb1EEEvNS_4cuda6detail10TensorInfoIT_T0_EENS7_IKS8_S9_EEllS9_) ;  /* 0xffffd7c004007950 */ /* 0x000fec0003c3ffff */
.L_x_652:
        /* <DEDUP_REMOVED lines=12> */
.L_x_3144:


//--------------------- .text._ZN2at6native16triu_tril_kernelIN3c107complexIdEEiLb1ELi1ELb0EEEvNS_4cuda6detail10TensorInfoIT_T0_EENS7_IKS8_S9_EEllS9_ --------------------------
	.section	.text._ZN2at6native16triu_tril_kernelIN3c107complexIdEEiLb1ELi1ELb0EEEvNS_4cuda6detail10TensorInfoIT_T0_EENS7_IKS8_S9_EEllS9_,"ax",@progbits
	.sectioninfo	@"SHI_REGISTERS=30"
	.align	128
        .global         _ZN2at6native16triu_tril_kernelIN3c107complexIdEEiLb1ELi1ELb0EEEvNS_4cuda6detail10TensorInfoIT_T0_EENS7_IKS8_S9_EEllS9_
        .type           _ZN2at6native16triu_tril_kernelIN3c107complexIdEEiLb1ELi1ELb0EEEvNS_4cuda6detail10TensorInfoIT_T0_EENS7_IKS8_S9_EEllS9_,@function
        .size           _ZN2at6native16triu_tril_kernelIN3c107complexIdEEiLb1ELi1ELb0EEEvNS_4cuda6detail10TensorInfoIT_T0_EENS7_IKS8_S9_EEllS9_,(.L_x_3145 - _ZN2at6native16triu_tril_kernelIN3c107complexIdEEiLb1ELi1ELb0EEEvNS_4cuda6detail10TensorInfoIT_T0_EENS7_IKS8_S9_EEllS9_)
        .other          _ZN2at6native16triu_tril_kernelIN3c107complexIdEEiLb1ELi1ELb0EEEvNS_4cuda6detail10TensorInfoIT_T0_EENS7_IKS8_S9_EEllS9_,@"STO_CUDA_ENTRY STV_DEFAULT"
_ZN2at6native16triu_tril_kernelIN3c107complexIdEEiLb1ELi1ELb0EEEvNS_4cuda6detail10TensorInfoIT_T0_EENS7_IKS8_S9_EEllS9_:
.text._ZN2at6native16triu_tril_kernelIN3c107complexIdEEiLb1ELi1ELb0EEEvNS_4cuda6detail10TensorInfoIT_T0_EENS7_IKS8_S9_EEllS9_:
        /* <DEDUP_REMOVED lines=19> */
[----:B------:R-:W-:Y:S05]  /*0130*/  CALL.REL.NOINC `($__internal_33_$__cuda_sm20_div_s64) ;  /* 0x0000168000007944 */ /* 0x000fea0003c00000 */
[----:B------:R-:W-:-:S04]  /*0140*/  IMAD.MOV R3, RZ, RZ, -R9 ;  /* 0x000000ffff037224 */ /* 0x000fc800078e0a09 */
[----:B------:R-:W-:Y:S02]  /*0150*/  IMAD R4, R3, c[0x0][0x320], R2 ;  /* 0x0000c80003047a24 */ /* 0x000fe400078e0202 */
[----:B------:R-:W-:Y:S02]  /*0160*/  IMAD.MOV.U32 R2, RZ, RZ, R9 ;  /* 0x000000ffff027224 */ /* 0x000fe400078e0009 */
[----:B------:R-:W-:Y:S01]  /*0170*/  IMAD.MOV.U32 R3, RZ, RZ, R8 ;  /* 0x000000ffff037224 */ /* 0x000fe200078e0008 */
[----:B------:R-:W-:Y:S05]  /*0180*/  BRA `(.L_x_655) ;  /* 0x0000016000007947 */ /* 0x000fea0003800000 */
.L_x_654:
        /* <DEDUP_REMOVED lines=19> */
[----:B------:R-:W-:Y:S01]  /*02c0*/  IMAD R4, R3, c[0x0][0x320], R2 ;  /* 0x0000c80003047a24 */ /* 0x000fe200078e0202 */
[----:B------:R-:W-:Y:S01]  /*02d0*/  HFMA2.MMA R3, -RZ, RZ, 0, 0 ;  /* 0x00000000ff037435 */ /* 0x000fe200000001ff */
[----:B------:R-:W-:-:S05]  /*02e0*/  IMAD.MOV.U32 R2, RZ, RZ, R5 ;  /* 0x000000ffff027224 */ /* 0x000fca00078e0005 */
.L_x_655:
[----:B------:R-:W-:Y:S05]  /*02f0*/  BSYNC B0 ;  /* 0x0000000000007941 */ /* 0x000fea0003800000 */
.L_x_653:
        /* <DEDUP_REMOVED lines=16> */
[----:B------:R-:W-:Y:S05]  /*0400*/  CALL.REL.NOINC `($__internal_33_$__cuda_sm20_div_s64) ;  /* 0x000013b000007944 */ /* 0x000fea0003c00000 */
[----:B------:R-:W-:Y:S01]  /*0410*/  IADD3 R3, -R9, RZ, RZ ;  /* 0x000000ff09037210 */ /* 0x000fe20007ffe1ff */
[----:B------:R-:W-:Y:S02]  /*0420*/  IMAD.MOV.U32 R14, RZ, RZ, R9 ;  /* 0x000000ffff0e7224 */ /* 0x000fe400078e0009 */
[----:B------:R-:W-:Y:S02]  /*0430*/  IMAD.MOV.U32 R15, RZ, RZ, R8 ;  /* 0x000000ffff0f7224 */ /* 0x000fe400078e0008 */
[----:B------:R-:W-:Y:S01]  /*0440*/  IMAD R3, R3, UR5, R2 ;  /* 0x0000000503037c24 */ /* 0x000fe2000f8e0202 */
[----:B------:R-:W-:Y:S05]  /*0450*/  BRA `(.L_x_658) ;  /* 0x0000015000007947 */ /* 0x000fea0003800000 */
.L_x_657:
        /* <DEDUP_REMOVED lines=21> */
.L_x_658:
[----:B------:R-:W-:Y:S05]  /*05b0*/  BSYNC B0 ;  /* 0x0000000000007941 */ /* 0x000fea0003800000 */
.L_x_656:
[----:B------:R-:W-:Y:S01]  /*05c0*/  MOV R21, c[0x0][0x308] ;  /* 0x0000c20000157a02 */ /* 0x000fe20000000f00 */
[----:B------:R-:W-:Y:S02]  /*05d0*/  ULDC UR5, c[0x0][UR4+0x1d0] ;  /* 0x0000740004057abb */ /* 0x000fe40008000800 */
[----:B------:R-:W-:Y:S01]  /*05e0*/  IMAD R2, R4, UR5, RZ ;  /* 0x0000000504027c24 */ /* 0x000fe2000f8e02ff */
[C---:B------:R-:W-:Y:S01]  /*05f0*/  IADD3 R0, R21.reuse, -0x1, RZ ;  /* 0xffffffff15007810 */ /* 0x040fe20007ffe0ff */
[----:B------:R-:W-:Y:S01]  /*0600*/  ULDC UR5, c[0x0][UR4+0x1cc] ;  /* 0x0000730004057abb */ /* 0x000fe20008000800 */
[----:B------:R-:W-:Y:S01]  /*0610*/  ISETP.GE.AND P0, PT, R21, 0x3, PT ;  /* 0x000000031500780c */ /* 0x000fe20003f06270 */
[----:B------:R-:W-:Y:S02]  /*0620*/  IMAD R2, R3, UR5, R2 ;  /* 0x0000000503027c24 */ /* 0x000fe4000f8e0202 */
[----:B------:R-:W-:-:S04]  /*0630*/  IMAD.SHL.U32 R5, R0, 0x4, RZ ;  /* 0x0000000400057824 */ /* 0x000fc800078e00ff */
        /* <DEDUP_REMOVED lines=10> */
[----:B------:R-:W-:Y:S01]  /*06e0*/  IMAD.MOV.U32 R22, RZ, RZ, 0x4 ;  /* 0x00000004ff167424 */ /* 0x000fe200078e00ff */
[----:B------:R-:W-:-:S03]  /*06f0*/  MOV R20, R21 ;  /* 0x0000001500147202 */ /* 0x000fc60000000f00 */
[----:B------:R-:W-:-:S05]  /*0700*/  IMAD R22, R21, R22, c[0x2][0x8] ;  /* 0x0080020015167624 */ /* 0x000fca00078e0216 */
[----:B------:R-:W-:-:S04]  /*0710*/  IADD3 R24, R22, 0xd8, RZ ;  /* 0x000000d816187810 */ /* 0x000fc80007ffe0ff */
.L_x_664:
        /* <DEDUP_REMOVED lines=10> */
[----:B------:R-:W-:Y:S05]  /*07c0*/  CALL.REL.NOINC `($__internal_33_$__cuda_sm20_div_s64) ;  /* 0x00000ff000007944 */ /* 0x000fea0003c00000 */
[----:B------:R-:W-:Y:S01]  /*07d0*/  IADD3 R5, -R9, RZ, RZ ;  /* 0x000000ff09057210 */ /* 0x000fe20007ffe1ff */
[----:B------:R-:W-:-:S04]  /*07e0*/  IMAD.MOV.U32 R15, RZ, RZ, R8 ;  /* 0x000000ffff0f7224 */ /* 0x000fc800078e0008 */
[----:B------:R-:W-:Y:S02]  /*07f0*/  IMAD R10, R10, R5, R14 ;  /* 0x000000050a0a7224 */ /* 0x000fe400078e020e */
[----:B------:R-:W-:Y:S01]  /*0800*/  IMAD.MOV.U32 R14, RZ, RZ, R9 ;  /* 0x000000ffff0e7224 */ /* 0x000fe200078e0009 */
[----:B------:R-:W-:Y:S05]  /*0810*/  BRA `(.L_x_663) ;  /* 0x0000016000007947 */ /* 0x000fea0003800000 */
.L_x_662:
        /* <DEDUP_REMOVED lines=22> */
.L_x_663:
[----:B------:R-:W-:Y:S05]  /*0980*/  BSYNC B0 ;  /* 0x0000000000007941 */ /* 0x000fea0003800000 */
.L_x_661:
        /* <DEDUP_REMOVED lines=10> */
.L_x_660:
[----:B------:R-:W-:-:S13]  /*0a30*/  ISETP.GE.U32.AND P0, PT, R21, 0x3, PT ;  /* 0x000000031500780c */ /* 0x000fda0003f06070 */
[----:B------:R-:W-:Y:S05]  /*0a40*/  @!P0 BRA `(.L_x_659) ;  /* 0x00000b6000008947 */ /* 0x000fea0003800000 */
[C---:B------:R-:W-:Y:S01]  /*0a50*/  IMAD.SHL.U32 R22, R20.reuse, 0x4, RZ ;  /* 0x0000000414167824 */ /* 0x040fe200078e00ff */
[----:B------:R-:W-:Y:S01]  /*0a60*/  IADD3 R21, R20, 0x4, RZ ;  /* 0x0000000414157810 */ /* 0x000fe20007ffe0ff */
[----:B------:R-:W-:-:S03]  /*0a70*/  IMAD.MOV.U32 R5, RZ, RZ, 0x4 ;  /* 0x00000004ff057424 */ /* 0x000fc600078e00ff */
[----:B------:R-:W-:Y:S01]  /*0a80*/  IADD3 R22, R22, 0xe0, RZ ;  /* 0x000000e016167810 */ /* 0x000fe20007ffe0ff */
[----:B------:R-:W-:-:S03]  /*0a90*/  IMAD R20, R20, R5, c[0x2][0x8] ;  /* 0x0080020014147624 */ /* 0x000fc600078e0205 */
.L_x_677:
        /* <DEDUP_REMOVED lines=10> */
[----:B------:R-:W-:Y:S05]  /*0b40*/  CALL.REL.NOINC `($__internal_33_$__cuda_sm20_div_s64) ;  /* 0x00000c7000007944 */ /* 0x000fea0003c00000 */
[----:B------:R-:W-:Y:S02]  /*0b50*/  IMAD.MOV R11, RZ, RZ, -R9 ;  /* 0x000000ffff0b7224 */ /* 0x000fe400078e0a09 */
[----:B------:R-:W-:Y:S02]  /*0b60*/  IMAD.MOV.U32 R15, RZ, RZ, R8 ;  /* 0x000000ffff0f7224 */ /* 0x000fe400078e0008 */
[----:B------:R-:W-:Y:S01]  /*0b70*/  IMAD R11, R10, R11, R14 ;  /* 0x0000000b0a0b7224 */ /* 0x000fe200078e020e */
[----:B------:R-:W-:Y:S01]  /*0b80*/  MOV R14, R9 ;  /* 0x00000009000e7202 */ /* 0x000fe20000000f00 */
[----:B------:R-:W-:Y:S05]  /*0b90*/  BRA `(.L_x_667) ;  /* 0x0000016000007947 */ /* 0x000fea0003800000 */
.L_x_666:
        /* <DEDUP_REMOVED lines=22> */
.L_x_667:
[----:B------:R-:W-:Y:S05]  /*0d00*/  BSYNC B0 ;  /* 0x0000000000007941 */ /* 0x000fea0003800000 */
.L_x_665:
        /* <DEDUP_REMOVED lines=20> */
.L_x_669:
        /* <DEDUP_REMOVED lines=22> */
.L_x_670:
[----:B------:R-:W-:Y:S05]  /*0fb0*/  BSYNC B0 ;  /* 0x0000000000007941 */ /* 0x000fea0003800000 */
.L_x_668:
        /* <DEDUP_REMOVED lines=14> */
[----:B------:R-:W-:Y:S05]  /*10a0*/  CALL.REL.NOINC `($__internal_33_$__cuda_sm20_div_s64) ;  /* 0x0000071000007944 */ /* 0x000fea0003c00000 */
[--C-:B------:R-:W-:Y:S02]  /*10b0*/  IMAD.MOV R11, RZ, RZ, -R9.reuse ;  /* 0x000000ffff0b7224 */ /* 0x100fe400078e0a09 */
[----:B------:R-:W-:Y:S02]  /*10c0*/  IMAD.MOV.U32 R15, RZ, RZ, R8 ;  /* 0x000000ffff0f7224 */ /* 0x000fe400078e0008 */
[----:B------:R-:W-:Y:S02]  /*10d0*/  IMAD R11, R10, R11, R14 ;  /* 0x0000000b0a0b7224 */ /* 0x000fe400078e020e */
[----:B------:R-:W-:Y:S01]  /*10e0*/  IMAD.MOV.U32 R14, RZ, RZ, R9 ;  /* 0x000000ffff0e7224 */ /* 0x000fe200078e0009 */
[----:B------:R-:W-:Y:S05]  /*10f0*/  BRA `(.L_x_673) ;  /* 0x0000016000007947 */ /* 0x000fea0003800000 */
.L_x_672:
        /* <DEDUP_REMOVED lines=22> */
.L_x_673:
[----:B------:R-:W-:Y:S05]  /*1260*/  BSYNC B0 ;  /* 0x0000000000007941 */ /* 0x000fea0003800000 */
.L_x_671:
        /* <DEDUP_REMOVED lines=15> */
[----:B------:R-:W-:Y:S01]  /*1360*/  IMAD.MOV R5, RZ, RZ, -R9 ;  /* 0x000000ffff057224 */ /* 0x000fe200078e0a09 */
[----:B------:R-:W-:-:S03]  /*1370*/  MOV R15, R8 ;  /* 0x00000008000f7202 */ /* 0x000fc60000000f00 */
[----:B------:R-:W-:Y:S02]  /*1380*/  IMAD R10, R10, R5, R14 ;  /* 0x000000050a0a7224 */ /* 0x000fe400078e020e */
[----:B------:R-:W-:Y:S01]  /*1390*/  IMAD.MOV.U32 R14, RZ, RZ, R9 ;  /* 0x000000ffff0e7224 */ /* 0x000fe200078e0009 */
[----:B------:R-:W-:Y:S05]  /*13a0*/  BRA `(.L_x_676) ;  /* 0x0000016000007947 */ /* 0x000fea0003800000 */
.L_x_675:
        /* <DEDUP_REMOVED lines=22> */
.L_x_676:
[----:B------:R-:W-:Y:S05]  /*1510*/  BSYNC B0 ;  /* 0x0000000000007941 */ /* 0x000fea0003800000 */
.L_x_674:
        /* <DEDUP_REMOVED lines=9> */
.L_x_659:
        /* <DEDUP_REMOVED lines=9> */
[----:B------:R-:W-:Y:S01]  /*1640*/  ISETP.LT.AND P0, PT, R4, UR5, PT ;  /* 0x0000000504007c0c */ /* 0x000fe2000bf01270 */
[----:B------:R-:W-:-:S12]  /*1650*/  CS2R R8, SRZ ;  /* 0x0000000000087805 */ /* 0x000fd8000001ff00 */
[----:B------:R-:W-:-:S05]  /*1660*/  @P0 MOV R7, 0x10 ;  /* 0x0000001000070802 */ /* 0x000fca0000000f00 */
[----:B------:R-:W-:-:S05]  /*1670*/  @P0 IMAD.WIDE R6, R2, R7, c[0x0][0x238] ;  /* 0x00008e0002060625 */ /* 0x000fca00078e0207 */
[----:B------:R-:W2:Y:S01]  /*1680*/  @P0 LDG.E.128 R8, [R6.64] ;  /* 0x0000000606080981 */ /* 0x000ea2000c1e1d00 */
[----:B------:R-:W-:-:S05]  /*1690*/  IMAD.IADD R2, R4, 0x1, -R3 ;  /* 0x0000000104027824 */ /* 0x000fca00078e0a03 */
[----:B------:R-:W-:Y:S02]  /*16a0*/  ISETP.GE.U32.AND P0, PT, R2, c[0x0][0x310], PT ;  /* 0x0000c40002007a0c */ /* 0x000fe40003f06070 */
[----:B------:R-:W-:-:S04]  /*16b0*/  SHF.R.S32.HI R2, RZ, 0x1f, R2 ;  /* 0x0000001fff027819 */ /* 0x000fc80000011402 */
[----:B------:R-:W-:-:S04]  /*16c0*/  ISETP.GE.AND.EX P0, PT, R2, c[0x0][0x314], PT, P0 ;  /* 0x0000c50002007a0c */ /* 0x000fc80003f06300 */
[----:B--2---:R-:W-:Y:S02]  /*16d0*/  FSEL R8, R8, RZ, P0 ;  /* 0x000000ff08087208 */ /* 0x004fe40000000000 */
[----:B------:R-:W-:Y:S02]  /*16e0*/  FSEL R9, R9, RZ, P0 ;  /* 0x000000ff09097208 */ /* 0x000fe40000000000 */
[----:B------:R-:W-:Y:S02]  /*16f0*/  FSEL R10, R10, RZ, P0 ;  /* 0x000000ff0a0a7208 */ /* 0x000fe40000000000 */
[----:B------:R-:W-:Y:S01]  /*1700*/  FSEL R11, R11, RZ, P0 ;  /* 0x000000ff0b0b7208 */ /* 0x000fe20000000000 */
[----:B------:R-:W-:Y:S05]  /*1710*/  BRA `(.L_x_680) ;  /* 0x0000002000007947 */ /* 0x000fea0003800000 */
.L_x_679:
[----:B------:R-:W-:Y:S01]  /*1720*/  CS2R R10, SRZ ;  /* 0x00000000000a7805 */ /* 0x000fe2000001ff00 */
[----:B------:R-:W-:Y:S02]  /*1730*/  CS2R R8, SRZ ;  /* 0x0000000000087805 */ /* 0x000fe4000001ff00 */
.L_x_680:
[----:B------:R-:W-:Y:S05]  /*1740*/  BSYNC B0 ;  /* 0x0000000000007941 */ /* 0x000fea0003800000 */
.L_x_678:
[----:B------:R-:W-:Y:S02]  /*1750*/  ULDC UR5, c[0x0][UR4+0x16c] ;  /* 0x00005b0004057abb */ /* 0x000fe40008000800 */
[----:B------:R-:W-:-:S13]  /*1760*/  ISETP.LT.AND P0, PT, R4, UR5, PT ;  /* 0x0000000504007c0c */ /* 0x000fda000bf01270 */
[----:B------:R-:W-:Y:S05]  /*1770*/  @!P0 EXIT ;  /* 0x000000000000894d */ /* 0x000fea0003800000 */
[----:B------:R-:W-:-:S04]  /*1780*/  IMAD.MOV.U32 R3, RZ, RZ, 0x10 ;  /* 0x00000010ff037424 */ /* 0x000fc800078e00ff */
[----:B------:R-:W-:-:S05]  /*1790*/  IMAD.WIDE R2, R0, R3, c[0x0][0x160] ;  /* 0x0000580000027625 */ /* 0x000fca00078e0203 */
[----:B------:R-:W-:Y:S01]  /*17a0*/  STG.E.128 [R2.64], R8 ;  /* 0x0000000802007986 */ /* 0x000fe2000c101d06 */
[----:B------:R-:W-:Y:S05]  /*17b0*/  EXIT ;  /* 0x000000000000794d */ /* 0x000fea0003800000 */
        .weak           $__internal_33_$__cuda_sm20_div_s64
        .type           $__internal_33_$__cuda_sm20_div_s64,@function
        .size           $__internal_33_$__cuda_sm20_div_s64,(.L_x_3145 - $__internal_33_$__cuda_sm20_div_s64)
$__internal_33_$__cuda_sm20_div_s64:
        /* <DEDUP_REMOVED lines=37> */
[----:B------:R-:W-:Y:S01]  /*1a10*/  IMAD.X R9, R8, 0x1, R9, P0 ;  /* 0x0000000108097824 */ /* 0x000fe200000e0609 */
[----:B------:R-:W-:Y:S01]  /*1a20*/  IADD3.X R12, RZ, ~R7, RZ, P4, !PT ;  /* 0x80000007ff0c7210 */ /* 0x000fe200027fe4ff */
        /* <DEDUP_REMOVED lines=30> */
[-C--:B------:R-:W-:Y:S02]  /*1c10*/  IADD3.X R9, RZ, R18.reuse, RZ, P2, !PT ;  /* 0x00000012ff097210 */ /* 0x080fe400017fe4ff */
[----:B------:R-:W-:Y:S02]  /*1c20*/  SEL R8, R8, R11, P0 ;  /* 0x0000000b08087207 */ /* 0x000fe40000000000 */
[----:B------:R-:W-:Y:S02]  /*1c30*/  SEL R18, R9, R18, P0 ;  /* 0x0000001209127207 */ /* 0x000fe40000000000 */
[----:B------:R-:W-:Y:S02]  /*1c40*/  IADD3 R9, P2, RZ, -R8, RZ ;  /* 0x80000008ff097210 */ /* 0x000fe40007f5e0ff */
[----:B------:R-:W-:-:S02]  /*1c50*/  ISETP.GE.AND P1, PT, R7, RZ, PT ;  /* 0x000000ff0700720c */ /* 0x000fc40003f26270 */
[----:B------:R-:W-:Y:S01]  /*1c60*/  ISETP.NE.U32.AND P0, PT, R10, RZ, PT ;  /* 0x000000ff0a00720c */ /* 0x000fe20003f05070 */
[----:B------:R-:W-:Y:S01]  /*1c70*/  IMAD.X R7, RZ, RZ, ~R18, P2 ;  /* 0x000000ffff077224 */ /* 0x000fe200010e0e12 */
[----:B------:R-:W-:Y:S02]  /*1c80*/  SEL R9, R9, R8, !P1 ;  /* 0x0000000809097207 */ /* 0x000fe40004800000 */
[----:B------:R-:W-:Y:S02]  /*1c90*/  ISETP.NE.AND.EX P0, PT, R5, RZ, PT, P0 ;  /* 0x000000ff0500720c */ /* 0x000fe40003f05300 */
[----:B------:R-:W-:Y:S02]  /*1ca0*/  SEL R7, R7, R18, !P1 ;  /* 0x0000001207077207 */ /* 0x000fe40004800000 */
[----:B------:R-:W-:Y:S02]  /*1cb0*/  SEL R9, R9, 0xffffffff, P0 ;  /* 0xffffffff09097807 */ /* 0x000fe40000000000 */
[----:B------:R-:W-:Y:S01]  /*1cc0*/  SEL R8, R7, 0xffffffff, P0 ;  /* 0xffffffff07087807 */ /* 0x000fe20000000000 */
[----:B------:R-:W-:-:S04]  /*1cd0*/  IMAD.MOV.U32 R7, RZ, RZ, 0x0 ;  /* 0x00000000ff077424 */ /* 0x000fc800078e00ff */
[----:B------:R-:W-:Y:S05]  /*1ce0*/  RET.REL.NODEC R6 `(_ZN2at6native16triu_tril_kernelIN3c107complexIdEEiLb1ELi1ELb0EEEvNS_4cuda6detail10TensorInfoIT_T0_EENS7_IKS8_S9_EEllS9_) ;  /* 0xffffe31006007950 */ /* 0x000fea0003c3ffff */
.L_x_681:
        /* <DEDUP_REMOVED lines=9> */
.L_x_3145:


//--------------------- .text._ZN2at6native16triu_tril_kernelIN3c107complexIdEEiLb1ELi1ELb1EEEvNS_4cuda6detail10TensorInfoIT_T0_EENS7_IKS8_S9_EEllS9_ --------------------------
	.section	.text._ZN2at6native16triu_tril_kernelIN3c107complexIdEEiLb1ELi1ELb1EEEvNS_4cuda6detail10TensorInfoIT_T0_EENS7_IKS8_S9_EEllS9_,"ax",@progbits
	.sectioninfo	@"SHI_REGISTERS=28"
	.align	128
        .global         _ZN2at6native16triu_tril_kernelIN3c107complexIdEEiLb1ELi1ELb1EEEvNS_4cuda6detail10TensorInfoIT_T0_EENS7_IKS8_S9_EEllS9_
        .type           _ZN2at6native16triu_tril_kernelIN3c107complexIdEEiLb1ELi1ELb1EEEvNS_4cuda6detail10TensorInfoIT_T0_EENS7_IKS8_S9_EEllS9_,@function
        .size           _ZN2at6native16triu_tril_kernelIN3c107complexIdEEiLb1ELi1ELb1EEEvNS_4cuda6detail10TensorInfoIT_T0_EENS7_IKS8_S9_EEllS9_,(.L_x_3147 - _ZN2at6native16triu_tril_kernelIN3c107complexIdEEiLb1ELi1ELb1EEEvNS_4cuda6detail10TensorInfoIT_T0_EENS7_IKS8_S9_EEllS9_)
        .other          _ZN2at6native16triu_tril_kernelIN3c107complexIdEEiLb1ELi1ELb1EEEvNS_4cuda6detail10TensorInfoIT_T0_EENS7_IKS8_S9_EEllS9_,@"STO_CUDA_ENTRY STV_DEFAULT"
_ZN2at6native16triu_tril_kernelIN3c107complexIdEEiLb1ELi1ELb1EEEvNS_4cuda6detail10TensorInfoIT_T0_EENS7_IKS8_S9_EEllS9_:
.text._ZN2at6native16triu_tril_kernelIN3c107complexIdEEiLb1ELi1ELb1EEEvNS_4cuda6detail10TensorInfoIT_T0_EENS7_IKS8_S9_EEllS9_:
        /* <DEDUP_REMOVED lines=19> */
[----:B------:R-:W-:Y:S05]  /*0130*/  CALL.REL.NOINC `($__internal_34_$__cuda_sm20_div_s64) ;  /* 0x0000158000007944 */ /* 0x000fea0003c00000 */
[----:B------:R-:W-:-:S04]  /*0140*/  IMAD.MOV R3, RZ, RZ, -R4 ;  /* 0x000000ffff037224 */ /* 0x000fc800078e0a04 */
[----:B------:R-:W-:Y:S01]  /*0150*/  IMAD R0, R3, c[0x0][0x320], R12 ;  /* 0x0000c80003007a24 */ /* 0x000fe200078e020c */
[----:B------:R-:W-:Y:S05]  /*0160*/  BRA `(.L_x_684) ;  /* 0x0000015000007947 */ /* 0x000fea0003800000 */
.L_x_683:
        /* <DEDUP_REMOVED lines=21> */
.L_x_684:
[----:B------:R-:W-:Y:S05]  /*02c0*/  BSYNC B0 ;  /* 0x0000000000007941 */ /* 0x000fea0003800000 */
.L_x_682:
        /* <DEDUP_REMOVED lines=14> */
[----:B------:R-:W-:Y:S05]  /*03b0*/  CALL.REL.NOINC `($__internal_35_$__cuda_sm20_rem_s64) ;  /* 0x0000183000007944 */ /* 0x000fea0003c00000 */
[----:B------:R-:W-:Y:S05]  /*03c0*/  BRA `(.L_x_687) ;  /* 0x0000011000007947 */ /* 0x000fea0003800000 */
.L_x_686:
        /* <DEDUP_REMOVED lines=17> */
.L_x_687:
[----:B------:R-:W-:Y:S05]  /*04e0*/  BSYNC B0 ;  /* 0x0000000000007941 */ /* 0x000fea0003800000 */
.L_x_685:
        /* <DEDUP_REMOVED lines=15> */
[----:B0-----:R-:W-:Y:S05]  /*05e0*/  CALL.REL.NOINC `($__internal_34_$__cuda_sm20_div_s64) ;  /* 0x000010d000007944 */ /* 0x001fea0003c00000 */
[----:B------:R-:W-:Y:S01]  /*05f0*/  IMAD.MOV.U32 R14, RZ, RZ, R4 ;  /* 0x000000ffff0e7224 */ /* 0x000fe200078e0004 */
[----:B------:R-:W-:Y:S01]  /*0600*/  MOV R15, R5 ;  /* 0x00000005000f7202 */ /* 0x000fe20000000f00 */
[----:B------:R-:W-:Y:S05]  /*0610*/  BRA `(.L_x_690) ;  /* 0x0000013000007947 */ /* 0x000fea0003800000 */
.L_x_689:
        /* <DEDUP_REMOVED lines=19> */
.L_x_690:
[----:B------:R-:W-:Y:S05]  /*0750*/  BSYNC B0 ;  /* 0x0000000000007941 */ /* 0x000fea0003800000 */
.L_x_688:
        /* <DEDUP_REMOVED lines=17> */
.L_x_696:
        /* <DEDUP_REMOVED lines=9> */
[----:B------:R-:W-:Y:S05]  /*0900*/  CALL.REL.NOINC `($__internal_34_$__cuda_sm20_div_s64) ;  /* 0x00000db000007944 */ /* 0x000fea0003c00000 */
[----:B------:R-:W-:Y:S02]  /*0910*/  IMAD.MOV R3, RZ, RZ, -R4 ;  /* 0x000000ffff037224 */ /* 0x000fe400078e0a04 */
[----:B------:R-:W-:Y:S02]  /*0920*/  IMAD.MOV.U32 R15, RZ, RZ, R5 ;  /* 0x000000ffff0f7224 */ /* 0x000fe400078e0005 */
[----:B------:R-:W-:Y:S01]  /*0930*/  IMAD R10, R10, R3, R14 ;  /* 0x000000030a0a7224 */ /* 0x000fe200078e020e */
[----:B------:R-:W-:Y:S01]  /*0940*/  MOV R14, R4 ;  /* 0x00000004000e7202 */ /* 0x000fe20000000f00 */
[----:B------:R-:W-:Y:S05]  /*0950*/  BRA `(.L_x_695) ;  /* 0x0000016000007947 */ /* 0x000fea0003800000 */
.L_x_694:
        /* <DEDUP_REMOVED lines=22> */
.L_x_695:
[----:B------:R-:W-:Y:S05]  /*0ac0*/  BSYNC B0 ;  /* 0x0000000000007941 */ /* 0x000fea0003800000 */
.L_x_693:
        /* <DEDUP_REMOVED lines=8> */
.L_x_692:
[----:B------:R-:W-:-:S13]  /*0b50*/  ISETP.GE.U32.AND P0, PT, R13, 0x3, PT ;  /* 0x000000030d00780c */ /* 0x000fda0003f06070 */
[----:B------:R-:W-:Y:S05]  /*0b60*/  @!P0 BRA `(.L_x_691) ;  /* 0x00000ad000008947 */ /* 0x000fea0003800000 */
[C---:B------:R-:W-:Y:S01]  /*0b70*/  IMAD.SHL.U32 R18, R12.reuse, 0x4, RZ ;  /* 0x000000040c127824 */ /* 0x040fe200078e00ff */
[----:B------:R-:W-:Y:S01]  /*0b80*/  IADD3 R13, R12, 0x4, RZ ;  /* 0x000000040c0d7810 */ /* 0x000fe20007ffe0ff */
[----:B------:R-:W-:-:S03]  /*0b90*/  IMAD.MOV.U32 R3, RZ, RZ, 0x4 ;  /* 0x00000004ff037424 */ /* 0x000fc600078e00ff */
[----:B------:R-:W-:Y:S01]  /*0ba0*/  IADD3 R18, R18, 0xe0, RZ ;  /* 0x000000e012127810 */ /* 0x000fe20007ffe0ff */
[----:B------:R-:W-:-:S03]  /*0bb0*/  IMAD R12, R12, R3, c[0x2][0x10] ;  /* 0x008004000c0c7624 */ /* 0x000fc600078e0203 */
.L_x_709:
        /* <DEDUP_REMOVED lines=9> */
[----:B------:R-:W-:Y:S05]  /*0c50*/  CALL.REL.NOINC `($__internal_34_$__cuda_sm20_div_s64) ;  /* 0x00000a6000007944 */ /* 0x000fea0003c00000 */
[----:B------:R-:W-:Y:S02]  /*0c60*/  IMAD.MOV R3, RZ, RZ, -R4 ;  /* 0x000000ffff037224 */ /* 0x000fe400078e0a04 */
[----:B------:R-:W-:Y:S02]  /*0c70*/  IMAD.MOV.U32 R15, RZ, RZ, R5 ;  /* 0x000000ffff0f7224 */ /* 0x000fe400078e0005 */
[----:B------:R-:W-:Y:S02]  /*0c80*/  IMAD R6, R10, R3, R14 ;  /* 0x000000030a067224 */ /* 0x000fe400078e020e */
[----:B------:R-:W-:Y:S01]  /*0c90*/  IMAD.MOV.U32 R14, RZ, RZ, R4 ;  /* 0x000000ffff0e7224 */ /* 0x000fe200078e0004 */
[----:B------:R-:W-:Y:S05]  /*0ca0*/  BRA `(.L_x_699) ;  /* 0x0000016000007947 */ /* 0x000fea0003800000 */
.L_x_698:
        /* <DEDUP_REMOVED lines=22> */
.L_x_699:
[----:B------:R-:W-:Y:S05]  /*0e10*/  BSYNC B0 ;  /* 0x0000000000007941 */ /* 0x000fea0003800000 */
.L_x_697:
        /* <DEDUP_REMOVED lines=12> */
[----:B------:R-:W-:Y:S05]  /*0ee0*/  CALL.REL.NOINC `($__internal_34_$__cuda_sm20_div_s64) ;  /* 0x000007d000007944 */ /* 0x000fea0003c00000 */
[----:B------:R-:W-:Y:S01]  /*0ef0*/  IMAD.MOV R3, RZ, RZ, -R4 ;  /* 0x000000ffff037224 */ /* 0x000fe200078e0a04 */
[----:B------:R-:W-:-:S03]  /*0f00*/  MOV R15, R5 ;  /* 0x00000005000f7202 */ /* 0x000fc60000000f00 */
[----:B------:R-:W-:Y:S02]  /*0f10*/  IMAD R6, R10, R3, R14 ;  /* 0x000000030a067224 */ /* 0x000fe400078e020e */
[----:B------:R-:W-:Y:S01]  /*0f20*/  IMAD.MOV.U32 R14, RZ, RZ, R4 ;  /* 0x000000ffff0e7224 */ /* 0x000fe200078e0004 */
[----:B------:R-:W-:Y:S05]  /*0f30*/  BRA `(.L_x_702) ;  /* 0x0000016000007947 */ /* 0x000fea0003800000 */
.L_x_701:
        /* <DEDUP_REMOVED lines=22> */
.L_x_702:
[----:B------:R-:W-:Y:S05]  /*10a0*/  BSYNC B0 ;  /* 0x0000000000007941 */ /* 0x000fea0003800000 */
.L_x_700:
        /* <DEDUP_REMOVED lines=18> */
.L_x_704:
        /* <DEDUP_REMOVED lines=22> */
.L_x_705:
[----:B------:R-:W-:Y:S05]  /*1330*/  BSYNC B0 ;  /* 0x0000000000007941 */ /* 0x000fea0003800000 */
.L_x_703:
        /* <DEDUP_REMOVED lines=12> */
[----:B------:R-:W-:Y:S05]  /*1400*/  CALL.REL.NOINC `($__internal_34_$__cuda_sm20_div_s64) ;  /* 0x000002b000007944 */ /* 0x000fea0003c00000 */
[----:B------:R-:W-:Y:S01]  /*1410*/  IADD3 R3, -R4, RZ, RZ ;  /* 0x000000ff04037210 */ /* 0x000fe20007ffe1ff */
[----:B------:R-:W-:-:S04]  /*1420*/  IMAD.MOV.U32 R15, RZ, RZ, R5 ;  /* 0x000000ffff0f7224 */ /* 0x000fc800078e0005 */
[----:B------:R-:W-:Y:S02]  /*1430*/  IMAD R10, R10, R3, R14 ;  /* 0x000000030a0a7224 */ /* 0x000fe400078e020e */
[----:B------:R-:W-:Y:S01]  /*1440*/  IMAD.MOV.U32 R14, RZ, RZ, R4 ;  /* 0x000000ffff0e7224 */ /* 0x000fe200078e0004 */
[----:B------:R-:W-:Y:S05]  /*1450*/  BRA `(.L_x_708) ;  /* 0x0000016000007947 */ /* 0x000fea0003800000 */
.L_x_707:
        /* <DEDUP_REMOVED lines=22> */
.L_x_708:
[----:B------:R-:W-:Y:S05]  /*15c0*/  BSYNC B0 ;  /* 0x0000000000007941 */ /* 0x000fea0003800000 */
.L_x_706:
[----:B------:R0:W1:Y:S01]  /*15d0*/  LDC R2, c[0x0][R12+0x154] ;  /* 0x000055000c027b82 */ /* 0x0000620000000800 */
[----:B------:R-:W-:Y:S02]  /*15e0*/  IADD3 R13, R13, -0x4, RZ ;  /* 0xfffffffc0d0d7810 */ /* 0x000fe40007ffe0ff */
[----:B------:R-:W-:Y:S02]  /*15f0*/  IADD3 R18, R18, -0x10, RZ ;  /* 0xfffffff012127810 */ /* 0x000fe40007ffe0ff */
[----:B------:R-:W-:Y:S02]  /*1600*/  ISETP.GT.AND P0, PT, R13, 0x3, PT ;  /* 0x000000030d00780c */ /* 0x000fe40003f04270 */
[----:B0-----:R-:W-:Y:S01]  /*1610*/  IADD3 R12, R12, -0x10, RZ ;  /* 0xfffffff00c0c7810 */ /* 0x001fe20007ffe0ff */
[----:B-1----:R-:W-:-:S10]  /*1620*/  IMAD R7, R2, R10, R7 ;  /* 0x0000000a02077224 */ /* 0x002fd400078e0207 */
[----:B------:R-:W-:Y:S05]  /*1630*/  @P0 BRA `(.L_x_709) ;  /* 0xfffff58000000947 */ /* 0x000fea000383ffff */
.L_x_691:
[----:B------:R-:W-:Y:S02]  /*1640*/  ULDC UR4, c[0x0][UR6+0x16c] ;  /* 0x00005b0006047abb */ /* 0x000fe40008000800 */
[----:B------:R-:W-:-:S13]  /*1650*/  ISETP.LT.AND P0, PT, R0, UR4, PT ;  /* 0x0000000400007c0c */ /* 0x000fda000bf01270 */
[----:B------:R-:W-:Y:S05]  /*1660*/  @!P0 EXIT ;  /* 0x000000000000894d */ /* 0x000fea0003800000 */
[----:B------:R-:W-:Y:S01]  /*1670*/  IMAD.MOV.U32 R2, RZ, RZ, 0x10 ;  /* 0x00000010ff027424 */ /* 0x000fe200078e00ff */
[----:B------:R-:W-:-:S03]  /*1680*/  ULDC.64 UR4, c[0x0][0x118] ;  /* 0x0000460000047ab9 */ /* 0x000fc60000000a00 */
[----:B------:R-:W-:-:S05]  /*1690*/  IMAD.WIDE R2, R7, R2, c[0x0][0x160] ;  /* 0x0000580007027625 */ /* 0x000fca00078e0202 */
[----:B------:R-:W-:Y:S01]  /*16a0*/  STG.E.128 [R2.64], RZ ;  /* 0x000000ff02007986 */ /* 0x000fe2000c101d04 */
[----:B------:R-:W-:Y:S05]  /*16b0*/  EXIT ;  /* 0x000000000000794d */ /* 0x000fea0003800000 */
        .weak           $__internal_34_$__cuda_sm20_div_s64
        .type           $__internal_34_$__cuda_sm20_div_s64,@function
        .size           $__internal_34_$__cuda_sm20_div_s64,($__internal_35_$__cuda_sm20_rem_s64 - $__internal_34_$__cuda_sm20_div_s64)
$__internal_34_$__cuda_sm20_div_s64:
        /* <DEDUP_REMOVED lines=82> */
[----:B------:R-:W-:Y:S06]  /*1be0*/  RET.REL.NODEC R2 `(_ZN2at6native16triu_tril_kernelIN3c107complexIdEEiLb1ELi1ELb1EEEvNS_4cuda6detail10TensorInfoIT_T0_EENS7_IKS8_S9_EEllS9_) ;  /* 0xffffe41002007950 */ /* 0x000fec0003c3ffff */
        .weak           $__internal_35_$__cuda_sm20_rem_s64
        .type           $__internal_35_$__cuda_sm20_rem_s64,@function
        .size           $__internal_35_$__cuda_sm20_rem_s64,(.L_x_3147 - $__internal_35_$__cuda_sm20_rem_s64)
$__internal_35_$__cuda_sm20_rem_s64:
        /* <DEDUP_REMOVED lines=71> */
[----:B------:R-:W-:Y:S06]  /*2060*/  RET.REL.NODEC R2 `(_ZN2at6native16triu_tril_kernelIN3c107complexIdEEiLb1ELi1ELb1EEEvNS_4cuda6detail10TensorInfoIT_T0_EENS7_IKS8_S9_EEllS9_) ;  /* 0xffffdf9002007950 */ /* 0x000fec0003c3ffff */
.L_x_710:
        /* <DEDUP_REMOVED lines=9> */
.L_x_3147:


//--------------------- .text._ZN2at6native16triu_tril_kernelIflLb1ELi2ELb0EEEvNS_4cuda6detail10TensorInfoIT_T0_EENS4_IKS5_S6_EEllS6_ --------------------------
	.section	.text._ZN2at6native16triu_tril_kernelIflLb1ELi2ELb0EEEvNS_4cuda6detail10TensorInfoIT_T0_EENS4_IKS5_S6_EEllS6_,"ax",@progbits
	.sectioninfo	@"SHI_REGISTERS=32"
	.align	128
        .global         _ZN2at6native16triu_tril_kernelIflLb1ELi2ELb0EEEvNS_4cuda6detail10TensorInfoIT_T0_EENS4_IKS5_S6_EEllS6_
        .type           _ZN2at6native16triu_tril_kernelIflLb1ELi2ELb0EEEvNS_4cuda6detail10TensorInfoIT_T0_EENS4_IKS5_S6_EEllS6_,@function
        .size           _ZN2at6native16triu_tril_kernelIflLb1ELi2ELb0EEEvNS_4cuda6detail10TensorInfoIT_T0_EENS4_IKS5_S6_EEllS6_,(.L_x_3148 - _ZN2at6native16triu_tril_kernelIflLb1ELi2ELb0EEEvNS_4cuda6detail10TensorInfoIT_T0_EENS4_IKS5_S6_EEllS6_)
        .other          _ZN2at6native16triu_tril_kernelIflLb1ELi2ELb0EEEvNS_4cuda6detail10TensorInfoIT_T0_EENS4_IKS5_S6_EEllS6_,@"STO_CUDA_ENTRY STV_DEFAULT"
_ZN2at6native16triu_tril_kernelIflLb1ELi2ELb0EEEvNS_4cuda6detail10TensorInfoIT_T0_EENS4_IKS5_S6_EEllS6_:
.text._ZN2at6native16triu_tril_kernelIflLb1ELi2ELb0EEEvNS_4cuda6detail10TensorInfoIT_T0_EENS4_IKS5_S6_EEllS6_:
        /* <DEDUP_REMOVED lines=19> */
[----:B------:R-:W-:Y:S05]  /*0130*/  CALL.REL.NOINC `($__internal_36_$__cuda_sm20_div_s64) ;  /* 0x000021c000007944 */ /* 0x000fea0003c00000 */
        /* <DEDUP_REMOVED lines=9> */
.L_x_712:
        /* <DEDUP_REMOVED lines=22> */
.L_x_713:
[----:B------:R-:W-:Y:S05]  /*0330*/  BSYNC B0 ;  /* 0x0000000000007941 */ /* 0x000fea0003800000 */
.L_x_711:
        /* <DEDUP_REMOVED lines=19> */
[----:B------:R-:W-:Y:S05]  /*0470*/  CALL.REL.NOINC `($__internal_36_$__cuda_sm20_div_s64) ;  /* 0x00001e8000007944 */ /* 0x000fea0003c00000 */
        /* <DEDUP_REMOVED lines=9> */
.L_x_715:
        /* <DEDUP_REMOVED lines=22> */
.L_x_716:
[----:B------:R-:W-:Y:S05]  /*0670*/  BSYNC B0 ;  /* 0x0000000000007941 */ /* 0x000fea0003800000 */
.L_x_714:
        /* <DEDUP_REMOVED lines=58> */
.L_x_722:
        /* <DEDUP_REMOVED lines=26> */
.L_x_720:
        /* <DEDUP_REMOVED lines=23> */
.L_x_721:
[----:B------:R-:W-:Y:S05]  /*0d30*/  BSYNC B0 ;  /* 0x0000000000007941 */ /* 0x000fea0003800000 */
.L_x_719:
        /* <DEDUP_REMOVED lines=19> */
.L_x_718:
        /* <DEDUP_REMOVED lines=13> */
.L_x_735:
        /* <DEDUP_REMOVED lines=14> */
[----:B------:R-:W-:Y:S05]  /*1020*/  CALL.REL.NOINC `($__internal_36_$__cuda_sm20_div_s64) ;  /* 0x000012d000007944 */ /* 0x000fea0003c00000 */
        /* <DEDUP_REMOVED lines=10> */
.L_x_724:
        /* <DEDUP_REMOVED lines=23> */
.L_x_725:
[----:B------:R-:W-:Y:S05]  /*1240*/  BSYNC B0 ;  /* 0x0000000000007941 */ /* 0x000fea0003800000 */
.L_x_723:
        /* <DEDUP_REMOVED lines=24> */
[----:B------:R-:W-:Y:S05]  /*13d0*/  CALL.REL.NOINC `($__internal_36_$__cuda_sm20_div_s64) ;  /* 0x00000f2000007944 */ /* 0x000fea0003c00000 */
        /* <DEDUP_REMOVED lines=10> */
.L_x_727:
        /* <DEDUP_REMOVED lines=23> */
.L_x_728:
[----:B------:R-:W-:Y:S05]  /*15f0*/  BSYNC B0 ;  /* 0x0000000000007941 */ /* 0x000fea0003800000 */
.L_x_726:
        /* <DEDUP_REMOVED lines=34> */
[----:B------:R-:W-:Y:S02]  /*1820*/  IADD3 R0, R13, R21, RZ ;  /* 0x000000150d007210 */ /* 0x000fe40007ffe0ff */
[----:B------:R-:W-:Y:S01]  /*1830*/  MOV R13, R11 ;  /* 0x0000000b000d7202 */ /* 0x000fe20000000f00 */
[----:B------:R-:W-:Y:S05]  /*1840*/  BRA `(.L_x_731) ;  /* 0x0000017000007947 */ /* 0x000fea0003800000 */
.L_x_730:
        /* <DEDUP_REMOVED lines=21> */
[----:B------:R-:W-:Y:S01]  /*19a0*/  MOV R12, R11 ;  /* 0x0000000b000c7202 */ /* 0x000fe20000000f00 */
[----:B------:R-:W-:Y:S02]  /*19b0*/  IMAD.MOV.U32 R13, RZ, RZ, RZ ;  /* 0x000000ffff0d7224 */ /* 0x000fe400078e00ff */
.L_x_731:
[----:B------:R-:W-:Y:S05]  /*19c0*/  BSYNC B0 ;  /* 0x0000000000007941 */ /* 0x000fea0003800000 */
.L_x_729:
[----:B------:R-:W-:Y:S01]  /*19d0*/  ULDC.64 UR10, c[0x0][UR5+0x148] ;  /* 0x00005200050a7abb */ /* 0x000fe20008000a00 */
[----:B------:R-:W-:Y:S01]  /*19e0*/  MOV R17, R9 ;  /* 0x0000000900117202 */ /* 0x000fe20000000f00 */
        /* <DEDUP_REMOVED lines=25> */
[----:B------:R-:W-:Y:S05]  /*1b80*/  CALL.REL.NOINC `($__internal_36_$__cuda_sm20_div_s64) ;  /* 0x0000077000007944 */ /* 0x000fea0003c00000 */
        /* <DEDUP_REMOVED lines=10> */
.L_x_733:
        /* <DEDUP_REMOVED lines=22> */
.L_x_734:
[----:B------:R-:W-:Y:S05]  /*1d90*/  BSYNC B0 ;  /* 0x0000000000007941 */ /* 0x000fea0003800000 */
.L_x_732:
        /* <DEDUP_REMOVED lines=20> */
.L_x_717:
[----:B------:R-:W-:Y:S01]  /*1ee0*/  IADD3 R0, P1, P2, -R4, 0x2, R2 ;  /* 0x0000000204007810 */ /* 0x000fe20007a3e102 */
[----:B------:R-:W-:Y:S01]  /*1ef0*/  ULDC.64 UR4, c[0x0][0x118] ;  /* 0x0000460000047ab9 */ /* 0x000fe20000000a00 */
[----:B------:R-:W-:Y:S01]  /*1f00*/  BSSY B0, `(.L_x_736) ;  /* 0x0000028000007945 */ /* 0x000fe20003800000 */
[----:B------:R-:W-:Y:S01]  /*1f10*/  HFMA2.MMA R7, -RZ, RZ, 0, 0 ;  /* 0x00000000ff077435 */ /* 0x000fe200000001ff */
[----:B------:R-:W-:Y:S01]  /*1f20*/  ISETP.GE.U32.AND P0, PT, R0, c[0x0][0x4a0], PT ;  /* 0x0001280000007a0c */ /* 0x000fe20003f06070 */
[----:B------:R-:W-:Y:S01]  /*1f30*/  IMAD.MOV.U32 R11, RZ, RZ, RZ ;  /* 0x000000ffff0b7224 */ /* 0x000fe200078e00ff */
[----:B------:R-:W-:-:S04]  /*1f40*/  IADD3.X R0, ~R5, RZ, R3, P1, P2 ;  /* 0x000000ff05007210 */ /* 0x000fc80000fe4503 */
[----:B------:R-:W-:-:S13]  /*1f50*/  ISETP.GE.AND.EX P0, PT, R0, c[0x0][0x4a4], PT, P0 ;  /* 0x0001290000007a0c */ /* 0x000fda0003f06300 */
[----:B------:R-:W-:Y:S05]  /*1f60*/  @!P0 BRA `(.L_x_737) ;  /* 0x0000021000008947 */ /* 0x000fea0003800000 */
[----:B------:R-:W-:Y:S01]  /*1f70*/  MOV R0, c[0x0][0x498] ;  /* 0x0001260000007a02 */ /* 0x000fe20000000f00 */
[----:B------:R-:W-:Y:S01]  /*1f80*/  IMAD.MOV.U32 R7, RZ, RZ, 0x8 ;  /* 0x00000008ff077424 */ /* 0x000fe200078e00ff */
[----:B------:R-:W-:Y:S01]  /*1f90*/  IADD3 R4, P0, R2, -R4, RZ ;  /* 0x8000000402047210 */ /* 0x000fe20007f1e0ff */
[----:B------:R-:W-:Y:S01]  /*1fa0*/  BSSY B1, `(.L_x_738) ;  /* 0x000001b000017945 */ /* 0x000fe20003800000 */
[----:B------:R-:W-:Y:S02]  /*1fb0*/  IADD3 R0, R0, -0x2, RZ ;  /* 0xfffffffe00007810 */ /* 0x000fe40007ffe0ff */
[----:B------:R-:W-:Y:S02]  /*1fc0*/  IADD3.X R5, R3, ~R5, RZ, P0, !PT ;  /* 0x8000000503057210 */ /* 0x000fe400007fe4ff */
[----:B------:R-:W-:Y:S01]  /*1fd0*/  ISETP.GE.U32.AND P0, PT, R4, c[0x0][0x4a0], PT ;  /* 0x0001280004007a0c */ /* 0x000fe20003f06070 */
[----:B------:R-:W-:Y:S01]  /*1fe0*/  IMAD R10, R0, R7, c[0x2][0x0] ;  /* 0x00800000000a7624 */ /* 0x000fe200078e0207 */
[----:B------:R-:W-:Y:S01]  /*1ff0*/  IADD3 R0, P3, R4, 0x1, RZ ;  /* 0x0000000104007810 */ /* 0x000fe20007f7e0ff */
[----:B------:R-:W-:Y:S01]  /*2000*/  IMAD.MOV.U32 R4, RZ, RZ, RZ ;  /* 0x000000ffff047224 */ /* 0x000fe200078e00ff */
[----:B------:R-:W-:Y:S01]  /*2010*/  ISETP.GE.AND.EX P0, PT, R5, c[0x0][0x4a4], PT, P0 ;  /* 0x0001290005007a0c */ /* 0x000fe20003f06300 */
[----:B------:R-:W0:Y:S01]  /*2020*/  LDC.64 R6, c[0x0][R10+0x170] ;  /* 0x00005c000a067b82 */ /* 0x000e220000000a00 */
[----:B------:R-:W-:Y:S01]  /*2030*/  ISETP.GE.U32.AND P1, PT, R0, c[0x0][0x4a0], PT ;  /* 0x0001280000007a0c */ /* 0x000fe20003f26070 */
[----:B------:R-:W-:-:S05]  /*2040*/  IMAD.X R0, RZ, RZ, R5, P3 ;  /* 0x000000ffff007224 */ /* 0x000fca00018e0605 */
[----:B------:R-:W-:Y:S02]  /*2050*/  ISETP.GE.AND.EX P1, PT, R0, c[0x0][0x4a4], PT, P1 ;  /* 0x0001290000007a0c */ /* 0x000fe40003f26310 */
[----:B------:R-:W-:Y:S02]  /*2060*/  MOV R0, RZ ;  /* 0x000000ff00007202 */ /* 0x000fe40000000f00 */
[----:B0-----:R-:W-:-:S04]  /*2070*/  ISETP.GE.U32.AND P2, PT, R2, R6, PT ;  /* 0x000000060200720c */ /* 0x001fc80003f46070 */
[----:B------:R-:W-:-:S13]  /*2080*/  ISETP.GE.AND.EX P2, PT, R3, R7, PT, P2 ;  /* 0x000000070300720c */ /* 0x000fda0003f46320 */
[----:B------:R-:W-:Y:S05]  /*2090*/  @P2 BRA `(.L_x_739) ;  /* 0x000000b000002947 */ /* 0x000fea0003800000 */
[----:B------:R-:W-:-:S04]  /*20a0*/  IADD3 R5, P3, R2, 0x1, RZ ;  /* 0x0000000102057810 */ /* 0x000fc80007f7e0ff */
[----:B------:R-:W-:Y:S02]  /*20b0*/  ISETP.GE.U32.AND P2, PT, R5, R6, PT ;  /* 0x000000060500720c */ /* 0x000fe40003f46070 */
[----:B------:R-:W-:Y:S02]  /*20c0*/  IADD3.X R5, RZ, R3, RZ, P3, !PT ;  /* 0x00000003ff057210 */ /* 0x000fe40001ffe4ff */
[C---:B------:R-:W-:Y:S02]  /*20d0*/  LEA R4, P3, R8.reuse, c[0x0][0x300], 0x2 ;  /* 0x0000c00008047a11 */ /* 0x040fe400078610ff */
[----:B------:R-:W-:Y:S02]  /*20e0*/  ISETP.GE.AND.EX P2, PT, R5, R7, PT, P2 ;  /* 0x000000070500720c */ /* 0x000fe40003f46320 */
[----:B------:R-:W-:-:S11]  /*20f0*/  LEA.HI.X R5, R8, c[0x0][0x304], R9, 0x2, P3 ;  /* 0x0000c10008057a11 */ /* 0x000fd600018f1409 */
[----:B------:R-:W0:Y:S02]  /*2100*/  @!P2 LDC.64 R10, c[0x0][R10+0x238] ;  /* 0x00008e000a0aab82 */ /* 0x000e240000000a00 */
[C---:B0-----:R-:W-:Y:S02]  /*2110*/  @!P2 LEA R6, P3, R10.reuse, R4, 0x2 ;  /* 0x000000040a06a211 */ /* 0x041fe400078610ff */
[----:B------:R0:W5:Y:S02]  /*2120*/  LDG.E R4, [R4.64] ;  /* 0x0000000404047981 */ /* 0x000164000c1e1900 */
[----:B------:R-:W-:-:S05]  /*2130*/  @!P2 LEA.HI.X R7, R10, R5, R11, 0x2, P3 ;  /* 0x000000050a07a211 */ /* 0x000fca00018f140b */
[----:B------:R0:W5:Y:S04]  /*2140*/  @!P2 LDG.E R0, [R6.64] ;  /* 0x000000040600a981 */ /* 0x000168000c1e1900 */
.L_x_739:
[----:B------:R-:W-:Y:S05]  /*2150*/  BSYNC B1 ;  /* 0x0000000000017941 */ /* 0x000fea0003800000 */
.L_x_738:
[----:B-----5:R-:W-:Y:S02]  /*2160*/  FSEL R11, R4, RZ, P0 ;  /* 0x000000ff040b7208 */ /* 0x020fe40000000000 */
[----:B0-----:R-:W-:Y:S02]  /*2170*/  FSEL R7, R0, RZ, P1 ;  /* 0x000000ff00077208 */ /* 0x001fe40000800000 */
.L_x_737:
[----:B------:R-:W-:Y:S05]  /*2180*/  BSYNC B0 ;  /* 0x0000000000007941 */ /* 0x000fea0003800000 */
.L_x_736:
[----:B------:R-:W-:Y:S01]  /*2190*/  IMAD.MOV.U32 R0, RZ, RZ, c[0x0][0x498] ;  /* 0x00012600ff007624 */ /* 0x000fe200078e00ff */
[----:B------:R-:W-:-:S04]  /*21a0*/  HFMA2.MMA R9, -RZ, RZ, 0, 4.76837158203125e-07 ;  /* 0x00000008ff097435 */ /* 0x000fc800000001ff */
[----:B------:R-:W-:-:S06]  /*21b0*/  IADD3 R4, R0, -0x2, RZ ;  /* 0xfffffffe00047810 */ /* 0x000fcc0007ffe0ff */
        /* <DEDUP_REMOVED lines=8> */
[----:B------:R-:W-:-:S04]  /*2240*/  LEA R4, P1, R14, c[0x0][0x160], 0x2 ;  /* 0x000058000e047a11 */ /* 0x000fc800078210ff */
[----:B------:R-:W-:Y:S02]  /*2250*/  ISETP.GE.AND.EX P0, PT, R3, R5, PT, P0 ;  /* 0x000000050300720c */ /* 0x000fe40003f06300 */
[----:B------:R-:W-:-:S05]  /*2260*/  LEA.HI.X R5, R14, c[0x0][0x164], R15, 0x2, P1 ;  /* 0x000059000e057a11 */ /* 0x000fca00008f140f */
[----:B------:R0:W-:Y:S06]  /*2270*/  STG.E [R4.64], R11 ;  /* 0x0000000b04007986 */ /* 0x0001ec000c101904 */
[----:B------:R-:W-:Y:S05]  /*2280*/  @P0 EXIT ;  /* 0x000000000000094d */ /* 0x000fea0003800000 */
[----:B------:R-:W-:-:S05]  /*2290*/  IADD3 R2, R0, -0x1, RZ ;  /* 0xffffffff00027810 */ /* 0x000fca0007ffe0ff */
[----:B------:R-:W-:-:S06]  /*22a0*/  IMAD R2, R2, R9, c[0x2][0x8] ;  /* 0x0080020002027624 */ /* 0x000fcc00078e0209 */
[----:B------:R-:W1:Y:S02]  /*22b0*/  LDC.64 R2, c[0x0][R2+0x160] ;  /* 0x0000580002027b82 */ /* 0x000e640000000a00 */
[----:B01----:R-:W-:-:S04]  /*22c0*/  LEA R4, P0, R2, R4, 0x2 ;  /* 0x0000000402047211 */ /* 0x003fc800078010ff */
[----:B------:R-:W-:-:S05]  /*22d0*/  LEA.HI.X R5, R2, R5, R3, 0x2, P0 ;  /* 0x0000000502057211 */ /* 0x000fca00000f1403 */
[----:B------:R-:W-:Y:S01]  /*22e0*/  STG.E [R4.64], R7 ;  /* 0x0000000704007986 */ /* 0x000fe2000c101904 */
[----:B------:R-:W-:Y:S05]  /*22f0*/  EXIT ;  /* 0x000000000000794d */ /* 0x000fea0003800000 */
        .weak           $__internal_36_$__cuda_sm20_div_s64
        .type           $__internal_36_$__cuda_sm20_div_s64,@function
        .size           $__internal_36_$__cuda_sm20_div_s64,(.L_x_3148 - $__internal_36_$__cuda_sm20_div_s64)
$__internal_36_$__cuda_sm20_div_s64:
        /* <DEDUP_REMOVED lines=83> */
[----:B------:R-:W-:Y:S06]  /*2830*/  RET.REL.NODEC R20 `(_ZN2at6native16triu_tril_kernelIflLb1ELi2ELb0EEEvNS_4cuda6detail10TensorInfoIT_T0_EENS4_IKS5_S6_EEllS6_) ;  /* 0xffffd7c014007950 */ /* 0x000fec0003c3ffff */
.L_x_740:
        /* <DEDUP_REMOVED lines=12> */
.L_x_3148:


//--------------------- .text._ZN2at6native16triu_tril_kernelIflLb1ELi2ELb1EEEvNS_4cuda6detail10TensorInfoIT_T0_EENS4_IKS5_S6_EEllS6_ --------------------------
	.section	.text._ZN2at6native16triu_tril_kernelIflLb1ELi2ELb1EEEvNS_4cuda6detail10TensorInfoIT_T0_EENS4_IKS5_S6_EEllS6_,"ax",@progbits
	.sectioninfo	@"SHI_REGISTERS=30"
	.align	128
        .global         _ZN2at6native16triu_tril_kernelIflLb1ELi2ELb1EEEvNS_4cuda6detail10TensorInfoIT_T0_EENS4_IKS5_S6_EEllS6_
        .type           _ZN2at6native16triu_tril_kernelIflLb1ELi2ELb1EEEvNS_4cuda6detail10TensorInfoIT_T0_EENS4_IKS5_S6_EEllS6_,@function
        .size           _ZN2at6native16triu_tril_kernelIflLb1ELi2ELb1EEEvNS_4cuda6detail10TensorInfoIT_T0_EENS4_IKS5_S6_EEllS6_,(.L_x_3150 - _ZN2at6native16triu_tril_kernelIflLb1ELi2ELb1EEEvNS_4cuda6detail10TensorInfoIT_T0_EENS4_IKS5_S6_EEllS6_)
        .other          _ZN2at6native16triu_tril_kernelIflLb1ELi2ELb1EEEvNS_4cuda6detail10TensorInfoIT_T0_EENS4_IKS5_S6_EEllS6_,@"STO_CUDA_ENTRY STV_DEFAULT"
_ZN2at6native16triu_tril_kernelIflLb1ELi2ELb1EEEvNS_4cuda6detail10TensorInfoIT_T0_EENS4_IKS5_S6_EEllS6_:
.text._ZN2at6native16triu_tril_kernelIflLb1ELi2ELb1EEEvNS_4cuda6detail10TensorInfoIT_T0_EENS4_IKS5_S6_EEllS6_:
        /* <DEDUP_REMOVED lines=19> */
[----:B------:R-:W-:Y:S05]  /*0130*/  CALL.REL.NOINC `($__internal_37_$__cuda_sm20_div_s64) ;  /* 0x00001e5000007944 */ /* 0x000fea0003c00000 */
[----:B------:R-:W-:-:S05]  /*0140*/  IADD3 R7, P0, RZ, -R10, RZ ;  /* 0x8000000aff077210 */ /* 0x000fca0007f1e0ff */
[----:B------:R-:W-:Y:S02]  /*0150*/  IMAD.X R0, RZ, RZ, ~R11, P0 ;  /* 0x000000ffff007224 */ /* 0x000fe400000e0e0b */
[----:B------:R-:W-:-:S04]  /*0160*/  IMAD.WIDE.U32 R4, R7, c[0x0][0x4b0], R2 ;  /* 0x00012c0007047a25 */ /* 0x000fc800078e0002 */
[----:B------:R-:W-:-:S04]  /*0170*/  IMAD R0, R0, c[0x0][0x4b0], RZ ;  /* 0x00012c0000007a24 */ /* 0x000fc800078e02ff */
[----:B------:R-:W-:-:S04]  /*0180*/  IMAD R3, R7, c[0x0][0x4b4], R0 ;  /* 0x00012d0007037a24 */ /* 0x000fc800078e0200 */
[----:B------:R-:W-:Y:S01]  /*0190*/  IMAD.IADD R3, R5, 0x1, R3 ;  /* 0x0000000105037824 */ /* 0x000fe200078e0203 */
[----:B------:R-:W-:Y:S05]  /*01a0*/  BRA `(.L_x_743) ;  /* 0x0000016000007947 */ /* 0x000fea0003800000 */
.L_x_742:
        /* <DEDUP_REMOVED lines=22> */
.L_x_743:
[----:B------:R-:W-:Y:S05]  /*0310*/  BSYNC B0 ;  /* 0x0000000000007941 */ /* 0x000fea0003800000 */
.L_x_741:
        /* <DEDUP_REMOVED lines=13> */
[----:B------:R-:W-:Y:S05]  /*03f0*/  CALL.REL.NOINC `($__internal_38_$__cuda_sm20_rem_s64) ;  /* 0x000020c000007944 */ /* 0x000fea0003c00000 */
[----:B------:R-:W-:Y:S05]  /*0400*/  BRA `(.L_x_746) ;  /* 0x0000012000007947 */ /* 0x000fea0003800000 */
.L_x_745:
        /* <DEDUP_REMOVED lines=18> */
.L_x_746:
[----:B------:R-:W-:Y:S05]  /*0530*/  BSYNC B0 ;  /* 0x0000000000007941 */ /* 0x000fea0003800000 */
.L_x_744:
        /* <DEDUP_REMOVED lines=19> */
[----:B------:R-:W-:Y:S05]  /*0670*/  CALL.REL.NOINC `($__internal_37_$__cuda_sm20_div_s64) ;  /* 0x0000191000007944 */ /* 0x000fea0003c00000 */
[----:B------:R-:W-:Y:S01]  /*0680*/  IMAD.MOV.U32 R18, RZ, RZ, R10 ;  /* 0x000000ffff127224 */ /* 0x000fe200078e000a */
[----:B------:R-:W-:Y:S01]  /*0690*/  MOV R19, R11 ;  /* 0x0000000b00137202 */ /* 0x000fe20000000f00 */
[----:B------:R-:W-:Y:S05]  /*06a0*/  BRA `(.L_x_749) ;  /* 0x0000013000007947 */ /* 0x000fea0003800000 */
.L_x_748:
        /* <DEDUP_REMOVED lines=19> */
.L_x_749:
[----:B------:R-:W-:Y:S05]  /*07e0*/  BSYNC B0 ;  /* 0x0000000000007941 */ /* 0x000fea0003800000 */
.L_x_747:
        /* <DEDUP_REMOVED lines=43> */
.L_x_755:
        /* <DEDUP_REMOVED lines=25> */
.L_x_753:
        /* <DEDUP_REMOVED lines=23> */
.L_x_754:
[----:B------:R-:W-:Y:S05]  /*0da0*/  BSYNC B0 ;  /* 0x0000000000007941 */ /* 0x000fea0003800000 */
.L_x_752:
        /* <DEDUP_REMOVED lines=14> */
.L_x_751:
        /* <DEDUP_REMOVED lines=13> */
.L_x_768:
        /* <DEDUP_REMOVED lines=13> */
[----:B------:R-:W-:Y:S05]  /*1030*/  CALL.REL.NOINC `($__internal_37_$__cuda_sm20_div_s64) ;  /* 0x00000f5000007944 */ /* 0x000fea0003c00000 */
        /* <DEDUP_REMOVED lines=11> */
.L_x_757:
        /* <DEDUP_REMOVED lines=23> */
.L_x_758:
[----:B------:R-:W-:Y:S05]  /*1260*/  BSYNC B0 ;  /* 0x0000000000007941 */ /* 0x000fea0003800000 */
.L_x_756:
        /* <DEDUP_REMOVED lines=30> */
.L_x_760:
        /* <DEDUP_REMOVED lines=23> */
.L_x_761:
[----:B------:R-:W-:Y:S05]  /*15c0*/  BSYNC B0 ;  /* 0x0000000000007941 */ /* 0x000fea0003800000 */
.L_x_759:
        /* <DEDUP_REMOVED lines=20> */
[----:B------:R-:W-:Y:S05]  /*1710*/  CALL.REL.NOINC `($__internal_37_$__cuda_sm20_div_s64) ;  /* 0x0000087000007944 */ /* 0x000fea0003c00000 */
        /* <DEDUP_REMOVED lines=11> */
.L_x_763:
        /* <DEDUP_REMOVED lines=23> */
.L_x_764:
[----:B------:R-:W-:Y:S05]  /*1940*/  BSYNC B0 ;  /* 0x0000000000007941 */ /* 0x000fea0003800000 */
.L_x_762:
        /* <DEDUP_REMOVED lines=31> */
.L_x_766:
        /* <DEDUP_REMOVED lines=23> */
.L_x_767:
[----:B------:R-:W-:Y:S05]  /*1cb0*/  BSYNC B0 ;  /* 0x0000000000007941 */ /* 0x000fea0003800000 */
.L_x_765:
        /* <DEDUP_REMOVED lines=14> */
.L_x_750:
        /* <DEDUP_REMOVED lines=31> */
        .weak           $__internal_37_$__cuda_sm20_div_s64
        .type           $__internal_37_$__cuda_sm20_div_s64,@function
        .size           $__internal_37_$__cuda_sm20_div_s64,($__internal_38_$__cuda_sm20_rem_s64 - $__internal_37_$__cuda_sm20_div_s64)
$__internal_37_$__cuda_sm20_div_s64:
        /* <DEDUP_REMOVED lines=82> */
[----:B------:R-:W-:Y:S06]  /*24b0*/  RET.REL.NODEC R8 `(_ZN2at6native16triu_tril_kernelIflLb1ELi2ELb1EEEvNS_4cuda6detail10TensorInfoIT_T0_EENS4_IKS5_S6_EEllS6_) ;  /* 0xffffdb4008007950 */ /* 0x000fec0003c3ffff */
        .weak           $__internal_38_$__cuda_sm20_rem_s64
        .type           $__internal_38_$__cuda_sm20_rem_s64,@function
        .size           $__internal_38_$__cuda_sm20_rem_s64,(.L_x_3150 - $__internal_38_$__cuda_sm20_rem_s64)
$__internal_38_$__cuda_sm20_rem_s64:
        /* <DEDUP_REMOVED lines=77> */
[----:B------:R-:W-:Y:S06]  /*2990*/  RET.REL.NODEC R6 `(_ZN2at6native16triu_tril_kernelIflLb1ELi2ELb1EEEvNS_4cuda6detail10TensorInfoIT_T0_EENS4_IKS5_S6_EEllS6_) ;  /* 0xffffd66006007950 */ /* 0x000fec0003c3ffff */
.L_x_769:
        /* <DEDUP_REMOVED lines=14> */
.L_x_3150:


//--------------------- .text._ZN2at6native16triu_tril_kernelIfiLb1ELi2ELb0EEEvNS_4cuda6detail10TensorInfoIT_T0_EENS4_IKS5_S6_EEllS6_ --------------------------
	.section	.text._ZN2at6native16triu_tril_kernelIfiLb1ELi2ELb0EEEvNS_4cuda6detail10TensorInfoIT_T0_EENS4_IKS5_S6_EEllS6_,"ax",@progbits
	.sectioninfo	@"SHI_REGISTERS=30"
	.align	128
        .global         _ZN2at6native16triu_tril_kernelIfiLb1ELi2ELb0EEEvNS_4cuda6detail10TensorInfoIT_T0_EENS4_IKS5_S6_EEllS6_
        .type           _ZN2at6native16triu_tril_kernelIfiLb1ELi2ELb0EEEvNS_4cuda6detail10TensorInfoIT_T0_EENS4_IKS5_S6_EEllS6_,@function
        .size           _ZN2at6native16triu_tril_kernelIfiLb1ELi2ELb0EEEvNS_4cuda6detail10TensorInfoIT_T0_EENS4_IKS5_S6_EEllS6_,(.L_x_3151 - _ZN2at6native16triu_tril_kernelIfiLb1ELi2ELb0EEEvNS_4cuda6detail10TensorInfoIT_T0_EENS4_IKS5_S6_EEllS6_)
        .other          _ZN2at6native16triu_tril_kernelIfiLb1ELi2ELb0EEEvNS_4cuda6detail10TensorInfoIT_T0_EENS4_IKS5_S6_EEllS6_,@"STO_CUDA_ENTRY STV_DEFAULT"
_ZN2at6native16triu_tril_kernelIfiLb1ELi2ELb0EEEvNS_4cuda6detail10TensorInfoIT_T0_EENS4_IKS5_S6_EEllS6_:
.text._ZN2at6native16triu_tril_kernelIfiLb1ELi2ELb0EEEvNS_4cuda6detail10TensorInfoIT_T0_EENS4_IKS5_S6_EEllS6_:
        /* <DEDUP_REMOVED lines=16> */
[----:B------:R-:W-:Y:S01]  /*0100*/  MOV R18, R3 ;  /* 0x0000000300127202 */ /* 0x000fe20000000f00 */
[----:B------:R-:W-:Y:S01]  /*0110*/  IMAD.MOV.U32 R4, RZ, RZ, c[0x0][0x320] ;  /* 0x0000c800ff047624 */ /* 0x000fe200078e00ff */
[----:B------:R-:W-:Y:S01]  /*0120*/  MOV R6, 0x150 ;  /* 0x0000015000067802 */ /* 0x000fe20000000f00 */
[----:B------:R-:W-:Y:S02]  /*0130*/  IMAD.U32 R2, RZ, RZ, UR4 ;  /* 0x00000004ff027e24 */ /* 0x000fe4000f8e00ff */
[----:B------:R-:W-:Y:S05]  /*0140*/  CALL.REL.NOINC `($__internal_39_$__cuda_sm20_div_s64) ;  /* 0x0000186000007944 */ /* 0x000fea0003c00000 */
[----:B------:R-:W-:Y:S01]  /*0150*/  IMAD.MOV R0, RZ, RZ, -R2 ;  /* 0x000000ffff007224 */ /* 0x000fe200078e0a02 */
[----:B------:R-:W-:Y:S01]  /*0160*/  MOV R16, R2 ;  /* 0x0000000200107202 */ /* 0x000fe20000000f00 */
[----:B------:R-:W-:Y:S02]  /*0170*/  IMAD.MOV.U32 R17, RZ, RZ, R9 ;  /* 0x000000ffff117224 */ /* 0x000fe400078e0009 */
[----:B------:R-:W-:Y:S01]  /*0180*/  IMAD R3, R0, c[0x0][0x320], R3 ;  /* 0x0000c80000037a24 */ /* 0x000fe200078e0203 */
[----:B------:R-:W-:Y:S05]  /*0190*/  BRA `(.L_x_772) ;  /* 0x0000015000007947 */ /* 0x000fea0003800000 */
.L_x_771:
        /* <DEDUP_REMOVED lines=21> */
.L_x_772:
[----:B------:R-:W-:Y:S05]  /*02f0*/  BSYNC B0 ;  /* 0x0000000000007941 */ /* 0x000fea0003800000 */
.L_x_770:
        /* <DEDUP_REMOVED lines=16> */
[----:B------:R-:W-:Y:S05]  /*0400*/  CALL.REL.NOINC `($__internal_39_$__cuda_sm20_div_s64) ;  /* 0x000015a000007944 */ /* 0x000fea0003c00000 */
[----:B------:R-:W-:Y:S01]  /*0410*/  IMAD.MOV R5, RZ, RZ, -R2 ;  /* 0x000000ffff057224 */ /* 0x000fe200078e0a02 */
[----:B------:R-:W-:Y:S01]  /*0420*/  MOV R12, R2 ;  /* 0x00000002000c7202 */ /* 0x000fe20000000f00 */
[----:B------:R-:W-:Y:S02]  /*0430*/  IMAD.MOV.U32 R13, RZ, RZ, R9 ;  /* 0x000000ffff0d7224 */ /* 0x000fe400078e0009 */
[----:B------:R-:W-:Y:S01]  /*0440*/  IMAD R0, R5, UR5, R16 ;  /* 0x0000000505007c24 */ /* 0x000fe2000f8e0210 */
[----:B------:R-:W-:Y:S05]  /*0450*/  BRA `(.L_x_775) ;  /* 0x0000015000007947 */ /* 0x000fea0003800000 */
.L_x_774:
        /* <DEDUP_REMOVED lines=21> */
.L_x_775:
[----:B------:R-:W-:Y:S05]  /*05b0*/  BSYNC B0 ;  /* 0x0000000000007941 */ /* 0x000fea0003800000 */
.L_x_773:
        /* <DEDUP_REMOVED lines=25> */
.L_x_781:
        /* <DEDUP_REMOVED lines=12> */
[----:B------:R-:W-:Y:S02]  /*0810*/  IMAD.MOV R7, RZ, RZ, -R2 ;  /* 0x000000ffff077224 */ /* 0x000fe400078e0a02 */
[----:B------:R-:W-:Y:S02]  /*0820*/  IMAD.MOV.U32 R13, RZ, RZ, R9 ;  /* 0x000000ffff0d7224 */ /* 0x000fe400078e0009 */
[----:B------:R-:W-:Y:S01]  /*0830*/  IMAD R7, R7, UR10, R12 ;  /* 0x0000000a07077c24 */ /* 0x000fe2000f8e020c */
[----:B------:R-:W-:Y:S01]  /*0840*/  MOV R12, R2 ;  /* 0x00000002000c7202 */ /* 0x000fe20000000f00 */
[----:B------:R-:W-:Y:S05]  /*0850*/  BRA `(.L_x_780) ;  /* 0x0000016000007947 */ /* 0x000fea0003800000 */
.L_x_779:
        /* <DEDUP_REMOVED lines=22> */
.L_x_780:
[----:B------:R-:W-:Y:S05]  /*09c0*/  BSYNC B0 ;  /* 0x0000000000007941 */ /* 0x000fea0003800000 */
.L_x_778:
        /* <DEDUP_REMOVED lines=10> */
.L_x_777:
        /* <DEDUP_REMOVED lines=10> */
.L_x_794:
        /* <DEDUP_REMOVED lines=11> */
[----:B------:R-:W-:Y:S05]  /*0bc0*/  CALL.REL.NOINC `($__internal_39_$__cuda_sm20_div_s64) ;  /* 0x00000de000007944 */ /* 0x000fea0003c00000 */
[--C-:B------:R-:W-:Y:S02]  /*0bd0*/  IMAD.MOV R13, RZ, RZ, -R2.reuse ;  /* 0x000000ffff0d7224 */ /* 0x100fe400078e0a02 */
[----:B------:R-:W-:Y:S02]  /*0be0*/  IMAD.MOV.U32 R16, RZ, RZ, R2 ;  /* 0x000000ffff107224 */ /* 0x000fe400078e0002 */
[----:B------:R-:W-:Y:S02]  /*0bf0*/  IMAD.MOV.U32 R17, RZ, RZ, R9 ;  /* 0x000000ffff117224 */ /* 0x000fe400078e0009 */
[----:B------:R-:W-:Y:S01]  /*0c00*/  IMAD R13, R13, UR5, R12 ;  /* 0x000000050d0d7c24 */ /* 0x000fe2000f8e020c */
[----:B------:R-:W-:Y:S05]  /*0c10*/  BRA `(.L_x_784) ;  /* 0x0000015000007947 */ /* 0x000fea0003800000 */
.L_x_783:
[----:B------:R-:W0:Y:S01]  /*0c20*/  I2F.U32.RP R2, UR5 ;  /* 0x0000000500027d06 */ /* 0x000e220008209000 */
[----:B------:R-:W-:Y:S01]  /*0c30*/  IADD3 R9, RZ, -UR5, RZ ;  /* 0x80000005ff097c10 */ /* 0x000fe2000fffe0ff */
[----:B------:R-:W-:Y:S01]  /*0c40*/  HFMA2.MMA R17, -RZ, RZ, 0, 0 ;  /* 0x00000000ff117435 */ /* 0x000fe200000001ff */
        /* <DEDUP_REMOVED lines=18> */
.L_x_784:
[----:B------:R-:W-:Y:S05]  /*0d70*/  BSYNC B0 ;  /* 0x0000000000007941 */ /* 0x000fea0003800000 */
.L_x_782:
        /* <DEDUP_REMOVED lines=21> */
.L_x_786:
        /* <DEDUP_REMOVED lines=21> */
.L_x_787:
[----:B------:R-:W-:Y:S05]  /*1020*/  BSYNC B0 ;  /* 0x0000000000007941 */ /* 0x000fea0003800000 */
.L_x_785:
        /* <DEDUP_REMOVED lines=21> */
.L_x_789:
        /* <DEDUP_REMOVED lines=21> */
.L_x_790:
[----:B------:R-:W-:Y:S05]  /*12d0*/  BSYNC B0 ;  /* 0x0000000000007941 */ /* 0x000fea0003800000 */
.L_x_788:
        /* <DEDUP_REMOVED lines=21> */
.L_x_792:
        /* <DEDUP_REMOVED lines=21> */
.L_x_793:
[----:B------:R-:W-:Y:S05]  /*1580*/  BSYNC B0 ;  /* 0x0000000000007941 */ /* 0x000fea0003800000 */
.L_x_791:
        /* <DEDUP_REMOVED lines=11> */
.L_x_776:
        /* <DEDUP_REMOVED lines=9> */
[----:B------:R-:W-:Y:S01]  /*16d0*/  IMAD.IADD R0, R3, 0x1, -R0 ;  /* 0x0000000103007824 */ /* 0x000fe200078e0a00 */
[----:B------:R-:W-:-:S03]  /*16e0*/  HFMA2.MMA R7, -RZ, RZ, 0, 0 ;  /* 0x00000000ff077435 */ /* 0x000fc600000001ff */
[----:B------:R-:W0:Y:S01]  /*16f0*/  LDC R2, c[0x0][R2+0x16c] ;  /* 0x00005b0002027b82 */ /* 0x000e220000000800 */
[C---:B------:R-:W-:Y:S02]  /*1700*/  IADD3 R4, R0.reuse, 0x1, RZ ;  /* 0x0000000100047810 */ /* 0x040fe40007ffe0ff */
[----:B------:R-:W-:Y:S02]  /*1710*/  ISETP.GE.U32.AND P0, PT, R0, c[0x0][0x310], PT ;  /* 0x0000c40000007a0c */ /* 0x000fe40003f06070 */
[----:B------:R-:W-:Y:S02]  /*1720*/  SHF.R.S32.HI R0, RZ, 0x1f, R0 ;  /* 0x0000001fff007819 */ /* 0x000fe40000011400 */
[----:B------:R-:W-:Y:S02]  /*1730*/  ISETP.GE.U32.AND P1, PT, R4, c[0x0][0x310], PT ;  /* 0x0000c40004007a0c */ /* 0x000fe40003f26070 */
[----:B------:R-:W-:Y:S02]  /*1740*/  SHF.R.S32.HI R4, RZ, 0x1f, R4 ;  /* 0x0000001fff047819 */ /* 0x000fe40000011404 */
[----:B------:R-:W-:Y:S01]  /*1750*/  ISETP.GE.AND.EX P0, PT, R0, c[0x0][0x314], PT, P0 ;  /* 0x0000c50000007a0c */ /* 0x000fe20003f06300 */
[----:B------:R-:W-:Y:S01]  /*1760*/  IMAD.MOV.U32 R0, RZ, RZ, RZ ;  /* 0x000000ffff007224 */ /* 0x000fe200078e00ff */
[----:B------:R-:W-:-:S02]  /*1770*/  ISETP.GE.AND.EX P1, PT, R4, c[0x0][0x314], PT, P1 ;  /* 0x0000c50004007a0c */ /* 0x000fc40003f26310 */
[----:B0-----:R-:W-:-:S13]  /*1780*/  ISETP.GT.AND P2, PT, R2, R3, PT ;  /* 0x000000030200720c */ /* 0x001fda0003f44270 */
[----:B------:R-:W-:Y:S05]  /*1790*/  @!P2 BRA `(.L_x_798) ;  /* 0x000000900000a947 */ /* 0x000fea0003800000 */
[----:B------:R-:W-:Y:S01]  /*17a0*/  IADD3 R5, R3, 0x1, RZ ;  /* 0x0000000103057810 */ /* 0x000fe20007ffe0ff */
[----:B------:R-:W-:-:S03]  /*17b0*/  IMAD.MOV.U32 R21, RZ, RZ, 0x4 ;  /* 0x00000004ff157424 */ /* 0x000fc600078e00ff */
[----:B------:R-:W-:Y:S01]  /*17c0*/  ISETP.GE.AND P2, PT, R5, R2, PT ;  /* 0x000000020500720c */ /* 0x000fe20003f46270 */
[----:B------:R-:W-:Y:S02]  /*17d0*/  IMAD.U32 R2, RZ, RZ, UR4 ;  /* 0x00000004ff027e24 */ /* 0x000fe4000f8e00ff */
[----:B------:R-:W-:-:S05]  /*17e0*/  IMAD.WIDE R20, R20, R21, c[0x0][0x238] ;  /* 0x00008e0014147625 */ /* 0x000fca00078e0215 */
[----:B------:R0:W5:Y:S05]  /*17f0*/  LDG.E R7, [R20.64] ;  /* 0x0000000614077981 */ /* 0x00016a000c1e1900 */
[----:B------:R-:W1:Y:S02]  /*1800*/  @!P2 LDC R5, c[0x0][R2+0x1d0] ;  /* 0x000074000205ab82 */ /* 0x000e640000000800 */
[----:B-1----:R-:W-:-:S05]  /*1810*/  @!P2 IMAD.WIDE R4, R5, 0x4, R20 ;  /* 0x000000040504a825 */ /* 0x002fca00078e0214 */
[----:B------:R0:W5:Y:S02]  /*1820*/  @!P2 LDG.E R0, [R4.64] ;  /* 0x000000060400a981 */ /* 0x000164000c1e1900 */
.L_x_798:
[----:B------:R-:W-:Y:S05]  /*1830*/  BSYNC B1 ;  /* 0x0000000000017941 */ /* 0x000fea0003800000 */
.L_x_797:
[----:B-----5:R-:W-:Y:S02]  /*1840*/  FSEL R7, R7, RZ, P0 ;  /* 0x000000ff07077208 */ /* 0x020fe40000000000 */
[----:B0-----:R-:W-:Y:S01]  /*1850*/  FSEL R5, R0, RZ, P1 ;  /* 0x000000ff00057208 */ /* 0x001fe20000800000 */
[----:B------:R-:W-:Y:S05]  /*1860*/  BRA `(.L_x_799) ;  /* 0x0000002000007947 */ /* 0x000fea0003800000 */
.L_x_796:
[----:B------:R-:W-:Y:S01]  /*1870*/  IMAD.MOV.U32 R5, RZ, RZ, RZ ;  /* 0x000000ffff057224 */ /* 0x000fe200078e00ff */
[----:B------:R-:W-:Y:S02]  /*1880*/  MOV R7, RZ ;  /* 0x000000ff00077202 */ /* 0x000fe40000000f00 */
.L_x_799:
[----:B------:R-:W-:Y:S05]  /*1890*/  BSYNC B0 ;  /* 0x0000000000007941 */ /* 0x000fea0003800000 */
.L_x_795:
[----:B------:R-:W-:Y:S02]  /*18a0*/  ULDC UR5, c[0x0][UR4+0x16c] ;  /* 0x00005b0004057abb */ /* 0x000fe40008000800 */
[----:B------:R-:W-:-:S13]  /*18b0*/  ISETP.LT.AND P0, PT, R3, UR5, PT ;  /* 0x0000000503007c0c */ /* 0x000fda000bf01270 */
[----:B------:R-:W-:Y:S05]  /*18c0*/  @!P0 EXIT ;  /* 0x000000000000894d */ /* 0x000fea0003800000 */
[----:B------:R-:W-:Y:S01]  /*18d0*/  IADD3 R3, R3, 0x1, RZ ;  /* 0x0000000103037810 */ /* 0x000fe20007ffe0ff */
[----:B------:R-:W-:Y:S01]  /*18e0*/  IMAD.MOV.U32 R9, RZ, RZ, 0x4 ;  /* 0x00000004ff097424 */ /* 0x000fe200078e00ff */
[----:B------:R-:W-:Y:S02]  /*18f0*/  UMOV UR8, 0x4 ;  /* 0x0000000400087882 */ /* 0x000fe40000000000 */
[----:B------:R-:W-:Y:S01]  /*1900*/  ISETP.GE.AND P0, PT, R3, UR5, PT ;  /* 0x0000000503007c0c */ /* 0x000fe2000bf06270 */
[----:B------:R-:W-:-:S05]  /*1910*/  IMAD.WIDE R2, R22, R9, c[0x0][0x160] ;  /* 0x0000580016027625 */ /* 0x000fca00078e0209 */
[----:B------:R0:W-:Y:S07]  /*1920*/  STG.E [R2.64], R7 ;  /* 0x0000000702007986 */ /* 0x0001ee000c101906 */
        /* <DEDUP_REMOVED lines=8> */
        .weak           $__internal_39_$__cuda_sm20_div_s64
        .type           $__internal_39_$__cuda_sm20_div_s64,@function
        .size           $__internal_39_$__cuda_sm20_div_s64,(.L_x_3151 - $__internal_39_$__cuda_sm20_div_s64)
$__internal_39_$__cuda_sm20_div_s64:
        /* <DEDUP_REMOVED lines=37> */
[----:B------:R-:W-:Y:S02]  /*1c00*/  IADD3 R11, P2, R11, R10, RZ ;  /* 0x0000000a0b0b7210 */ /* 0x000fe40007f5e0ff */
[----:B------:R-:W-:Y:S01]  /*1c10*/  IADD3.X R10, RZ, ~R5, RZ, P4, !PT ;  /* 0x80000005ff0a7210 */ /* 0x000fe200027fe4ff */
[----:B------:R-:W-:Y:S02]  /*1c20*/  IMAD.X R9, R8, 0x1, R9, P0 ;  /* 0x0000000108097824 */ /* 0x000fe400000e0609 */
[C---:B------:R-:W-:Y:S01]  /*1c30*/  IMAD.HI.U32 R18, R11.reuse, R21, RZ ;  /* 0x000000150b127227 */ /* 0x040fe200078e00ff */
        /* <DEDUP_REMOVED lines=38> */
[----:B------:R-:W-:Y:S02]  /*1ea0*/  SEL R9, R4, R9, !P1 ;  /* 0x0000000904097207 */ /* 0x000fe40004800000 */
[----:B------:R-:W-:Y:S02]  /*1eb0*/  MOV R4, R6 ;  /* 0x0000000600047202 */ /* 0x000fe40000000f00 */
[----:B------:R-:W-:Y:S02]  /*1ec0*/  SEL R2, R2, 0xffffffff, P0 ;  /* 0xffffffff02027807 */ /* 0x000fe40000000000 */
[----:B------:R-:W-:Y:S01]  /*1ed0*/  SEL R9, R9, 0xffffffff, P0 ;  /* 0xffffffff09097807 */ /* 0x000fe20000000000 */
[----:B------:R-:W-:Y:S06]  /*1ee0*/  RET.REL.NODEC R4 `(_ZN2at6native16triu_tril_kernelIfiLb1ELi2ELb0EEEvNS_4cuda6detail10TensorInfoIT_T0_EENS4_IKS5_S6_EEllS6_) ;  /* 0xffffe11004007950 */ /* 0x000fec0003c3ffff */
.L_x_800:
        /* <DEDUP_REMOVED lines=9> */
.L_x_3151:


//--------------------- .text._ZN2at6native16triu_tril_kernelIfiLb1ELi2ELb1EEEvNS_4cuda6detail10TensorInfoIT_T0_EENS4_IKS5_S6_EEllS6_ --------------------------
	.section	.text._ZN2at6native16triu_tril_kernelIfiLb1ELi2ELb1EEEvNS_4cuda6detail10TensorInfoIT_T0_EENS4_IKS5_S6_EEllS6_,"ax",@progbits
	.sectioninfo	@"SHI_REGISTERS=30"
	.align	128
        .global         _ZN2at6native16triu_tril_kernelIfiLb1ELi2ELb1EEEvNS_4cuda6detail10TensorInfoIT_T0_EENS4_IKS5_S6_EEllS6_
        .type           _ZN2at6native16triu_tril_kernelIfiLb1ELi2ELb1EEEvNS_4cuda6detail10TensorInfoIT_T0_EENS4_IKS5_S6_EEllS6_,@function
        .size           _ZN2at6native16triu_tril_kernelIfiLb1ELi2ELb1EEEvNS_4cuda6detail10TensorInfoIT_T0_EENS4_IKS5_S6_EEllS6_,(.L_x_3153 - _ZN2at6native16triu_tril_kernelIfiLb1ELi2ELb1EEEvNS_4cuda6detail10TensorInfoIT_T0_EENS4_IKS5_S6_EEllS6_)
        .other          _ZN2at6native16triu_tril_kernelIfiLb1ELi2ELb1EEEvNS_4cuda6detail10TensorInfoIT_T0_EENS4_IKS5_S6_EEllS6_,@"STO_CUDA_ENTRY STV_DEFAULT"
_ZN2at6native16triu_tril_kernelIfiLb1ELi2ELb1EEEvNS_4cuda6detail10TensorInfoIT_T0_EENS4_IKS5_S6_EEllS6_:
.text._ZN2at6native16triu_tril_kernelIfiLb1ELi2ELb1EEEvNS_4cuda6detail10TensorInfoIT_T0_EENS4_IKS5_S6_EEllS6_:
        /* <DEDUP_REMOVED lines=20> */
[----:B------:R-:W-:Y:S05]  /*0140*/  CALL.REL.NOINC `($__internal_40_$__cuda_sm20_div_s64) ;  /* 0x0000168000007944 */ /* 0x000fea0003c00000 */
[----:B------:R-:W-:-:S04]  /*0150*/  IMAD.MOV R3, RZ, RZ, -R8 ;  /* 0x000000ffff037224 */ /* 0x000fc800078e0a08 */
[----:B------:R-:W-:Y:S01]  /*0160*/  IMAD R4, R3, c[0x0][0x320], R4 ;  /* 0x0000c80003047a24 */ /* 0x000fe200078e0204 */
[----:B------:R-:W-:Y:S05]  /*0170*/  BRA `(.L_x_803) ;  /* 0x0000015000007947 */ /* 0x000fea0003800000 */
.L_x_802:
        /* <DEDUP_REMOVED lines=21> */
.L_x_803:
[----:B------:R-:W-:Y:S05]  /*02d0*/  BSYNC B0 ;  /* 0x0000000000007941 */ /* 0x000fea0003800000 */
.L_x_801:
        /* <DEDUP_REMOVED lines=14> */
[----:B------:R-:W-:Y:S05]  /*03c0*/  CALL.REL.NOINC `($__internal_41_$__cuda_sm20_rem_s64) ;  /* 0x0000193000007944 */ /* 0x000fea0003c00000 */
[----:B------:R-:W-:Y:S01]  /*03d0*/  MOV R3, R5 ;  /* 0x0000000500037202 */ /* 0x000fe20000000f00 */
[----:B------:R-:W-:Y:S05]  /*03e0*/  BRA `(.L_x_806) ;  /* 0x0000011000007947 */ /* 0x000fea0003800000 */
.L_x_805:
        /* <DEDUP_REMOVED lines=17> */
.L_x_806:
[----:B------:R-:W-:Y:S05]  /*0500*/  BSYNC B0 ;  /* 0x0000000000007941 */ /* 0x000fea0003800000 */
.L_x_804:
        /* <DEDUP_REMOVED lines=16> */
[----:B0-----:R-:W-:Y:S05]  /*0610*/  CALL.REL.NOINC `($__internal_40_$__cuda_sm20_div_s64) ;  /* 0x000011b000007944 */ /* 0x001fea0003c00000 */
[----:B------:R-:W-:Y:S02]  /*0620*/  IMAD.MOV.U32 R14, RZ, RZ, R8 ;  /* 0x000000ffff0e7224 */ /* 0x000fe400078e0008 */
[----:B------:R-:W-:Y:S01]  /*0630*/  IMAD.MOV.U32 R15, RZ, RZ, R9 ;  /* 0x000000ffff0f7224 */ /* 0x000fe200078e0009 */
[----:B------:R-:W-:Y:S05]  /*0640*/  BRA `(.L_x_809) ;  /* 0x0000013000007947 */ /* 0x000fea0003800000 */
.L_x_808:
        /* <DEDUP_REMOVED lines=19> */
.L_x_809:
[----:B------:R-:W-:Y:S05]  /*0780*/  BSYNC B0 ;  /* 0x0000000000007941 */ /* 0x000fea0003800000 */
.L_x_807:
        /* <DEDUP_REMOVED lines=17> */
.L_x_815:
        /* <DEDUP_REMOVED lines=10> */
[----:B------:R-:W-:Y:S05]  /*0940*/  CALL.REL.NOINC `($__internal_40_$__cuda_sm20_div_s64) ;  /* 0x00000e8000007944 */ /* 0x000fea0003c00000 */
[----:B------:R-:W-:Y:S01]  /*0950*/  IADD3 R5, -R8, RZ, RZ ;  /* 0x000000ff08057210 */ /* 0x000fe20007ffe1ff */
[----:B------:R-:W-:-:S04]  /*0960*/  IMAD.MOV.U32 R15, RZ, RZ, R9 ;  /* 0x000000ffff0f7224 */ /* 0x000fc800078e0009 */
[----:B------:R-:W-:Y:S02]  /*0970*/  IMAD R10, R10, R5, R14 ;  /* 0x000000050a0a7224 */ /* 0x000fe400078e020e */
[----:B------:R-:W-:Y:S01]  /*0980*/  IMAD.MOV.U32 R14, RZ, RZ, R8 ;  /* 0x000000ffff0e7224 */ /* 0x000fe200078e0008 */
[----:B------:R-:W-:Y:S05]  /*0990*/  BRA `(.L_x_814) ;  /* 0x0000016000007947 */ /* 0x000fea0003800000 */
.L_x_813:
        /* <DEDUP_REMOVED lines=22> */
.L_x_814:
[----:B------:R-:W-:Y:S05]  /*0b00*/  BSYNC B0 ;  /* 0x0000000000007941 */ /* 0x000fea0003800000 */
.L_x_812:
        /* <DEDUP_REMOVED lines=8> */
.L_x_811:
[----:B------:R-:W-:-:S13]  /*0b90*/  ISETP.GE.U32.AND P0, PT, R21, 0x3, PT ;  /* 0x000000031500780c */ /* 0x000fda0003f06070 */
[----:B------:R-:W-:Y:S05]  /*0ba0*/  @!P0 BRA `(.L_x_810) ;  /* 0x00000ae000008947 */ /* 0x000fea0003800000 */
[C---:B------:R-:W-:Y:S01]  /*0bb0*/  IMAD.SHL.U32 R22, R20.reuse, 0x4, RZ ;  /* 0x0000000414167824 */ /* 0x040fe200078e00ff */
[----:B------:R-:W-:Y:S01]  /*0bc0*/  IADD3 R21, R20, 0x4, RZ ;  /* 0x0000000414157810 */ /* 0x000fe20007ffe0ff */
[----:B------:R-:W-:-:S03]  /*0bd0*/  IMAD.MOV.U32 R5, RZ, RZ, 0x4 ;  /* 0x00000004ff057424 */ /* 0x000fc600078e00ff */
[----:B------:R-:W-:Y:S01]  /*0be0*/  IADD3 R22, R22, 0xe0, RZ ;  /* 0x000000e016167810 */ /* 0x000fe20007ffe0ff */
[----:B------:R-:W-:-:S03]  /*0bf0*/  IMAD R20, R20, R5, c[0x2][0x10] ;  /* 0x0080040014147624 */ /* 0x000fc600078e0205 */
.L_x_828:
        /* <DEDUP_REMOVED lines=10> */
[----:B------:R-:W-:Y:S05]  /*0ca0*/  CALL.REL.NOINC `($__internal_40_$__cuda_sm20_div_s64) ;  /* 0x00000b2000007944 */ /* 0x000fea0003c00000 */
[----:B------:R-:W-:Y:S02]  /*0cb0*/  IMAD.MOV R11, RZ, RZ, -R8 ;  /* 0x000000ffff0b7224 */ /* 0x000fe400078e0a08 */
[----:B------:R-:W-:Y:S02]  /*0cc0*/  IMAD.MOV.U32 R15, RZ, RZ, R9 ;  /* 0x000000ffff0f7224 */ /* 0x000fe400078e0009 */
[----:B------:R-:W-:Y:S01]  /*0cd0*/  IMAD R11, R10, R11, R14 ;  /* 0x0000000b0a0b7224 */ /* 0x000fe200078e020e */
[----:B------:R-:W-:Y:S01]  /*0ce0*/  MOV R14, R8 ;  /* 0x00000008000e7202 */ /* 0x000fe20000000f00 */
[----:B------:R-:W-:Y:S05]  /*0cf0*/  BRA `(.L_x_818) ;  /* 0x0000016000007947 */ /* 0x000fea0003800000 */
.L_x_817:
        /* <DEDUP_REMOVED lines=22> */
.L_x_818:
[----:B------:R-:W-:Y:S05]  /*0e60*/  BSYNC B0 ;  /* 0x0000000000007941 */ /* 0x000fea0003800000 */
.L_x_816:
        /* <DEDUP_REMOVED lines=18> */
.L_x_820:
        /* <DEDUP_REMOVED lines=22> */
.L_x_821:
[----:B------:R-:W-:Y:S05]  /*10f0*/  BSYNC B0 ;  /* 0x0000000000007941 */ /* 0x000fea0003800000 */
.L_x_819:
        /* <DEDUP_REMOVED lines=12> */
[----:B------:R-:W-:Y:S05]  /*11c0*/  CALL.REL.NOINC `($__internal_40_$__cuda_sm20_div_s64) ;  /* 0x0000060000007944 */ /* 0x000fea0003c00000 */
[----:B------:R-:W-:Y:S02]  /*11d0*/  IMAD.MOV R11, RZ, RZ, -R8 ;  /* 0x000000ffff0b7224 */ /* 0x000fe400078e0a08 */
[----:B------:R-:W-:Y:S02]  /*11e0*/  IMAD.MOV.U32 R15, RZ, RZ, R9 ;  /* 0x000000ffff0f7224 */ /* 0x000fe400078e0009 */
[----:B------:R-:W-:Y:S02]  /*11f0*/  IMAD R11, R10, R11, R14 ;  /* 0x0000000b0a0b7224 */ /* 0x000fe400078e020e */
[----:B------:R-:W-:Y:S01]  /*1200*/  IMAD.MOV.U32 R14, RZ, RZ, R8 ;  /* 0x000000ffff0e7224 */ /* 0x000fe200078e0008 */
[----:B------:R-:W-:Y:S05]  /*1210*/  BRA `(.L_x_824) ;  /* 0x0000016000007947 */ /* 0x000fea0003800000 */
.L_x_823:
        /* <DEDUP_REMOVED lines=22> */
.L_x_824:
[----:B------:R-:W-:Y:S05]  /*1380*/  BSYNC B0 ;  /* 0x0000000000007941 */ /* 0x000fea0003800000 */
.L_x_822:
        /* <DEDUP_REMOVED lines=13> */
[----:B------:R-:W-:Y:S01]  /*1460*/  IMAD.MOV R5, RZ, RZ, -R8 ;  /* 0x000000ffff057224 */ /* 0x000fe200078e0a08 */
[----:B------:R-:W-:-:S03]  /*1470*/  MOV R15, R9 ;  /* 0x00000009000f7202 */ /* 0x000fc60000000f00 */
[----:B------:R-:W-:Y:S02]  /*1480*/  IMAD R10, R10, R5, R14 ;  /* 0x000000050a0a7224 */ /* 0x000fe400078e020e */
[----:B------:R-:W-:Y:S01]  /*1490*/  IMAD.MOV.U32 R14, RZ, RZ, R8 ;  /* 0x000000ffff0e7224 */ /* 0x000fe200078e0008 */
[----:B------:R-:W-:Y:S05]  /*14a0*/  BRA `(.L_x_827) ;  /* 0x0000016000007947 */ /* 0x000fea0003800000 */
.L_x_826:
        /* <DEDUP_REMOVED lines=22> */
.L_x_827:
[----:B------:R-:W-:Y:S05]  /*1610*/  BSYNC B0 ;  /* 0x0000000000007941 */ /* 0x000fea0003800000 */
.L_x_825:
[----:B------:R0:W1:Y:S01]  /*1620*/  LDC R5, c[0x0][R20+0x154] ;  /* 0x0000550014057b82 */ /* 0x0000620000000800 */
[----:B------:R-:W-:Y:S02]  /*1630*/  IADD3 R21, R21, -0x4, RZ ;  /* 0xfffffffc15157810 */ /* 0x000fe40007ffe0ff */
[----:B------:R-:W-:Y:S02]  /*1640*/  IADD3 R22, R22, -0x10, RZ ;  /* 0xfffffff016167810 */ /* 0x000fe40007ffe0ff */
[----:B------:R-:W-:Y:S02]  /*1650*/  ISETP.GT.AND P0, PT, R21, 0x3, PT ;  /* 0x000000031500780c */ /* 0x000fe40003f04270 */
[----:B0-----:R-:W-:Y:S01]  /*1660*/  IADD3 R20, R20, -0x10, RZ ;  /* 0xfffffff014147810 */ /* 0x001fe20007ffe0ff */
[----:B-1----:R-:W-:-:S10]  /*1670*/  IMAD R0, R5, R10, R0 ;  /* 0x0000000a05007224 */ /* 0x002fd400078e0200 */
[----:B------:R-:W-:Y:S05]  /*1680*/  @P0 BRA `(.L_x_828) ;  /* 0xfffff57000000947 */ /* 0x000fea000383ffff */
.L_x_810:
        /* <DEDUP_REMOVED lines=20> */
        .weak           $__internal_40_$__cuda_sm20_div_s64
        .type           $__internal_40_$__cuda_sm20_div_s64,@function
        .size           $__internal_40_$__cuda_sm20_div_s64,($__internal_41_$__cuda_sm20_rem_s64 - $__internal_40_$__cuda_sm20_div_s64)
$__internal_40_$__cuda_sm20_div_s64:
        /* <DEDUP_REMOVED lines=82> */
[----:B------:R-:W-:Y:S05]  /*1cf0*/  RET.REL.NODEC R6 `(_ZN2at6native16triu_tril_kernelIfiLb1ELi2ELb1EEEvNS_4cuda6detail10TensorInfoIT_T0_EENS4_IKS5_S6_EEllS6_) ;  /* 0xffffe30006007950 */ /* 0x000fea0003c3ffff */
        .weak           $__internal_41_$__cuda_sm20_rem_s64
        .type           $__internal_41_$__cuda_sm20_rem_s64,@function
        .size           $__internal_41_$__cuda_sm20_rem_s64,(.L_x_3153 - $__internal_41_$__cuda_sm20_rem_s64)
$__internal_41_$__cuda_sm20_rem_s64:
        /* <DEDUP_REMOVED lines=72> */
[----:B------:R-:W-:Y:S06]  /*2180*/  RET.REL.NODEC R2 `(_ZN2at6native16triu_tril_kernelIfiLb1ELi2ELb1EEEvNS_4cuda6detail10TensorInfoIT_T0_EENS4_IKS5_S6_EEllS6_) ;  /* 0xffffde7002007950 */ /* 0x000fec0003c3ffff */
.L_x_829:
        /* <DEDUP_REMOVED lines=15> */
.L_x_3153:


//--------------------- .text._ZN2at6native16triu_tril_kernelIdlLb1ELi1ELb0EEEvNS_4cuda6detail10TensorInfoIT_T0_EENS4_IKS5_S6_EEllS6_ --------------------------
	.section	.text._ZN2at6native16triu_tril_kernelIdlLb1ELi1ELb0EEEvNS_4cuda6detail10TensorInfoIT_T0_EENS4_IKS5_S6_EEllS6_,"ax",@progbits
	.sectioninfo	@"SHI_REGISTERS=32"
	.align	128
        .global         _ZN2at6native16triu_tril_kernelIdlLb1ELi1ELb0EEEvNS_4cuda6detail10TensorInfoIT_T0_EENS4_IKS5_S6_EEllS6_
        .type           _ZN2at6native16triu_tril_kernelIdlLb1ELi1ELb0EEEvNS_4cuda6detail10TensorInfoIT_T0_EENS4_IKS5_S6_EEllS6_,@function
        .size           _ZN2at6native16triu_tril_kernelIdlLb1ELi1ELb0EEEvNS_4cuda6detail10TensorInfoIT_T0_EENS4_IKS5_S6_EEllS6_,(.L_x_3154 - _ZN2at6native16triu_tril_kernelIdlLb1ELi1ELb0EEEvNS_4cuda6detail10TensorInfoIT_T0_EENS4_IKS5_S6_EEllS6_)
        .other          _ZN2at6native16triu_tril_kernelIdlLb1ELi1ELb0EEEvNS_4cuda6detail10TensorInfoIT_T0_EENS4_IKS5_S6_EEllS6_,@"STO_CUDA_ENTRY STV_DEFAULT"
_ZN2at6native16triu_tril_kernelIdlLb1ELi1ELb0EEEvNS_4cuda6detail10TensorInfoIT_T0_EENS4_IKS5_S6_EEllS6_:
.text._ZN2at6native16triu_tril_kernelIdlLb1ELi1ELb0EEEvNS_4cuda6detail10TensorInfoIT_T0_EENS4_IKS5_S6_EEllS6_:
        /* <DEDUP_REMOVED lines=17> */
[----:B------:R-:W-:Y:S05]  /*0110*/  CALL.REL.NOINC `($__internal_42_$__cuda_sm20_div_s64) ;  /* 0x00001f8000007944 */ /* 0x000fea0003c00000 */
        /* <DEDUP_REMOVED lines=9> */
.L_x_831:
        /* <DEDUP_REMOVED lines=22> */
.L_x_832:
[----:B------:R-:W-:Y:S05]  /*0310*/  BSYNC B0 ;  /* 0x0000000000007941 */ /* 0x000fea0003800000 */
.L_x_830:
        /* <DEDUP_REMOVED lines=19> */
[----:B------:R-:W-:Y:S05]  /*0450*/  CALL.REL.NOINC `($__internal_42_$__cuda_sm20_div_s64) ;  /* 0x00001c4000007944 */ /* 0x000fea0003c00000 */
        /* <DEDUP_REMOVED lines=9> */
.L_x_834:
        /* <DEDUP_REMOVED lines=22> */
.L_x_835:
[----:B------:R-:W-:Y:S05]  /*0650*/  BSYNC B0 ;  /* 0x0000000000007941 */ /* 0x000fea0003800000 */
.L_x_833:
        /* <DEDUP_REMOVED lines=57> */
.L_x_841:
        /* <DEDUP_REMOVED lines=14> */
[----:B------:R-:W-:Y:S05]  /*0ad0*/  CALL.REL.NOINC `($__internal_42_$__cuda_sm20_div_s64) ;  /* 0x000015c000007944 */ /* 0x000fea0003c00000 */
        /* <DEDUP_REMOVED lines=11> */
.L_x_839:
        /* <DEDUP_REMOVED lines=23> */
.L_x_840:
[----:B------:R-:W-:Y:S05]  /*0d00*/  BSYNC B0 ;  /* 0x0000000000007941 */ /* 0x000fea0003800000 */
.L_x_838:
        /* <DEDUP_REMOVED lines=19> */
.L_x_837:
        /* <DEDUP_REMOVED lines=13> */
.L_x_854:
        /* <DEDUP_REMOVED lines=14> */
[----:B------:R-:W-:Y:S05]  /*0ff0*/  CALL.REL.NOINC `($__internal_42_$__cuda_sm20_div_s64) ;  /* 0x000010a000007944 */ /* 0x000fea0003c00000 */
        /* <DEDUP_REMOVED lines=10> */
.L_x_843:
        /* <DEDUP_REMOVED lines=23> */
.L_x_844:
[----:B------:R-:W-:Y:S05]  /*1210*/  BSYNC B0 ;  /* 0x0000000000007941 */ /* 0x000fea0003800000 */
.L_x_842:
        /* <DEDUP_REMOVED lines=24> */
[----:B------:R-:W-:Y:S05]  /*13a0*/  CALL.REL.NOINC `($__internal_42_$__cuda_sm20_div_s64) ;  /* 0x00000cf000007944 */ /* 0x000fea0003c00000 */
        /* <DEDUP_REMOVED lines=10> */
.L_x_846:
        /* <DEDUP_REMOVED lines=23> */
.L_x_847:
[----:B------:R-:W-:Y:S05]  /*15c0*/  BSYNC B0 ;  /* 0x0000000000007941 */ /* 0x000fea0003800000 */
.L_x_845:
        /* <DEDUP_REMOVED lines=37> */
.L_x_849:
        /* <DEDUP_REMOVED lines=23> */
.L_x_850:
[----:B------:R-:W-:Y:S05]  /*1990*/  BSYNC B0 ;  /* 0x0000000000007941 */ /* 0x000fea0003800000 */
.L_x_848:
        /* <DEDUP_REMOVED lines=27> */
[----:B------:R-:W-:Y:S05]  /*1b50*/  CALL.REL.NOINC `($__internal_42_$__cuda_sm20_div_s64) ;  /* 0x0000054000007944 */ /* 0x000fea0003c00000 */
        /* <DEDUP_REMOVED lines=10> */
.L_x_852:
        /* <DEDUP_REMOVED lines=22> */
.L_x_853:
[----:B------:R-:W-:Y:S05]  /*1d60*/  BSYNC B0 ;  /* 0x0000000000007941 */ /* 0x000fea0003800000 */
.L_x_851:
        /* <DEDUP_REMOVED lines=20> */
.L_x_836:
[----:B------:R-:W-:Y:S01]  /*1eb0*/  IADD3 R0, P1, P2, -R4, 0x1, R2 ;  /* 0x0000000104007810 */ /* 0x000fe20007a3e102 */
[----:B------:R-:W-:Y:S01]  /*1ec0*/  ULDC.64 UR8, c[0x0][0x118] ;  /* 0x0000460000087ab9 */ /* 0x000fe20000000a00 */
[----:B------:R-:W-:Y:S02]  /*1ed0*/  BSSY B0, `(.L_x_855) ;  /* 0x0000014000007945 */ /* 0x000fe40003800000 */
[----:B------:R-:W-:Y:S02]  /*1ee0*/  ISETP.GE.U32.AND P0, PT, R0, c[0x0][0x4a0], PT ;  /* 0x0001280000007a0c */ /* 0x000fe40003f06070 */
[----:B------:R-:W-:-:S04]  /*1ef0*/  IADD3.X R0, ~R5, RZ, R3, P1, P2 ;  /* 0x000000ff05007210 */ /* 0x000fc80000fe4503 */
[----:B------:R-:W-:-:S13]  /*1f00*/  ISETP.GE.AND.EX P0, PT, R0, c[0x0][0x4a4], PT, P0 ;  /* 0x0001290000007a0c */ /* 0x000fda0003f06300 */
[----:B------:R-:W-:Y:S05]  /*1f10*/  @!P0 BRA `(.L_x_856) ;  /* 0x000000e000008947 */ /* 0x000fea0003800000 */
[----:B------:R-:W-:Y:S02]  /*1f20*/  ULDC.64 UR6, c[0x0][UR4+0x170] ;  /* 0x00005c0004067abb */ /* 0x000fe40008000a00 */
[----:B------:R-:W-:-:S04]  /*1f30*/  ISETP.GE.U32.AND P0, PT, R2, UR6, PT ;  /* 0x0000000602007c0c */ /* 0x000fc8000bf06070 */
[----:B------:R-:W-:-:S13]  /*1f40*/  ISETP.GE.AND.EX P0, PT, R3, UR7, PT, P0 ;  /* 0x0000000703007c0c */ /* 0x000fda000bf06300 */
[----:B------:R-:W-:-:S04]  /*1f50*/  @!P0 LEA R6, P1, R8, c[0x0][0x300], 0x3 ;  /* 0x0000c00008068a11 */ /* 0x000fc800078218ff */
[----:B------:R-:W-:Y:S02]  /*1f60*/  @!P0 LEA.HI.X R7, R8, c[0x0][0x304], R9, 0x3, P1 ;  /* 0x0000c10008078a11 */ /* 0x000fe400008f1c09 */
[----:B------:R-:W-:-:S06]  /*1f70*/  CS2R R8, SRZ ;  /* 0x0000000000087805 */ /* 0x000fcc000001ff00 */
        /* <DEDUP_REMOVED lines=8> */
.L_x_856:
[----:B------:R-:W-:Y:S02]  /*2000*/  CS2R R4, SRZ ;  /* 0x0000000000047805 */ /* 0x000fe4000001ff00 */
.L_x_857:
[----:B------:R-:W-:Y:S05]  /*2010*/  BSYNC B0 ;  /* 0x0000000000007941 */ /* 0x000fea0003800000 */
.L_x_855:
        /* <DEDUP_REMOVED lines=8> */
        .weak           $__internal_42_$__cuda_sm20_div_s64
        .type           $__internal_42_$__cuda_sm20_div_s64,@function
        .size           $__internal_42_$__cuda_sm20_div_s64,(.L_x_3154 - $__internal_42_$__cuda_sm20_div_s64)
$__internal_42_$__cuda_sm20_div_s64:
        /* <DEDUP_REMOVED lines=83> */
[----:B------:R-:W-:Y:S06]  /*25d0*/  RET.REL.NODEC R20 `(_ZN2at6native16triu_tril_kernelIdlLb1ELi1ELb0EEEvNS_4cuda6detail10TensorInfoIT_T0_EENS4_IKS5_S6_EEllS6_) ;  /* 0xffffda2014007950 */ /* 0x000fec0003c3ffff */
.L_x_858:
        /* <DEDUP_REMOVED lines=10> */
.L_x_3154:


//--------------------- .text._ZN2at6native16triu_tril_kernelIdlLb1ELi1ELb1EEEvNS_4cuda6detail10TensorInfoIT_T0_EENS4_IKS5_S6_EEllS6_ --------------------------
	.section	.text._ZN2at6native16triu_tril_kernelIdlLb1ELi1ELb1EEEvNS_4cuda6detail10TensorInfoIT_T0_EENS4_IKS5_S6_EEllS6_,"ax",@progbits
	.sectioninfo	@"SHI_REGISTERS=30"
	.align	128
        .global         _ZN2at6native16triu_tril_kernelIdlLb1ELi1ELb1EEEvNS_4cuda6detail10TensorInfoIT_T0_EENS4_IKS5_S6_EEllS6_
        .type           _ZN2at6native16triu_tril_kernelIdlLb1ELi1ELb1EEEvNS_4cuda6detail10TensorInfoIT_T0_EENS4_IKS5_S6_EEllS6_,@function
        .size           _ZN2at6native16triu_tril_kernelIdlLb1ELi1ELb1EEEvNS_4cuda6detail10TensorInfoIT_T0_EENS4_IKS5_S6_EEllS6_,(.L_x_3156 - _ZN2at6native16triu_tril_kernelIdlLb1ELi1ELb1EEEvNS_4cuda6detail10TensorInfoIT_T0_EENS4_IKS5_S6_EEllS6_)
        .other          _ZN2at6native16triu_tril_kernelIdlLb1ELi1ELb1EEEvNS_4cuda6detail10TensorInfoIT_T0_EENS4_IKS5_S6_EEllS6_,@"STO_CUDA_ENTRY STV_DEFAULT"
_ZN2at6native16triu_tril_kernelIdlLb1ELi1ELb1EEEvNS_4cuda6detail10TensorInfoIT_T0_EENS4_IKS5_S6_EEllS6_:
.text._ZN2at6native16triu_tril_kernelIdlLb1ELi1ELb1EEEvNS_4cuda6detail10TensorInfoIT_T0_EENS4_IKS5_S6_EEllS6_:
        /* <DEDUP_REMOVED lines=17> */
[----:B------:R-:W-:Y:S05]  /*0110*/  CALL.REL.NOINC `($__internal_43_$__cuda_sm20_div_s64) ;  /* 0x00001d0000007944 */ /* 0x000fea0003c00000 */
[----:B------:R-:W-:-:S05]  /*0120*/  IADD3 R5, P0, RZ, -R6, RZ ;  /* 0x80000006ff057210 */ /* 0x000fca0007f1e0ff */
[----:B------:R-:W-:Y:S02]  /*0130*/  IMAD.X R0, RZ, RZ, ~R7, P0 ;  /* 0x000000ffff007224 */ /* 0x000fe400000e0e07 */
[----:B------:R-:W-:-:S04]  /*0140*/  IMAD.WIDE.U32 R2, R5, c[0x0][0x4b0], R2 ;  /* 0x00012c0005027a25 */ /* 0x000fc800078e0002 */
[----:B------:R-:W-:-:S04]  /*0150*/  IMAD R0, R0, c[0x0][0x4b0], RZ ;  /* 0x00012c0000007a24 */ /* 0x000fc800078e02ff */
[----:B------:R-:W-:-:S04]  /*0160*/  IMAD R5, R5, c[0x0][0x4b4], R0 ;  /* 0x00012d0005057a24 */ /* 0x000fc800078e0200 */
[----:B------:R-:W-:Y:S01]  /*0170*/  IMAD.IADD R3, R3, 0x1, R5 ;  /* 0x0000000103037824 */ /* 0x000fe200078e0205 */
[----:B------:R-:W-:Y:S05]  /*0180*/  BRA `(.L_x_861) ;  /* 0x0000016000007947 */ /* 0x000fea0003800000 */
.L_x_860:
        /* <DEDUP_REMOVED lines=22> */
.L_x_861:
[----:B------:R-:W-:Y:S05]  /*02f0*/  BSYNC B0 ;  /* 0x0000000000007941 */ /* 0x000fea0003800000 */
.L_x_859:
        /* <DEDUP_REMOVED lines=13> */
[----:B------:R-:W-:Y:S05]  /*03d0*/  CALL.REL.NOINC `($__internal_44_$__cuda_sm20_rem_s64) ;  /* 0x00001f8000007944 */ /* 0x000fea0003c00000 */
[----:B------:R-:W-:Y:S01]  /*03e0*/  IMAD.MOV.U32 R4, RZ, RZ, R8 ;  /* 0x000000ffff047224 */ /* 0x000fe200078e0008 */
[----:B------:R-:W-:Y:S01]  /*03f0*/  MOV R5, R9 ;  /* 0x0000000900057202 */ /* 0x000fe20000000f00 */
[----:B------:R-:W-:Y:S05]  /*0400*/  BRA `(.L_x_864) ;  /* 0x0000013000007947 */ /* 0x000fea0003800000 */
.L_x_863:
        /* <DEDUP_REMOVED lines=19> */
.L_x_864:
[----:B------:R-:W-:Y:S05]  /*0540*/  BSYNC B0 ;  /* 0x0000000000007941 */ /* 0x000fea0003800000 */
.L_x_862:
        /* <DEDUP_REMOVED lines=20> */
[----:B------:R-:W-:Y:S05]  /*0690*/  CALL.REL.NOINC `($__internal_43_$__cuda_sm20_div_s64) ;  /* 0x0000178000007944 */ /* 0x000fea0003c00000 */
[----:B------:R-:W-:Y:S01]  /*06a0*/  MOV R16, R6 ;  /* 0x0000000600107202 */ /* 0x000fe20000000f00 */
[----:B------:R-:W-:Y:S01]  /*06b0*/  IMAD.MOV.U32 R17, RZ, RZ, R7 ;  /* 0x000000ffff117224 */ /* 0x000fe200078e0007 */
[----:B------:R-:W-:Y:S05]  /*06c0*/  BRA `(.L_x_867) ;  /* 0x0000013000007947 */ /* 0x000fea0003800000 */
.L_x_866:
        /* <DEDUP_REMOVED lines=19> */
.L_x_867:
[----:B------:R-:W-:Y:S05]  /*0800*/  BSYNC B0 ;  /* 0x0000000000007941 */ /* 0x000fea0003800000 */
.L_x_865:
        /* <DEDUP_REMOVED lines=41> */
.L_x_873:
        /* <DEDUP_REMOVED lines=13> */
[----:B------:R-:W-:Y:S05]  /*0b70*/  CALL.REL.NOINC `($__internal_43_$__cuda_sm20_div_s64) ;  /* 0x000012a000007944 */ /* 0x000fea0003c00000 */
        /* <DEDUP_REMOVED lines=11> */
.L_x_871:
        /* <DEDUP_REMOVED lines=23> */
.L_x_872:
[----:B------:R-:W-:Y:S05]  /*0da0*/  BSYNC B0 ;  /* 0x0000000000007941 */ /* 0x000fea0003800000 */
.L_x_870:
        /* <DEDUP_REMOVED lines=14> */
.L_x_869:
        /* <DEDUP_REMOVED lines=13> */
.L_x_886:
        /* <DEDUP_REMOVED lines=13> */
[----:B------:R-:W-:Y:S05]  /*1030*/  CALL.REL.NOINC `($__internal_43_$__cuda_sm20_div_s64) ;  /* 0x00000de000007944 */ /* 0x000fea0003c00000 */
        /* <DEDUP_REMOVED lines=11> */
.L_x_875:
        /* <DEDUP_REMOVED lines=23> */
.L_x_876:
[----:B------:R-:W-:Y:S05]  /*1260*/  BSYNC B0 ;  /* 0x0000000000007941 */ /* 0x000fea0003800000 */
.L_x_874:
        /* <DEDUP_REMOVED lines=30> */
.L_x_878:
        /* <DEDUP_REMOVED lines=23> */
.L_x_879:
[----:B------:R-:W-:Y:S05]  /*15c0*/  BSYNC B0 ;  /* 0x0000000000007941 */ /* 0x000fea0003800000 */
.L_x_877:
        /* <DEDUP_REMOVED lines=31> */
.L_x_881:
        /* <DEDUP_REMOVED lines=23> */
.L_x_882:
[----:B------:R-:W-:Y:S05]  /*1930*/  BSYNC B0 ;  /* 0x0000000000007941 */ /* 0x000fea0003800000 */
.L_x_880:
        /* <DEDUP_REMOVED lines=19> */
[----:B------:R-:W-:Y:S05]  /*1a70*/  CALL.REL.NOINC `($__internal_43_$__cuda_sm20_div_s64) ;  /* 0x000003a000007944 */ /* 0x000fea0003c00000 */
        /* <DEDUP_REMOVED lines=11> */
.L_x_884:
        /* <DEDUP_REMOVED lines=23> */
.L_x_885:
[----:B------:R-:W-:Y:S05]  /*1ca0*/  BSYNC B0 ;  /* 0x0000000000007941 */ /* 0x000fea0003800000 */
.L_x_883:
        /* <DEDUP_REMOVED lines=14> */
.L_x_868:
        /* <DEDUP_REMOVED lines=9> */
        .weak           $__internal_43_$__cuda_sm20_div_s64
        .type           $__internal_43_$__cuda_sm20_div_s64,@function
        .size           $__internal_43_$__cuda_sm20_div_s64,($__internal_44_$__cuda_sm20_rem_s64 - $__internal_43_$__cuda_sm20_div_s64)
$__internal_43_$__cuda_sm20_div_s64:
        /* <DEDUP_REMOVED lines=83> */
[----:B------:R-:W-:Y:S05]  /*2350*/  RET.REL.NODEC R8 `(_ZN2at6native16triu_tril_kernelIdlLb1ELi1ELb1EEEvNS_4cuda6detail10TensorInfoIT_T0_EENS4_IKS5_S6_EEllS6_) ;  /* 0xffffdca008007950 */ /* 0x000fea0003c3ffff */
        .weak           $__internal_44_$__cuda_sm20_rem_s64
        .type           $__internal_44_$__cuda_sm20_rem_s64,@function
        .size           $__internal_44_$__cuda_sm20_rem_s64,(.L_x_3156 - $__internal_44_$__cuda_sm20_rem_s64)
$__internal_44_$__cuda_sm20_rem_s64:
        /* <DEDUP_REMOVED lines=77> */
[----:B------:R-:W-:Y:S06]  /*2830*/  RET.REL.NODEC R4 `(_ZN2at6native16triu_tril_kernelIdlLb1ELi1ELb1EEEvNS_4cuda6detail10TensorInfoIT_T0_EENS4_IKS5_S6_EEllS6_) ;  /* 0xffffd7c004007950 */ /* 0x000fec0003c3ffff */
.L_x_887:
        /* <DEDUP_REMOVED lines=12> */
.L_x_3156:


//--------------------- .text._ZN2at6native16triu_tril_kernelIdiLb1ELi1ELb0EEEvNS_4cuda6detail10TensorInfoIT_T0_EENS4_IKS5_S6_EEllS6_ --------------------------
	.section	.text._ZN2at6native16triu_tril_kernelIdiLb1ELi1ELb0EEEvNS_4cuda6detail10TensorInfoIT_T0_EENS4_IKS5_S6_EEllS6_,"ax",@progbits
	.sectioninfo	@"SHI_REGISTERS=30"
	.align	128
        .global         _ZN2at6native16triu_tril_kernelIdiLb1ELi1ELb0EEEvNS_4cuda6detail10TensorInfoIT_T0_EENS4_IKS5_S6_EEllS6_
        .type           _ZN2at6native16triu_tril_kernelIdiLb1ELi1ELb0EEEvNS_4cuda6detail10TensorInfoIT_T0_EENS4_IKS5_S6_EEllS6_,@function
        .size           _ZN2at6native16triu_tril_kernelIdiLb1ELi1ELb0EEEvNS_4cuda6detail10TensorInfoIT_T0_EENS4_IKS5_S6_EEllS6_,(.L_x_3157 - _ZN2at6native16triu_tril_kernelIdiLb1ELi1ELb0EEEvNS_4cuda6detail10TensorInfoIT_T0_EENS4_IKS5_S6_EEllS6_)
        .other          _ZN2at6native16triu_tril_kernelIdiLb1ELi1ELb0EEEvNS_4cuda6detail10TensorInfoIT_T0_EENS4_IKS5_S6_EEllS6_,@"STO_CUDA_ENTRY STV_DEFAULT"
_ZN2at6native16triu_tril_kernelIdiLb1ELi1ELb0EEEvNS_4cuda6detail10TensorInfoIT_T0_EENS4_IKS5_S6_EEllS6_:
.text._ZN2at6native16triu_tril_kernelIdiLb1ELi1ELb0EEEvNS_4cuda6detail10TensorInfoIT_T0_EENS4_IKS5_S6_EEllS6_:
        /* <DEDUP_REMOVED lines=19> */
[----:B------:R-:W-:Y:S05]  /*0130*/  CALL.REL.NOINC `($__internal_45_$__cuda_sm20_div_s64) ;  /* 0x0000164000007944 */ /* 0x000fea0003c00000 */
[----:B------:R-:W-:-:S04]  /*0140*/  IMAD.MOV R3, RZ, RZ, -R9 ;  /* 0x000000ffff037224 */ /* 0x000fc800078e0a09 */
[----:B------:R-:W-:Y:S01]  /*0150*/  IMAD R4, R3, c[0x0][0x320], R2 ;  /* 0x0000c80003047a24 */ /* 0x000fe200078e0202 */
[----:B------:R-:W-:Y:S01]  /*0160*/  MOV R3, R8 ;  /* 0x0000000800037202 */ /* 0x000fe20000000f00 */
[----:B------:R-:W-:Y:S01]  /*0170*/  IMAD.MOV.U32 R2, RZ, RZ, R9 ;  /* 0x000000ffff027224 */ /* 0x000fe200078e0009 */
[----:B------:R-:W-:Y:S05]  /*0180*/  BRA `(.L_x_890) ;  /* 0x0000016000007947 */ /* 0x000fea0003800000 */
.L_x_889:
        /* <DEDUP_REMOVED lines=22> */
.L_x_890:
[----:B------:R-:W-:Y:S05]  /*02f0*/  BSYNC B0 ;  /* 0x0000000000007941 */ /* 0x000fea0003800000 */
.L_x_888:
        /* <DEDUP_REMOVED lines=16> */
[----:B------:R-:W-:Y:S05]  /*0400*/  CALL.REL.NOINC `($__internal_45_$__cuda_sm20_div_s64) ;  /* 0x0000137000007944 */ /* 0x000fea0003c00000 */
[----:B------:R-:W-:Y:S01]  /*0410*/  IMAD.MOV R3, RZ, RZ, -R9 ;  /* 0x000000ffff037224 */ /* 0x000fe200078e0a09 */
[----:B------:R-:W-:Y:S01]  /*0420*/  MOV R14, R9 ;  /* 0x00000009000e7202 */ /* 0x000fe20000000f00 */
[----:B------:R-:W-:Y:S02]  /*0430*/  IMAD.MOV.U32 R15, RZ, RZ, R8 ;  /* 0x000000ffff0f7224 */ /* 0x000fe400078e0008 */
[----:B------:R-:W-:Y:S01]  /*0440*/  IMAD R3, R3, UR5, R2 ;  /* 0x0000000503037c24 */ /* 0x000fe2000f8e0202 */
[----:B------:R-:W-:Y:S05]  /*0450*/  BRA `(.L_x_893) ;  /* 0x0000015000007947 */ /* 0x000fea0003800000 */
.L_x_892:
        /* <DEDUP_REMOVED lines=21> */
.L_x_893:
[----:B------:R-:W-:Y:S05]  /*05b0*/  BSYNC B0 ;  /* 0x0000000000007941 */ /* 0x000fea0003800000 */
.L_x_891:
        /* <DEDUP_REMOVED lines=22> */
.L_x_899:
        /* <DEDUP_REMOVED lines=10> */
[----:B------:R-:W-:Y:S05]  /*07c0*/  CALL.REL.NOINC `($__internal_45_$__cuda_sm20_div_s64) ;  /* 0x00000fb000007944 */ /* 0x000fea0003c00000 */
[----:B------:R-:W-:Y:S02]  /*07d0*/  IMAD.MOV R5, RZ, RZ, -R9 ;  /* 0x000000ffff057224 */ /* 0x000fe400078e0a09 */
[----:B------:R-:W-:Y:S02]  /*07e0*/  IMAD.MOV.U32 R15, RZ, RZ, R8 ;  /* 0x000000ffff0f7224 */ /* 0x000fe400078e0008 */
[----:B------:R-:W-:Y:S01]  /*07f0*/  IMAD R10, R10, R5, R14 ;  /* 0x000000050a0a7224 */ /* 0x000fe200078e020e */
[----:B------:R-:W-:Y:S01]  /*0800*/  MOV R14, R9 ;  /* 0x00000009000e7202 */ /* 0x000fe20000000f00 */
[----:B------:R-:W-:Y:S05]  /*0810*/  BRA `(.L_x_898) ;  /* 0x0000016000007947 */ /* 0x000fea0003800000 */
.L_x_897:
        /* <DEDUP_REMOVED lines=22> */
.L_x_898:
[----:B------:R-:W-:Y:S05]  /*0980*/  BSYNC B0 ;  /* 0x0000000000007941 */ /* 0x000fea0003800000 */
.L_x_896:
        /* <DEDUP_REMOVED lines=10> */
.L_x_895:
[----:B------:R-:W-:-:S13]  /*0a30*/  ISETP.GE.U32.AND P0, PT, R21, 0x3, PT ;  /* 0x000000031500780c */ /* 0x000fda0003f06070 */
[----:B------:R-:W-:Y:S05]  /*0a40*/  @!P0 BRA `(.L_x_894) ;  /* 0x00000b6000008947 */ /* 0x000fea0003800000 */
[C---:B------:R-:W-:Y:S01]  /*0a50*/  IMAD.SHL.U32 R22, R20.reuse, 0x4, RZ ;  /* 0x0000000414167824 */ /* 0x040fe200078e00ff */
[----:B------:R-:W-:Y:S01]  /*0a60*/  IADD3 R21, R20, 0x4, RZ ;  /* 0x0000000414157810 */ /* 0x000fe20007ffe0ff */
[----:B------:R-:W-:-:S03]  /*0a70*/  IMAD.MOV.U32 R5, RZ, RZ, 0x4 ;  /* 0x00000004ff057424 */ /* 0x000fc600078e00ff */
[----:B------:R-:W-:Y:S01]  /*0a80*/  IADD3 R22, R22, 0xe0, RZ ;  /* 0x000000e016167810 */ /* 0x000fe20007ffe0ff */
[----:B------:R-:W-:-:S03]  /*0a90*/  IMAD R20, R20, R5, c[0x2][0x8] ;  /* 0x0080020014147624 */ /* 0x000fc600078e0205 */
.L_x_912:
        /* <DEDUP_REMOVED lines=10> */
[----:B------:R-:W-:Y:S05]  /*0b40*/  CALL.REL.NOINC `($__internal_45_$__cuda_sm20_div_s64) ;  /* 0x00000c3000007944 */ /* 0x000fea0003c00000 */
[----:B------:R-:W-:Y:S01]  /*0b50*/  IMAD.MOV R11, RZ, RZ, -R9 ;  /* 0x000000ffff0b7224 */ /* 0x000fe200078e0a09 */
[----:B------:R-:W-:-:S03]  /*0b60*/  MOV R15, R8 ;  /* 0x00000008000f7202 */ /* 0x000fc60000000f00 */
[----:B------:R-:W-:Y:S02]  /*0b70*/  IMAD R11, R10, R11, R14 ;  /* 0x0000000b0a0b7224 */ /* 0x000fe400078e020e */
[----:B------:R-:W-:Y:S01]  /*0b80*/  IMAD.MOV.U32 R14, RZ, RZ, R9 ;  /* 0x000000ffff0e7224 */ /* 0x000fe200078e0009 */
[----:B------:R-:W-:Y:S05]  /*0b90*/  BRA `(.L_x_902) ;  /* 0x0000016000007947 */ /* 0x000fea0003800000 */
.L_x_901:
        /* <DEDUP_REMOVED lines=22> */
.L_x_902:
[----:B------:R-:W-:Y:S05]  /*0d00*/  BSYNC B0 ;  /* 0x0000000000007941 */ /* 0x000fea0003800000 */
.L_x_900:
        /* <DEDUP_REMOVED lines=20> */
.L_x_904:
        /* <DEDUP_REMOVED lines=22> */
.L_x_905:
[----:B------:R-:W-:Y:S05]  /*0fb0*/  BSYNC B0 ;  /* 0x0000000000007941 */ /* 0x000fea0003800000 */
.L_x_903:
        /* <DEDUP_REMOVED lines=14> */
[----:B------:R-:W-:Y:S05]  /*10a0*/  CALL.REL.NOINC `($__internal_45_$__cuda_sm20_div_s64) ;  /* 0x000006d000007944 */ /* 0x000fea0003c00000 */
[----:B------:R-:W-:Y:S01]  /*10b0*/  IADD3 R11, -R9, RZ, RZ ;  /* 0x000000ff090b7210 */ /* 0x000fe20007ffe1ff */
[----:B------:R-:W-:-:S04]  /*10c0*/  IMAD.MOV.U32 R15, RZ, RZ, R8 ;  /* 0x000000ffff0f7224 */ /* 0x000fc800078e0008 */
[----:B------:R-:W-:Y:S02]  /*10d0*/  IMAD R11, R10, R11, R14 ;  /* 0x0000000b0a0b7224 */ /* 0x000fe400078e020e */
[----:B------:R-:W-:Y:S01]  /*10e0*/  IMAD.MOV.U32 R14, RZ, RZ, R9 ;  /* 0x000000ffff0e7224 */ /* 0x000fe200078e0009 */
[----:B------:R-:W-:Y:S05]  /*10f0*/  BRA `(.L_x_908) ;  /* 0x0000016000007947 */ /* 0x000fea0003800000 */
.L_x_907:
        /* <DEDUP_REMOVED lines=22> */
.L_x_908:
[----:B------:R-:W-:Y:S05]  /*1260*/  BSYNC B0 ;  /* 0x0000000000007941 */ /* 0x000fea0003800000 */
.L_x_906:
        /* <DEDUP_REMOVED lines=14> */
[----:B------:R-:W-:Y:S05]  /*1350*/  CALL.REL.NOINC `($__internal_45_$__cuda_sm20_div_s64) ;  /* 0x0000042000007944 */ /* 0x000fea0003c00000 */
[--C-:B------:R-:W-:Y:S02]  /*1360*/  IMAD.MOV R5, RZ, RZ, -R9.reuse ;  /* 0x000000ffff057224 */ /* 0x100fe400078e0a09 */
[----:B------:R-:W-:Y:S02]  /*1370*/  IMAD.MOV.U32 R15, RZ, RZ, R8 ;  /* 0x000000ffff0f7224 */ /* 0x000fe400078e0008 */
[----:B------:R-:W-:Y:S02]  /*1380*/  IMAD R10, R10, R5, R14 ;  /* 0x000000050a0a7224 */ /* 0x000fe400078e020e */
[----:B------:R-:W-:Y:S01]  /*1390*/  IMAD.MOV.U32 R14, RZ, RZ, R9 ;  /* 0x000000ffff0e7224 */ /* 0x000fe200078e0009 */
[----:B------:R-:W-:Y:S05]  /*13a0*/  BRA `(.L_x_911) ;  /* 0x0000016000007947 */ /* 0x000fea0003800000 */
.L_x_910:
        /* <DEDUP_REMOVED lines=22> */
.L_x_911:
[----:B------:R-:W-:Y:S05]  /*1510*/  BSYNC B0 ;  /* 0x0000000000007941 */ /* 0x000fea0003800000 */
.L_x_909:
        /* <DEDUP_REMOVED lines=9> */
.L_x_894:
        /* <DEDUP_REMOVED lines=20> */
.L_x_914:
[----:B------:R-:W-:Y:S02]  /*16f0*/  CS2R R2, SRZ ;  /* 0x0000000000027805 */ /* 0x000fe4000001ff00 */
.L_x_915:
[----:B------:R-:W-:Y:S05]  /*1700*/  BSYNC B0 ;  /* 0x0000000000007941 */ /* 0x000fea0003800000 */
.L_x_913:
[----:B------:R-:W-:Y:S02]  /*1710*/  ULDC UR5, c[0x0][UR4+0x16c] ;  /* 0x00005b0004057abb */ /* 0x000fe40008000800 */
[----:B------:R-:W-:-:S13]  /*1720*/  ISETP.LT.AND P0, PT, R4, UR5, PT ;  /* 0x0000000504007c0c */ /* 0x000fda000bf01270 */
[----:B------:R-:W-:Y:S05]  /*1730*/  @!P0 EXIT ;  /* 0x000000000000894d */ /* 0x000fea0003800000 */
[----:B------:R-:W-:-:S04]  /*1740*/  IMAD.MOV.U32 R5, RZ, RZ, 0x8 ;  /* 0x00000008ff057424 */ /* 0x000fc800078e00ff */
[----:B------:R-:W-:-:S05]  /*1750*/  IMAD.WIDE R4, R0, R5, c[0x0][0x160] ;  /* 0x0000580000047625 */ /* 0x000fca00078e0205 */
[----:B------:R-:W-:Y:S01]  /*1760*/  STG.E.64 [R4.64], R2 ;  /* 0x0000000204007986 */ /* 0x000fe2000c101b06 */
[----:B------:R-:W-:Y:S05]  /*1770*/  EXIT ;  /* 0x000000000000794d */ /* 0x000fea0003800000 */
        .weak           $__internal_45_$__cuda_sm20_div_s64
        .type           $__internal_45_$__cuda_sm20_div_s64,@function
        .size           $__internal_45_$__cuda_sm20_div_s64,(.L_x_3157 - $__internal_45_$__cuda_sm20_div_s64)
$__internal_45_$__cuda_sm20_div_s64:
        /* <DEDUP_REMOVED lines=82> */
[----:B------:R-:W-:Y:S05]  /*1ca0*/  RET.REL.NODEC R6 `(_ZN2at6native16triu_tril_kernelIdiLb1ELi1ELb0EEEvNS_4cuda6detail10TensorInfoIT_T0_EENS4_IKS5_S6_EEllS6_) ;  /* 0xffffe35006007950 */ /* 0x000fea0003c3ffff */
.L_x_916:
        /* <DEDUP_REMOVED lines=13> */
.L_x_3157:


//--------------------- .text._ZN2at6native16triu_tril_kernelIdiLb1ELi1ELb1EEEvNS_4cuda6detail10TensorInfoIT_T0_EENS4_IKS5_S6_EEllS6_ --------------------------
	.section	.text._ZN2at6native16triu_tril_kernelIdiLb1ELi1ELb1EEEvNS_4cuda6detail10TensorInfoIT_T0_EENS4_IKS5_S6_EEllS6_,"ax",@progbits
	.sectioninfo	@"SHI_REGISTERS=28"
	.align	128
        .global         _ZN2at6native16triu_tril_kernelIdiLb1ELi1ELb1EEEvNS_4cuda6detail10TensorInfoIT_T0_EENS4_IKS5_S6_EEllS6_
        .type           _ZN2at6native16triu_tril_kernelIdiLb1ELi1ELb1EEEvNS_4cuda6detail10TensorInfoIT_T0_EENS4_IKS5_S6_EEllS6_,@function
        .size           _ZN2at6native16triu_tril_kernelIdiLb1ELi1ELb1EEEvNS_4cuda6detail10TensorInfoIT_T0_EENS4_IKS5_S6_EEllS6_,(.L_x_3159 - _ZN2at6native16triu_tril_kernelIdiLb1ELi1ELb1EEEvNS_4cuda6detail10TensorInfoIT_T0_EENS4_IKS5_S6_EEllS6_)
        .other          _ZN2at6native16triu_tril_kernelIdiLb1ELi1ELb1EEEvNS_4cuda6detail10TensorInfoIT_T0_EENS4_IKS5_S6_EEllS6_,@"STO_CUDA_ENTRY STV_DEFAULT"
_ZN2at6native16triu_tril_kernelIdiLb1ELi1ELb1EEEvNS_4cuda6detail10TensorInfoIT_T0_EENS4_IKS5_S6_EEllS6_:
.text._ZN2at6native16triu_tril_kernelIdiLb1ELi1ELb1EEEvNS_4cuda6detail10TensorInfoIT_T0_EENS4_IKS5_S6_EEllS6_:
        /* <DEDUP_REMOVED lines=19> */
[----:B------:R-:W-:Y:S05]  /*0130*/  CALL.REL.NOINC `($__internal_46_$__cuda_sm20_div_s64) ;  /* 0x0000158000007944 */ /* 0x000fea0003c00000 */
[----:B------:R-:W-:-:S04]  /*0140*/  IMAD.MOV R3, RZ, RZ, -R4 ;  /* 0x000000ffff037224 */ /* 0x000fc800078e0a04 */
[----:B------:R-:W-:Y:S01]  /*0150*/  IMAD R0, R3, c[0x0][0x320], R12 ;  /* 0x0000c80003007a24 */ /* 0x000fe200078e020c */
[----:B------:R-:W-:Y:S05]  /*0160*/  BRA `(.L_x_919) ;  /* 0x0000015000007947 */ /* 0x000fea0003800000 */
.L_x_918:
        /* <DEDUP_REMOVED lines=21> */
.L_x_919:
[----:B------:R-:W-:Y:S05]  /*02c0*/  BSYNC B0 ;  /* 0x0000000000007941 */ /* 0x000fea0003800000 */
.L_x_917:
        /* <DEDUP_REMOVED lines=14> */
[----:B------:R-:W-:Y:S05]  /*03b0*/  CALL.REL.NOINC `($__internal_47_$__cuda_sm20_rem_s64) ;  /* 0x0000183000007944 */ /* 0x000fea0003c00000 */
[----:B------:R-:W-:Y:S05]  /*03c0*/  BRA `(.L_x_922) ;  /* 0x0000011000007947 */ /* 0x000fea0003800000 */
.L_x_921:
        /* <DEDUP_REMOVED lines=17> */
.L_x_922:
[----:B------:R-:W-:Y:S05]  /*04e0*/  BSYNC B0 ;  /* 0x0000000000007941 */ /* 0x000fea0003800000 */
.L_x_920:
        /* <DEDUP_REMOVED lines=15> */
[----:B0-----:R-:W-:Y:S05]  /*05e0*/  CALL.REL.NOINC `($__internal_46_$__cuda_sm20_div_s64) ;  /* 0x000010d000007944 */ /* 0x001fea0003c00000 */
[----:B------:R-:W-:Y:S01]  /*05f0*/  IMAD.MOV.U32 R14, RZ, RZ, R4 ;  /* 0x000000ffff0e7224 */ /* 0x000fe200078e0004 */
[----:B------:R-:W-:Y:S01]  /*0600*/  MOV R15, R5 ;  /* 0x00000005000f7202 */ /* 0x000fe20000000f00 */
[----:B------:R-:W-:Y:S05]  /*0610*/  BRA `(.L_x_925) ;  /* 0x0000013000007947 */ /* 0x000fea0003800000 */
.L_x_924:
        /* <DEDUP_REMOVED lines=19> */
.L_x_925:
[----:B------:R-:W-:Y:S05]  /*0750*/  BSYNC B0 ;  /* 0x0000000000007941 */ /* 0x000fea0003800000 */
.L_x_923:
        /* <DEDUP_REMOVED lines=17> */
.L_x_931:
        /* <DEDUP_REMOVED lines=9> */
[----:B------:R-:W-:Y:S05]  /*0900*/  CALL.REL.NOINC `($__internal_46_$__cuda_sm20_div_s64) ;  /* 0x00000db000007944 */ /* 0x000fea0003c00000 */
[----:B------:R-:W-:Y:S02]  /*0910*/  IMAD.MOV R3, RZ, RZ, -R4 ;  /* 0x000000ffff037224 */ /* 0x000fe400078e0a04 */
[----:B------:R-:W-:Y:S02]  /*0920*/  IMAD.MOV.U32 R15, RZ, RZ, R5 ;  /* 0x000000ffff0f7224 */ /* 0x000fe400078e0005 */
[----:B------:R-:W-:Y:S01]  /*0930*/  IMAD R10, R10, R3, R14 ;  /* 0x000000030a0a7224 */ /* 0x000fe200078e020e */
[----:B------:R-:W-:Y:S01]  /*0940*/  MOV R14, R4 ;  /* 0x00000004000e7202 */ /* 0x000fe20000000f00 */
[----:B------:R-:W-:Y:S05]  /*0950*/  BRA `(.L_x_930) ;  /* 0x0000016000007947 */ /* 0x000fea0003800000 */
.L_x_929:
        /* <DEDUP_REMOVED lines=22> */
.L_x_930:
[----:B------:R-:W-:Y:S05]  /*0ac0*/  BSYNC B0 ;  /* 0x0000000000007941 */ /* 0x000fea0003800000 */
.L_x_928:
        /* <DEDUP_REMOVED lines=8> */
.L_x_927:
[----:B------:R-:W-:-:S13]  /*0b50*/  ISETP.GE.U32.AND P0, PT, R13, 0x3, PT ;  /* 0x000000030d00780c */ /* 0x000fda0003f06070 */
[----:B------:R-:W-:Y:S05]  /*0b60*/  @!P0 BRA `(.L_x_926) ;  /* 0x00000ad000008947 */ /* 0x000fea0003800000 */
[C---:B------:R-:W-:Y:S01]  /*0b70*/  IMAD.SHL.U32 R18, R12.reuse, 0x4, RZ ;  /* 0x000000040c127824 */ /* 0x040fe200078e00ff */
[----:B------:R-:W-:Y:S01]  /*0b80*/  IADD3 R13, R12, 0x4, RZ ;  /* 0x000000040c0d7810 */ /* 0x000fe20007ffe0ff */
[----:B------:R-:W-:-:S03]  /*0b90*/  IMAD.MOV.U32 R3, RZ, RZ, 0x4 ;  /* 0x00000004ff037424 */ /* 0x000fc600078e00ff */
[----:B------:R-:W-:Y:S01]  /*0ba0*/  IADD3 R18, R18, 0xe0, RZ ;  /* 0x000000e012127810 */ /* 0x000fe20007ffe0ff */
[----:B------:R-:W-:-:S03]  /*0bb0*/  IMAD R12, R12, R3, c[0x2][0x10] ;  /* 0x008004000c0c7624 */ /* 0x000fc600078e0203 */
.L_x_944:
        /* <DEDUP_REMOVED lines=9> */
[----:B------:R-:W-:Y:S05]  /*0c50*/  CALL.REL.NOINC `($__internal_46_$__cuda_sm20_div_s64) ;  /* 0x00000a6000007944 */ /* 0x000fea0003c00000 */
[----:B------:R-:W-:Y:S02]  /*0c60*/  IMAD.MOV R3, RZ, RZ, -R4 ;  /* 0x000000ffff037224 */ /* 0x000fe400078e0a04 */
[----:B------:R-:W-:Y:S02]  /*0c70*/  IMAD.MOV.U32 R15, RZ, RZ, R5 ;  /* 0x000000ffff0f7224 */ /* 0x000fe400078e0005 */
[----:B------:R-:W-:Y:S02]  /*0c80*/  IMAD R6, R10, R3, R14 ;  /* 0x000000030a067224 */ /* 0x000fe400078e020e */
[----:B------:R-:W-:Y:S01]  /*0c90*/  IMAD.MOV.U32 R14, RZ, RZ, R4 ;  /* 0x000000ffff0e7224 */ /* 0x000fe200078e0004 */
[----:B------:R-:W-:Y:S05]  /*0ca0*/  BRA `(.L_x_934) ;  /* 0x0000016000007947 */ /* 0x000fea0003800000 */
.L_x_933:
        /* <DEDUP_REMOVED lines=22> */
.L_x_934:
[----:B------:R-:W-:Y:S05]  /*0e10*/  BSYNC B0 ;  /* 0x0000000000007941 */ /* 0x000fea0003800000 */
.L_x_932:
        /* <DEDUP_REMOVED lines=12> */
[----:B------:R-:W-:Y:S05]  /*0ee0*/  CALL.REL.NOINC `($__internal_46_$__cuda_sm20_div_s64) ;  /* 0x000007d000007944 */ /* 0x000fea0003c00000 */
[----:B------:R-:W-:Y:S01]  /*0ef0*/  IMAD.MOV R3, RZ, RZ, -R4 ;  /* 0x000000ffff037224 */ /* 0x000fe200078e0a04 */
[----:B------:R-:W-:-:S03]  /*0f00*/  MOV R15, R5 ;  /* 0x00000005000f7202 */ /* 0x000fc60000000f00 */
[----:B------:R-:W-:Y:S02]  /*0f10*/  IMAD R6, R10, R3, R14 ;  /* 0x000000030a067224 */ /* 0x000fe400078e020e */
[----:B------:R-:W-:Y:S01]  /*0f20*/  IMAD.MOV.U32 R14, RZ, RZ, R4 ;  /* 0x000000ffff0e7224 */ /* 0x000fe200078e0004 */
[----:B------:R-:W-:Y:S05]  /*0f30*/  BRA `(.L_x_937) ;  /* 0x0000016000007947 */ /* 0x000fea0003800000 */
.L_x_936:
        /* <DEDUP_REMOVED lines=22> */
.L_x_937:
[----:B------:R-:W-:Y:S05]  /*10a0*/  BSYNC B0 ;  /* 0x0000000000007941 */ /* 0x000fea0003800000 */
.L_x_935:
        /* <DEDUP_REMOVED lines=18> */
.L_x_939:
        /* <DEDUP_REMOVED lines=22> */
.L_x_940:
[----:B------:R-:W-:Y:S05]  /*1330*/  BSYNC B0 ;  /* 0x0000000000007941 */ /* 0x000fea0003800000 */
.L_x_938:
        /* <DEDUP_REMOVED lines=12> */
[----:B------:R-:W-:Y:S05]  /*1400*/  CALL.REL.NOINC `($__internal_46_$__cuda_sm20_div_s64) ;  /* 0x000002b000007944 */ /* 0x000fea0003c00000 */
[----:B------:R-:W-:Y:S01]  /*1410*/  IADD3 R3, -R4, RZ, RZ ;  /* 0x000000ff04037210 */ /* 0x000fe20007ffe1ff */
[----:B------:R-:W-:-:S04]  /*1420*/  IMAD.MOV.U32 R15, RZ, RZ, R5 ;  /* 0x000000ffff0f7224 */ /* 0x000fc800078e0005 */
[----:B------:R-:W-:Y:S02]  /*1430*/  IMAD R10, R10, R3, R14 ;  /* 0x000000030a0a7224 */ /* 0x000fe400078e020e */
[----:B------:R-:W-:Y:S01]  /*1440*/  IMAD.MOV.U32 R14, RZ, RZ, R4 ;  /* 0x000000ffff0e7224 */ /* 0x000fe200078e0004 */
[----:B------:R-:W-:Y:S05]  /*1450*/  BRA `(.L_x_943) ;  /* 0x0000016000007947 */ /* 0x000fea0003800000 */
.L_x_942:
        /* <DEDUP_REMOVED lines=22> */
.L_x_943:
[----:B------:R-:W-:Y:S05]  /*15c0*/  BSYNC B0 ;  /* 0x0000000000007941 */ /* 0x000fea0003800000 */
.L_x_941:
[----:B------:R0:W1:Y:S01]  /*15d0*/  LDC R2, c[0x0][R12+0x154] ;  /* 0x000055000c027b82 */ /* 0x0000620000000800 */
[----:B------:R-:W-:Y:S02]  /*15e0*/  IADD3 R13, R13, -0x4, RZ ;  /* 0xfffffffc0d0d7810 */ /* 0x000fe40007ffe0ff */
[----:B------:R-:W-:Y:S02]  /*15f0*/  IADD3 R18, R18, -0x10, RZ ;  /* 0xfffffff012127810 */ /* 0x000fe40007ffe0ff */
[----:B------:R-:W-:Y:S02]  /*1600*/  ISETP.GT.AND P0, PT, R13, 0x3, PT ;  /* 0x000000030d00780c */ /* 0x000fe40003f04270 */
[----:B0-----:R-:W-:Y:S01]  /*1610*/  IADD3 R12, R12, -0x10, RZ ;  /* 0xfffffff00c0c7810 */ /* 0x001fe20007ffe0ff */
[----:B-1----:R-:W-:-:S10]  /*1620*/  IMAD R7, R2, R10, R7 ;  /* 0x0000000a02077224 */ /* 0x002fd400078e0207 */
[----:B------:R-:W-:Y:S05]  /*1630*/  @P0 BRA `(.L_x_944) ;  /* 0xfffff58000000947 */ /* 0x000fea000383ffff */
.L_x_926:
        /* <DEDUP_REMOVED lines=8> */
        .weak           $__internal_46_$__cuda_sm20_div_s64
        .type           $__internal_46_$__cuda_sm20_div_s64,@function
        .size           $__internal_46_$__cuda_sm20_div_s64,($__internal_47_$__cuda_sm20_rem_s64 - $__internal_46_$__cuda_sm20_div_s64)
$__internal_46_$__cuda_sm20_div_s64:
        /* <DEDUP_REMOVED lines=82> */
[----:B------:R-:W-:Y:S06]  /*1be0*/  RET.REL.NODEC R2 `(_ZN2at6native16triu_tril_kernelIdiLb1ELi1ELb1EEEvNS_4cuda6detail10TensorInfoIT_T0_EENS4_IKS5_S6_EEllS6_) ;  /* 0xffffe41002007950 */ /* 0x000fec0003c3ffff */
        .weak           $__internal_47_$__cuda_sm20_rem_s64
        .type           $__internal_47_$__cuda_sm20_rem_s64,@function
        .size           $__internal_47_$__cuda_sm20_rem_s64,(.L_x_3159 - $__internal_47_$__cuda_sm20_rem_s64)
$__internal_47_$__cuda_sm20_rem_s64:
        /* <DEDUP_REMOVED lines=71> */
[----:B------:R-:W-:Y:S06]  /*2060*/  RET.REL.NODEC R2 `(_ZN2at6native16triu_tril_kernelIdiLb1ELi1ELb1EEEvNS_4cuda6detail10TensorInfoIT_T0_EENS4_IKS5_S6_EEllS6_) ;  /* 0xffffdf9002007950 */ /* 0x000fec0003c3ffff */
.L_x_945:
        /* <DEDUP_REMOVED lines=9> */
.L_x_3159:


//--------------------- .text._ZN2at6native16triu_tril_kernelIslLb1ELi4ELb0EEEvNS_4cuda6detail10TensorInfoIT_T0_EENS4_IKS5_S6_EEllS6_ --------------------------
	.section	.text._ZN2at6native16triu_tril_kernelIslLb1ELi4ELb0EEEvNS_4cuda6detail10TensorInfoIT_T0_EENS4_IKS5_S6_EEllS6_,"ax",@progbits
	.sectioninfo	@"SHI_REGISTERS=32"
	.align	128
        .global         _ZN2at6native16triu_tril_kernelIslLb1ELi4ELb0EEEvNS_4cuda6detail10TensorInfoIT_T0_EENS4_IKS5_S6_EEllS6_
        .type           _ZN2at6native16triu_tril_kernelIslLb1ELi4ELb0EEEvNS_4cuda6detail10TensorInfoIT_T0_EENS4_IKS5_S6_EEllS6_,@function
        .size           _ZN2at6native16triu_tril_kernelIslLb1ELi4ELb0EEEvNS_4cuda6detail10TensorInfoIT_T0_EENS4_IKS5_S6_EEllS6_,(.L_x_3160 - _ZN2at6native16triu_tril_kernelIslLb1ELi4ELb0EEEvNS_4cuda6detail10TensorInfoIT_T0_EENS4_IKS5_S6_EEllS6_)
        .other          _ZN2at6native16triu_tril_kernelIslLb1ELi4ELb0EEEvNS_4cuda6detail10TensorInfoIT_T0_EENS4_IKS5_S6_EEllS6_,@"STO_CUDA_ENTRY STV_DEFAULT"
_ZN2at6native16triu_tril_kernelIslLb1ELi4ELb0EEEvNS_4cuda6detail10TensorInfoIT_T0_EENS4_IKS5_S6_EEllS6_:
.text._ZN2at6native16triu_tril_kernelIslLb1ELi4ELb0EEEvNS_4cuda6detail10TensorInfoIT_T0_EENS4_IKS5_S6_EEllS6_:
        /* <DEDUP_REMOVED lines=19> */
[----:B------:R-:W-:Y:S05]  /*0130*/  CALL.REL.NOINC `($__internal_48_$__cuda_sm20_div_s64) ;  /* 0x0000250000007944 */ /* 0x000fea0003c00000 */
        /* <DEDUP_REMOVED lines=9> */
.L_x_947:
        /* <DEDUP_REMOVED lines=22> */
.L_x_948:
[----:B------:R-:W-:Y:S05]  /*0330*/  BSYNC B0 ;  /* 0x0000000000007941 */ /* 0x000fea0003800000 */
.L_x_946:
        /* <DEDUP_REMOVED lines=19> */
[----:B------:R-:W-:Y:S05]  /*0470*/  CALL.REL.NOINC `($__internal_48_$__cuda_sm20_div_s64) ;  /* 0x000021c000007944 */ /* 0x000fea0003c00000 */
[----:B------:R-:W-:Y:S01]  /*0480*/  IADD3 R7, P0, RZ, -R19, RZ ;  /* 0x80000013ff077210 */ /* 0x000fe20007f1e0ff */
        /* <DEDUP_REMOVED lines=8> */
.L_x_950:
        /* <DEDUP_REMOVED lines=22> */
.L_x_951:
[----:B------:R-:W-:Y:S05]  /*0670*/  BSYNC B0 ;  /* 0x0000000000007941 */ /* 0x000fea0003800000 */
.L_x_949:
        /* <DEDUP_REMOVED lines=58> */
.L_x_957:
        /* <DEDUP_REMOVED lines=12> */
[----:B------:R-:W-:Y:S02]  /*0ae0*/  IMAD.MOV.U32 R11, RZ, RZ, R6 ;  /* 0x000000ffff0b7224 */ /* 0x000fe400078e0006 */
[----:B------:R-:W-:-:S02]  /*0af0*/  IMAD.MOV.U32 R10, RZ, RZ, R17 ;  /* 0x000000ffff0a7224 */ /* 0x000fc400078e0011 */
[----:B------:R-:W-:Y:S05]  /*0b00*/  CALL.REL.NOINC `($__internal_48_$__cuda_sm20_div_s64) ;  /* 0x00001b3000007944 */ /* 0x000fea0003c00000 */
        /* <DEDUP_REMOVED lines=11> */
.L_x_955:
        /* <DEDUP_REMOVED lines=23> */
.L_x_956:
[----:B------:R-:W-:Y:S05]  /*0d30*/  BSYNC B0 ;  /* 0x0000000000007941 */ /* 0x000fea0003800000 */
.L_x_954:
        /* <DEDUP_REMOVED lines=19> */
.L_x_953:
        /* <DEDUP_REMOVED lines=13> */
.L_x_970:
        /* <DEDUP_REMOVED lines=14> */
[----:B------:R-:W-:Y:S05]  /*1020*/  CALL.REL.NOINC `($__internal_48_$__cuda_sm20_div_s64) ;  /* 0x0000161000007944 */ /* 0x000fea0003c00000 */
        /* <DEDUP_REMOVED lines=10> */
.L_x_959:
        /* <DEDUP_REMOVED lines=23> */
.L_x_960:
[----:B------:R-:W-:Y:S05]  /*1240*/  BSYNC B0 ;  /* 0x0000000000007941 */ /* 0x000fea0003800000 */
.L_x_958:
        /* <DEDUP_REMOVED lines=24> */
[----:B------:R-:W-:Y:S05]  /*13d0*/  CALL.REL.NOINC `($__internal_48_$__cuda_sm20_div_s64) ;  /* 0x0000126000007944 */ /* 0x000fea0003c00000 */
        /* <DEDUP_REMOVED lines=10> */
.L_x_962:
        /* <DEDUP_REMOVED lines=23> */
.L_x_963:
[----:B------:R-:W-:Y:S05]  /*15f0*/  BSYNC B0 ;  /* 0x0000000000007941 */ /* 0x000fea0003800000 */
.L_x_961:
        /* <DEDUP_REMOVED lines=37> */
.L_x_965:
        /* <DEDUP_REMOVED lines=23> */
.L_x_966:
[----:B------:R-:W-:Y:S05]  /*19c0*/  BSYNC B0 ;  /* 0x0000000000007941 */ /* 0x000fea0003800000 */
.L_x_964:
        /* <DEDUP_REMOVED lines=27> */
[----:B------:R-:W-:Y:S05]  /*1b80*/  CALL.REL.NOINC `($__internal_48_$__cuda_sm20_div_s64) ;  /* 0x00000ab000007944 */ /* 0x000fea0003c00000 */
        /* <DEDUP_REMOVED lines=10> */
.L_x_968:
        /* <DEDUP_REMOVED lines=22> */
.L_x_969:
[----:B------:R-:W-:Y:S05]  /*1d90*/  BSYNC B0 ;  /* 0x0000000000007941 */ /* 0x000fea0003800000 */
.L_x_967:
        /* <DEDUP_REMOVED lines=20> */
.L_x_952:
[----:B------:R-:W-:Y:S01]  /*1ee0*/  IADD3 R0, P1, P2, -R4, 0x4, R2 ;  /* 0x0000000404007810 */ /* 0x000fe20007a3e102 */
[----:B------:R-:W-:Y:S01]  /*1ef0*/  ULDC.64 UR4, c[0x0][0x118] ;  /* 0x0000460000047ab9 */ /* 0x000fe20000000a00 */
[----:B------:R-:W-:Y:S01]  /*1f00*/  BSSY B0, `(.L_x_971) ;  /* 0x000004b000007945 */ /* 0x000fe20003800000 */
[----:B------:R-:W-:Y:S02]  /*1f10*/  PRMT R10, RZ, 0x7610, R10 ;  /* 0x00007610ff0a7816 */ /* 0x000fe4000000000a */
[----:B------:R-:W-:Y:S02]  /*1f20*/  ISETP.GE.U32.AND P0, PT, R0, c[0x0][0x4a0], PT ;  /* 0x0001280000007a0c */ /* 0x000fe40003f06070 */
[----:B------:R-:W-:Y:S02]  /*1f30*/  IADD3.X R0, ~R5, RZ, R3, P1, P2 ;  /* 0x000000ff05007210 */ /* 0x000fe40000fe4503 */
[----:B------:R-:W-:-:S02]  /*1f40*/  PRMT R11, RZ, 0x7610, R11 ;  /* 0x00007610ff0b7816 */ /* 0x000fc4000000000b */
[----:B------:R-:W-:Y:S02]  /*1f50*/  ISETP.GE.AND.EX P0, PT, R0, c[0x0][0x4a4], PT, P0 ;  /* 0x0001290000007a0c */ /* 0x000fe40003f06300 */
[----:B------:R-:W-:Y:S02]  /*1f60*/  PRMT R0, RZ, 0x7610, R0 ;  /* 0x00007610ff007816 */ /* 0x000fe40000000000 */
[----:B------:R-:W-:-:S09]  /*1f70*/  PRMT R12, RZ, 0x7610, R12 ;  /* 0x00007610ff0c7816 */ /* 0x000fd2000000000c */
[----:B------:R-:W-:Y:S05]  /*1f80*/  @!P0 BRA `(.L_x_972) ;  /* 0x0000042000008947 */ /* 0x000fea0003800000 */
[----:B------:R-:W-:Y:S01]  /*1f90*/  IMAD.MOV.U32 R0, RZ, RZ, c[0x0][0x498] ;  /* 0x00012600ff007624 */ /* 0x000fe200078e00ff */
[----:B------:R-:W-:Y:S01]  /*1fa0*/  BSSY B1, `(.L_x_973) ;  /* 0x000002a000017945 */ /* 0x000fe20003800000 */
[----:B------:R-:W-:Y:S01]  /*1fb0*/  IMAD.MOV.U32 R7, RZ, RZ, 0x8 ;  /* 0x00000008ff077424 */ /* 0x000fe200078e00ff */
[----:B------:R-:W-:Y:S02]  /*1fc0*/  PRMT R16, RZ, 0x7610, R16 ;  /* 0x00007610ff107816 */ /* 0x000fe40000000010 */
[----:B------:R-:W-:Y:S02]  /*1fd0*/  IADD3 R0, R0, -0x2, RZ ;  /* 0xfffffffe00007810 */ /* 0x000fe40007ffe0ff */
[----:B------:R-:W-:Y:S02]  /*1fe0*/  PRMT R13, RZ, 0x7610, R13 ;  /* 0x00007610ff0d7816 */ /* 0x000fe4000000000d */
[----:B------:R-:W-:Y:S01]  /*1ff0*/  PRMT R12, RZ, 0x7610, R12 ;  /* 0x00007610ff0c7816 */ /* 0x000fe2000000000c */
[----:B------:R-:W-:Y:S01]  /*2000*/  IMAD R17, R0, R7, c[0x2][0x0] ;  /* 0x0080000000117624 */ /* 0x000fe200078e0207 */
[----:B------:R-:W-:-:S03]  /*2010*/  PRMT R0, RZ, 0x7610, R0 ;  /* 0x00007610ff007816 */ /* 0x000fc60000000000 */
[----:B------:R-:W0:Y:S02]  /*2020*/  LDC.64 R6, c[0x0][R17+0x170] ;  /* 0x00005c0011067b82 */ /* 0x000e240000000a00 */
[----:B0-----:R-:W-:-:S04]  /*2030*/  ISETP.GE.U32.AND P0, PT, R2, R6, PT ;  /* 0x000000060200720c */ /* 0x001fc80003f06070 */
[----:B------:R-:W-:-:S13]  /*2040*/  ISETP.GE.AND.EX P0, PT, R3, R7, PT, P0 ;  /* 0x000000070300720c */ /* 0x000fda0003f06300 */
[----:B------:R-:W-:Y:S05]  /*2050*/  @P0 BRA `(.L_x_974) ;  /* 0x000001e000000947 */ /* 0x000fea0003800000 */
[----:B------:R-:W-:-:S04]  /*2060*/  LEA R10, P0, R8, c[0x0][0x300], 0x1 ;  /* 0x0000c000080a7a11 */ /* 0x000fc800078008ff */
[----:B------:R-:W-:-:S05]  /*2070*/  LEA.HI.X R11, R8, c[0x0][0x304], R9, 0x1, P0 ;  /* 0x0000c100080b7a11 */ /* 0x000fca00000f0c09 */
[----:B------:R0:W5:Y:S01]  /*2080*/  LDG.E.U16 R12, [R10.64] ;  /* 0x000000040a0c7981 */ /* 0x000162000c1e1500 */
[----:B------:R-:W-:-:S04]  /*2090*/  IADD3 R9, P1, R2, 0x1, RZ ;  /* 0x0000000102097810 */ /* 0x000fc80007f3e0ff */
[----:B------:R-:W-:Y:S02]  /*20a0*/  ISETP.GE.U32.AND P0, PT, R9, R6, PT ;  /* 0x000000060900720c */ /* 0x000fe40003f06070 */
[----:B------:R-:W-:-:S04]  /*20b0*/  IADD3.X R9, RZ, R3, RZ, P1, !PT ;  /* 0x00000003ff097210 */ /* 0x000fc80000ffe4ff */
[----:B------:R-:W-:-:S13]  /*20c0*/  ISETP.GE.AND.EX P0, PT, R9, R7, PT, P0 ;  /* 0x000000070900720c */ /* 0x000fda0003f06300 */
[----:B------:R-:W-:Y:S05]  /*20d0*/  @P0 BRA `(.L_x_974) ;  /* 0x0000016000000947 */ /* 0x000fea0003800000 */
[----:B0-----:R-:W0:Y:S02]  /*20e0*/  LDC.64 R8, c[0x0][R17+0x238] ;  /* 0x00008e0011087b82 */ /* 0x001e240000000a00 */
[C---:B0-----:R-:W-:Y:S01]  /*20f0*/  IMAD.SHL.U32 R19, R8.reuse, 0x2, RZ ;  /* 0x0000000208137824 */ /* 0x041fe200078e00ff */
[----:B------:R-:W-:-:S04]  /*2100*/  SHF.L.U64.HI R21, R8, 0x1, R9 ;  /* 0x0000000108157819 */ /* 0x000fc80000010209 */
[----:B------:R-:W-:-:S05]  /*2110*/  IADD3 R8, P0, R19, R10, RZ ;  /* 0x0000000a13087210 */ /* 0x000fca0007f1e0ff */
[----:B------:R-:W-:-:S05]  /*2120*/  IMAD.X R9, R21, 0x1, R11, P0 ;  /* 0x0000000115097824 */ /* 0x000fca00000e060b */
[----:B------:R0:W5:Y:S01]  /*2130*/  LDG.E.U16 R13, [R8.64] ;  /* 0x00000004080d7981 */ /* 0x000162000c1e1500 */
[----:B------:R-:W-:Y:S02]  /*2140*/  IADD3 R11, P1, R2, 0x2, RZ ;  /* 0x00000002020b7810 */ /* 0x000fe40007f3e0ff */
[----:B------:R-:W-:Y:S02]  /*2150*/  PRMT R16, RZ, 0x7610, R16 ;  /* 0x00007610ff107816 */ /* 0x000fe40000000010 */
[----:B------:R-:W-:Y:S02]  /*2160*/  ISETP.GE.U32.AND P0, PT, R11, R6, PT ;  /* 0x000000060b00720c */ /* 0x000fe40003f06070 */
[----:B------:R-:W-:-:S04]  /*2170*/  IADD3.X R11, RZ, R3, RZ, P1, !PT ;  /* 0x00000003ff0b7210 */ /* 0x000fc80000ffe4ff */
[----:B------:R-:W-:-:S13]  /*2180*/  ISETP.GE.AND.EX P0, PT, R11, R7, PT, P0 ;  /* 0x000000070b00720c */ /* 0x000fda0003f06300 */
[----:B------:R-:W-:Y:S05]  /*2190*/  @P0 BRA `(.L_x_974) ;  /* 0x000000a000000947 */ /* 0x000fea0003800000 */
[----:B0-----:R-:W-:-:S04]  /*21a0*/  IADD3 R11, P1, R2, 0x3, RZ ;  /* 0x00000003020b7810 */ /* 0x001fc80007f3e0ff */
[----:B------:R-:W-:Y:S01]  /*21b0*/  ISETP.GE.U32.AND P0, PT, R11, R6, PT ;  /* 0x000000060b00720c */ /* 0x000fe20003f06070 */
[----:B------:R-:W-:Y:S01]  /*21c0*/  IMAD.X R6, RZ, RZ, R3, P1 ;  /* 0x000000ffff067224 */ /* 0x000fe200008e0603 */
[----:B------:R-:W-:-:S04]  /*21d0*/  IADD3 R16, P1, R8, R19, RZ ;  /* 0x0000001308107210 */ /* 0x000fc80007f3e0ff */
[----:B------:R-:W-:Y:S01]  /*21e0*/  ISETP.GE.AND.EX P0, PT, R6, R7, PT, P0 ;  /* 0x000000070600720c */ /* 0x000fe20003f06300 */
[----:B------:R-:W-:-:S12]  /*21f0*/  IMAD.X R17, R9, 0x1, R21, P1 ;  /* 0x0000000109117824 */ /* 0x000fd800008e0615 */
[----:B------:R-:W-:Y:S02]  /*2200*/  @!P0 IADD3 R6, P1, R16, R19, RZ ;  /* 0x0000001310068210 */ /* 0x000fe40007f3e0ff */
[----:B------:R0:W5:Y:S02]  /*2210*/  LDG.E.U16 R16, [R16.64] ;  /* 0x0000000410107981 */ /* 0x000164000c1e1500 */
[----:B------:R-:W-:-:S05]  /*2220*/  @!P0 IADD3.X R7, R17, R21, RZ, P1, !PT ;  /* 0x0000001511078210 */ /* 0x000fca0000ffe4ff */
[----:B------:R0:W5:Y:S04]  /*2230*/  @!P0 LDG.E.U16 R0, [R6.64] ;  /* 0x0000000406008981 */ /* 0x000168000c1e1500 */
.L_x_974:
[----:B0-----:R-:W-:Y:S05]  /*2240*/  BSYNC B1 ;  /* 0x0000000000017941 */ /* 0x001fea0003800000 */
.L_x_973:
[----:B------:R-:W-:-:S04]  /*2250*/  IADD3 R4, P0, R2, -R4, RZ ;  /* 0x8000000402047210 */ /* 0x000fc80007f1e0ff */
[C---:B------:R-:W-:Y:S01]  /*2260*/  IADD3 R7, P4, R4.reuse, 0x1, RZ ;  /* 0x0000000104077810 */ /* 0x040fe20007f9e0ff */
[----:B------:R-:W-:Y:S01]  /*2270*/  IMAD.X R5, R3, 0x1, ~R5, P0 ;  /* 0x0000000103057824 */ /* 0x000fe200000e0e05 */
[C---:B------:R-:W-:Y:S02]  /*2280*/  IADD3 R6, P5, R4.reuse, 0x2, RZ ;  /* 0x0000000204067810 */ /* 0x040fe40007fbe0ff */
[C---:B------:R-:W-:Y:S02]  /*2290*/  ISETP.GE.U32.AND P3, PT, R4.reuse, c[0x0][0x4a0], PT ;  /* 0x0001280004007a0c */ /* 0x040fe40003f66070 */
[----:B------:R-:W-:Y:S02]  /*22a0*/  IADD3 R4, P6, R4, 0x3, RZ ;  /* 0x0000000304047810 */ /* 0x000fe40007fde0ff */
[----:B------:R-:W-:Y:S01]  /*22b0*/  ISETP.GE.U32.AND P2, PT, R7, c[0x0][0x4a0], PT ;  /* 0x0001280007007a0c */ /* 0x000fe20003f46070 */
[----:B------:R-:W-:Y:S01]  /*22c0*/  IMAD.X R7, RZ, RZ, R5, P4 ;  /* 0x000000ffff077224 */ /* 0x000fe200020e0605 */
[----:B------:R-:W-:-:S02]  /*22d0*/  ISETP.GE.U32.AND P1, PT, R6, c[0x0][0x4a0], PT ;  /* 0x0001280006007a0c */ /* 0x000fc40003f26070 */
[----:B------:R-:W-:Y:S02]  /*22e0*/  IADD3.X R6, RZ, R5, RZ, P5, !PT ;  /* 0x00000005ff067210 */ /* 0x000fe40002ffe4ff */
[----:B------:R-:W-:Y:S01]  /*22f0*/  ISETP.GE.U32.AND P0, PT, R4, c[0x0][0x4a0], PT ;  /* 0x0001280004007a0c */ /* 0x000fe20003f06070 */
[----:B------:R-:W-:Y:S01]  /*2300*/  IMAD.X R4, RZ, RZ, R5, P6 ;  /* 0x000000ffff047224 */ /* 0x000fe200030e0605 */
[----:B------:R-:W-:Y:S02]  /*2310*/  ISETP.GE.AND.EX P2, PT, R7, c[0x0][0x4a4], PT, P2 ;  /* 0x0001290007007a0c */ /* 0x000fe40003f46320 */
[----:B------:R-:W-:Y:S02]  /*2320*/  ISETP.GE.AND.EX P1, PT, R6, c[0x0][0x4a4], PT, P1 ;  /* 0x0001290006007a0c */ /* 0x000fe40003f26310 */
[----:B------:R-:W-:Y:S02]  /*2330*/  ISETP.GE.AND.EX P3, PT, R5, c[0x0][0x4a4], PT, P3 ;  /* 0x0001290005007a0c */ /* 0x000fe40003f66330 */
[----:B------:R-:W-:-:S02]  /*2340*/  ISETP.GE.AND.EX P0, PT, R4, c[0x0][0x4a4], PT, P0 ;  /* 0x0001290004007a0c */ /* 0x000fc40003f06300 */
[----:B-----5:R-:W-:Y:S02]  /*2350*/  SEL R13, R13, RZ, P2 ;  /* 0x000000ff0d0d7207 */ /* 0x020fe40001000000 */
[----:B------:R-:W-:Y:S02]  /*2360*/  SEL R16, R16, RZ, P1 ;  /* 0x000000ff10107207 */ /* 0x000fe40000800000 */
[----:B------:R-:W-:Y:S02]  /*2370*/  SEL R12, R12, RZ, P3 ;  /* 0x000000ff0c0c7207 */ /* 0x000fe40001800000 */
[----:B------:R-:W-:Y:S02]  /*2380*/  SEL R0, R0, RZ, P0 ;  /* 0x000000ff00007207 */ /* 0x000fe40000000000 */
[----:B------:R-:W-:Y:S02]  /*2390*/  PRMT R11, R13, 0x7610, R11 ;  /* 0x000076100d0b7816 */ /* 0x000fe4000000000b */
[----:B------:R-:W-:-:S02]  /*23a0*/  PRMT R10, R16, 0x7610, R10 ;  /* 0x00007610100a7816 */ /* 0x000fc4000000000a */
.L_x_972:
[----:B------:R-:W-:Y:S05]  /*23b0*/  BSYNC B0 ;  /* 0x0000000000007941 */ /* 0x000fea0003800000 */
.L_x_971:
[----:B------:R-:W-:Y:S01]  /*23c0*/  IMAD.MOV.U32 R8, RZ, RZ, c[0x0][0x498] ;  /* 0x00012600ff087624 */ /* 0x000fe200078e00ff */
[----:B------:R-:W-:-:S04]  /*23d0*/  HFMA2.MMA R5, -RZ, RZ, 0, 4.76837158203125e-07 ;  /* 0x00000008ff057435 */ /* 0x000fc800000001ff */
[----:B------:R-:W-:-:S06]  /*23e0*/  IADD3 R4, R8, -0x2, RZ ;  /* 0xfffffffe08047810 */ /* 0x000fcc0007ffe0ff */
[----:B------:R-:W-:-:S04]  /*23f0*/  IMAD R4, R4, R5, c[0x2][0x0] ;  /* 0x0080000004047624 */ /* 0x000fc800078e0205 */
        /* <DEDUP_REMOVED lines=10> */
[----:B------:R0:W-:Y:S06]  /*24a0*/  STG.E.U16 [R4.64], R12 ;  /* 0x0000000c04007986 */ /* 0x0001ec000c101504 */
[----:B------:R-:W-:Y:S05]  /*24b0*/  @P0 EXIT ;  /* 0x000000000000094d */ /* 0x000fea0003800000 */
[----:B------:R-:W-:Y:S02]  /*24c0*/  IADD3 R8, R8, -0x1, RZ ;  /* 0xffffffff08087810 */ /* 0x000fe40007ffe0ff */
[----:B------:R-:W-:-:S03]  /*24d0*/  IADD3 R13, P1, R2, 0x2, RZ ;  /* 0x00000002020d7810 */ /* 0x000fc60007f3e0ff */
[----:B------:R-:W-:Y:S01]  /*24e0*/  IMAD.SHL.U32 R8, R8, 0x8, RZ ;  /* 0x0000000808087824 */ /* 0x000fe200078e00ff */
[----:B------:R-:W-:Y:S02]  /*24f0*/  ISETP.GE.U32.AND P0, PT, R13, R6, PT ;  /* 0x000000060d00720c */ /* 0x000fe40003f06070 */
[----:B------:R-:W-:-:S03]  /*2500*/  IADD3.X R13, RZ, R3, RZ, P1, !PT ;  /* 0x00000003ff0d7210 */ /* 0x000fc60000ffe4ff */
[----:B------:R-:W1:Y:S01]  /*2510*/  LDC.64 R8, c[0x0][R8+0x230] ;  /* 0x00008c0008087b82 */ /* 0x000e620000000a00 */
[----:B------:R-:W-:Y:S02]  /*2520*/  ISETP.GE.AND.EX P0, PT, R13, R7, PT, P0 ;  /* 0x000000070d00720c */ /* 0x000fe40003f06300 */
[----:B01----:R-:W-:-:S04]  /*2530*/  LEA R12, P1, R8, R4, 0x1 ;  /* 0x00000004080c7211 */ /* 0x003fc800078208ff */
[----:B------:R-:W-:-:S05]  /*2540*/  LEA.HI.X R13, R8, R5, R9, 0x1, P1 ;  /* 0x00000005080d7211 */ /* 0x000fca00008f0c09 */
[----:B------:R0:W-:Y:S02]  /*2550*/  STG.E.U16 [R12.64], R11 ;  /* 0x0000000b0c007986 */ /* 0x0001e4000c101504 */
[----:B------:R-:W-:Y:S05]  /*2560*/  @P0 EXIT ;  /* 0x000000000000094d */ /* 0x000fea0003800000 */
[----:B0-----:R-:W-:-:S04]  /*2570*/  IADD3 R11, P1, R2, 0x3, RZ ;  /* 0x00000003020b7810 */ /* 0x001fc80007f3e0ff */
[----:B------:R-:W-:Y:S01]  /*2580*/  ISETP.GE.U32.AND P0, PT, R11, R6, PT ;  /* 0x000000060b00720c */ /* 0x000fe20003f06070 */
[----:B------:R-:W-:Y:S01]  /*2590*/  IMAD.X R3, RZ, RZ, R3, P1 ;  /* 0x000000ffff037224 */ /* 0x000fe200008e0603 */
[----:B------:R-:W-:-:S04]  /*25a0*/  LEA R2, P1, R8, R4, 0x2 ;  /* 0x0000000408027211 */ /* 0x000fc800078210ff */
[----:B------:R-:W-:Y:S02]  /*25b0*/  ISETP.GE.AND.EX P0, PT, R3, R7, PT, P0 ;  /* 0x000000070300720c */ /* 0x000fe40003f06300 */
[----:B------:R-:W-:-:S05]  /*25c0*/  LEA.HI.X R3, R8, R5, R9, 0x2, P1 ;  /* 0x0000000508037211 */ /* 0x000fca00008f1409 */
[----:B------:R0:W-:Y:S06]  /*25d0*/  STG.E.U16 [R2.64], R10 ;  /* 0x0000000a02007986 */ /* 0x0001ec000c101504 */
[----:B------:R-:W-:Y:S05]  /*25e0*/  @P0 EXIT ;  /* 0x000000000000094d */ /* 0x000fea0003800000 */
[----:B------:R-:W-:-:S04]  /*25f0*/  IMAD.WIDE.U32 R4, R8, 0x6, R4 ;  /* 0x0000000608047825 */ /* 0x000fc800078e0004 */
[----:B------:R-:W-:-:S04]  /*2600*/  IMAD R9, R9, 0x6, RZ ;  /* 0x0000000609097824 */ /* 0x000fc800078e02ff */
[----:B------:R-:W-:-:S05]  /*2610*/  IMAD.IADD R5, R5, 0x1, R9 ;  /* 0x0000000105057824 */ /* 0x000fca00078e0209 */
[----:B------:R-:W-:Y:S01]  /*2620*/  STG.E.U16 [R4.64], R0 ;  /* 0x0000000004007986 */ /* 0x000fe2000c101504 */
[----:B------:R-:W-:Y:S05]  /*2630*/  EXIT ;  /* 0x000000000000794d */ /* 0x000fea0003800000 */
        .weak           $__internal_48_$__cuda_sm20_div_s64
        .type           $__internal_48_$__cuda_sm20_div_s64,@function
        .size           $__internal_48_$__cuda_sm20_div_s64,(.L_x_3160 - $__internal_48_$__cuda_sm20_div_s64)
$__internal_48_$__cuda_sm20_div_s64:
        /* <DEDUP_REMOVED lines=83> */
[----:B------:R-:W-:Y:S06]  /*2b70*/  RET.REL.NODEC R20 `(_ZN2at6native16triu_tril_kernelIslLb1ELi4ELb0EEEvNS_4cuda6detail10TensorInfoIT_T0_EENS4_IKS5_S6_EEllS6_) ;  /* 0xffffd48014007950 */ /* 0x000fec0003c3ffff */
.L_x_975:
        /* <DEDUP_REMOVED lines=16> */
.L_x_3160:


//--------------------- .text._ZN2at6native16triu_tril_kernelIslLb1ELi4ELb1EEEvNS_4cuda6detail10TensorInfoIT_T0_EENS4_IKS5_S6_EEllS6_ --------------------------
	.section	.text._ZN2at6native16triu_tril_kernelIslLb1ELi4ELb1EEEvNS_4cuda6detail10TensorInfoIT_T0_EENS4_IKS5_S6_EEllS6_,"ax",@progbits
	.sectioninfo	@"SHI_REGISTERS=30"
	.align	128
        .global         _ZN2at6native16triu_tril_kernelIslLb1ELi4ELb1EEEvNS_4cuda6detail10TensorInfoIT_T0_EENS4_IKS5_S6_EEllS6_
        .type           _ZN2at6native16triu_tril_kernelIslLb1ELi4ELb1EEEvNS_4cuda6detail10TensorInfoIT_T0_EENS4_IKS5_S6_EEllS6_,@function
        .size           _ZN2at6native16triu_tril_kernelIslLb1ELi4ELb1EEEvNS_4cuda6detail10TensorInfoIT_T0_EENS4_IKS5_S6_EEllS6_,(.L_x_3162 - _ZN2at6native16triu_tril_kernelIslLb1ELi4ELb1EEEvNS_4cuda6detail10TensorInfoIT_T0_EENS4_IKS5_S6_EEllS6_)
        .other          _ZN2at6native16triu_tril_kernelIslLb1ELi4ELb1EEEvNS_4cuda6detail10TensorInfoIT_T0_EENS4_IKS5_S6_EEllS6_,@"STO_CUDA_ENTRY STV_DEFAULT"
_ZN2at6native16triu_tril_kernelIslLb1ELi4ELb1EEEvNS_4cuda6detail10TensorInfoIT_T0_EENS4_IKS5_S6_EEllS6_:
.text._ZN2at6native16triu_tril_kernelIslLb1ELi4ELb1EEEvNS_4cuda6detail10TensorInfoIT_T0_EENS4_IKS5_S6_EEllS6_:
        /* <DEDUP_REMOVED lines=19> */
[----:B------:R-:W-:Y:S05]  /*0130*/  CALL.REL.NOINC `($__internal_49_$__cuda_sm20_div_s64) ;  /* 0x0000202000007944 */ /* 0x000fea0003c00000 */
[----:B------:R-:W-:-:S04]  /*0140*/  IADD3 R7, P0, RZ, -R10, RZ ;  /* 0x8000000aff077210 */ /* 0x000fc80007f1e0ff */
[----:B------:R-:W-:Y:S01]  /*0150*/  IADD3.X R0, RZ, ~R11, RZ, P0, !PT ;  /* 0x8000000bff007210 */ /* 0x000fe200007fe4ff */
[----:B------:R-:W-:-:S04]  /*0160*/  IMAD.WIDE.U32 R4, R7, c[0x0][0x4b0], R2 ;  /* 0x00012c0007047a25 */ /* 0x000fc800078e0002 */
[----:B------:R-:W-:-:S04]  /*0170*/  IMAD R0, R0, c[0x0][0x4b0], RZ ;  /* 0x00012c0000007a24 */ /* 0x000fc800078e02ff */
[----:B------:R-:W-:-:S04]  /*0180*/  IMAD R3, R7, c[0x0][0x4b4], R0 ;  /* 0x00012d0007037a24 */ /* 0x000fc800078e0200 */
[----:B------:R-:W-:Y:S01]  /*0190*/  IMAD.IADD R3, R5, 0x1, R3 ;  /* 0x0000000105037824 */ /* 0x000fe200078e0203 */
[----:B------:R-:W-:Y:S05]  /*01a0*/  BRA `(.L_x_978) ;  /* 0x0000016000007947 */ /* 0x000fea0003800000 */
.L_x_977:
        /* <DEDUP_REMOVED lines=22> */
.L_x_978:
[----:B------:R-:W-:Y:S05]  /*0310*/  BSYNC B0 ;  /* 0x0000000000007941 */ /* 0x000fea0003800000 */
.L_x_976:
        /* <DEDUP_REMOVED lines=13> */
[----:B------:R-:W-:Y:S05]  /*03f0*/  CALL.REL.NOINC `($__internal_50_$__cuda_sm20_rem_s64) ;  /* 0x0000229000007944 */ /* 0x000fea0003c00000 */
[----:B------:R-:W-:Y:S05]  /*0400*/  BRA `(.L_x_981) ;  /* 0x0000012000007947 */ /* 0x000fea0003800000 */
.L_x_980:
        /* <DEDUP_REMOVED lines=18> */
.L_x_981:
[----:B------:R-:W-:Y:S05]  /*0530*/  BSYNC B0 ;  /* 0x0000000000007941 */ /* 0x000fea0003800000 */
.L_x_979:
        /* <DEDUP_REMOVED lines=19> */
[----:B------:R-:W-:Y:S05]  /*0670*/  CALL.REL.NOINC `($__internal_49_$__cuda_sm20_div_s64) ;  /* 0x00001ae000007944 */ /* 0x000fea0003c00000 */
[----:B------:R-:W-:Y:S02]  /*0680*/  IMAD.MOV.U32 R18, RZ, RZ, R10 ;  /* 0x000000ffff127224 */ /* 0x000fe400078e000a */
[----:B------:R-:W-:Y:S01]  /*0690*/  IMAD.MOV.U32 R19, RZ, RZ, R11 ;  /* 0x000000ffff137224 */ /* 0x000fe200078e000b */
[----:B------:R-:W-:Y:S05]  /*06a0*/  BRA `(.L_x_984) ;  /* 0x0000013000007947 */ /* 0x000fea0003800000 */
.L_x_983:
        /* <DEDUP_REMOVED lines=19> */
.L_x_984:
[----:B------:R-:W-:Y:S05]  /*07e0*/  BSYNC B0 ;  /* 0x0000000000007941 */ /* 0x000fea0003800000 */
.L_x_982:
        /* <DEDUP_REMOVED lines=43> */
.L_x_990:
        /* <DEDUP_REMOVED lines=13> */
[----:B------:R-:W-:Y:S05]  /*0b70*/  CALL.REL.NOINC `($__internal_49_$__cuda_sm20_div_s64) ;  /* 0x000015e000007944 */ /* 0x000fea0003c00000 */
        /* <DEDUP_REMOVED lines=11> */
.L_x_988:
        /* <DEDUP_REMOVED lines=23> */
.L_x_989:
[----:B------:R-:W-:Y:S05]  /*0da0*/  BSYNC B0 ;  /* 0x0000000000007941 */ /* 0x000fea0003800000 */
.L_x_987:
        /* <DEDUP_REMOVED lines=14> */
.L_x_986:
        /* <DEDUP_REMOVED lines=13> */
.L_x_1003:
        /* <DEDUP_REMOVED lines=25> */
.L_x_992:
        /* <DEDUP_REMOVED lines=23> */
.L_x_993:
[----:B------:R-:W-:Y:S05]  /*1260*/  BSYNC B0 ;  /* 0x0000000000007941 */ /* 0x000fea0003800000 */
.L_x_991:
        /* <DEDUP_REMOVED lines=30> */
.L_x_995:
        /* <DEDUP_REMOVED lines=23> */
.L_x_996:
[----:B------:R-:W-:Y:S05]  /*15c0*/  BSYNC B0 ;  /* 0x0000000000007941 */ /* 0x000fea0003800000 */
.L_x_994:
        /* <DEDUP_REMOVED lines=32> */
.L_x_998:
        /* <DEDUP_REMOVED lines=23> */
.L_x_999:
[----:B------:R-:W-:Y:S05]  /*1940*/  BSYNC B0 ;  /* 0x0000000000007941 */ /* 0x000fea0003800000 */
.L_x_997:
        /* <DEDUP_REMOVED lines=31> */
.L_x_1001:
        /* <DEDUP_REMOVED lines=23> */
.L_x_1002:
[----:B------:R-:W-:Y:S05]  /*1cb0*/  BSYNC B0 ;  /* 0x0000000000007941 */ /* 0x000fea0003800000 */
.L_x_1000:
        /* <DEDUP_REMOVED lines=14> */
.L_x_985:
        /* <DEDUP_REMOVED lines=60> */
        .weak           $__internal_49_$__cuda_sm20_div_s64
        .type           $__internal_49_$__cuda_sm20_div_s64,@function
        .size           $__internal_49_$__cuda_sm20_div_s64,($__internal_50_$__cuda_sm20_rem_s64 - $__internal_49_$__cuda_sm20_div_s64)
$__internal_49_$__cuda_sm20_div_s64:
        /* <DEDUP_REMOVED lines=82> */
[----:B------:R-:W-:Y:S06]  /*2680*/  RET.REL.NODEC R8 `(_ZN2at6native16triu_tril_kernelIslLb1ELi4ELb1EEEvNS_4cuda6detail10TensorInfoIT_T0_EENS4_IKS5_S6_EEllS6_) ;  /* 0xffffd97008007950 */ /* 0x000fec0003c3ffff */
        .weak           $__internal_50_$__cuda_sm20_rem_s64
        .type           $__internal_50_$__cuda_sm20_rem_s64,@function
        .size           $__internal_50_$__cuda_sm20_rem_s64,(.L_x_3162 - $__internal_50_$__cuda_sm20_rem_s64)
$__internal_50_$__cuda_sm20_rem_s64:
        /* <DEDUP_REMOVED lines=77> */
[----:B------:R-:W-:Y:S06]  /*2b60*/  RET.REL.NODEC R6 `(_ZN2at6native16triu_tril_kernelIslLb1ELi4ELb1EEEvNS_4cuda6detail10TensorInfoIT_T0_EENS4_IKS5_S6_EEllS6_) ;  /* 0xffffd49006007950 */ /* 0x000fec0003c3ffff */
.L_x_1004:
        /* <DEDUP_REMOVED lines=9> */
.L_x_3162:


//--------------------- .text._ZN2at6native16triu_tril_kernelIsiLb1ELi4ELb0EEEvNS_4cuda6detail10TensorInfoIT_T0_EENS4_IKS5_S6_EEllS6_ --------------------------
	.section	.text._ZN2at6native16triu_tril_kernelIsiLb1ELi4ELb0EEEvNS_4cuda6detail10TensorInfoIT_T0_EENS4_IKS5_S6_EEllS6_,"ax",@progbits
	.sectioninfo	@"SHI_REGISTERS=30"
	.align	128
        .global         _ZN2at6native16triu_tril_kernelIsiLb1ELi4ELb0EEEvNS_4cuda6detail10TensorInfoIT_T0_EENS4_IKS5_S6_EEllS6_
        .type           _ZN2at6native16triu_tril_kernelIsiLb1ELi4ELb0EEEvNS_4cuda6detail10TensorInfoIT_T0_EENS4_IKS5_S6_EEllS6_,@function
        .size           _ZN2at6native16triu_tril_kernelIsiLb1ELi4ELb0EEEvNS_4cuda6detail10TensorInfoIT_T0_EENS4_IKS5_S6_EEllS6_,(.L_x_3163 - _ZN2at6native16triu_tril_kernelIsiLb1ELi4ELb0EEEvNS_4cuda6detail10TensorInfoIT_T0_EENS4_IKS5_S6_EEllS6_)
        .other          _ZN2at6native16triu_tril_kernelIsiLb1ELi4ELb0EEEvNS_4cuda6detail10TensorInfoIT_T0_EENS4_IKS5_S6_EEllS6_,@"STO_CUDA_ENTRY STV_DEFAULT"
_ZN2at6native16triu_tril_kernelIsiLb1ELi4ELb0EEEvNS_4cuda6detail10TensorInfoIT_T0_EENS4_IKS5_S6_EEllS6_:
.text._ZN2at6native16triu_tril_kernelIsiLb1ELi4ELb0EEEvNS_4cuda6detail10TensorInfoIT_T0_EENS4_IKS5_S6_EEllS6_:
        /* <DEDUP_REMOVED lines=20> */
[----:B------:R-:W-:Y:S05]  /*0140*/  CALL.REL.NOINC `($__internal_51_$__cuda_sm20_div_s64) ;  /* 0x00001b0000007944 */ /* 0x000fea0003c00000 */
[----:B------:R-:W-:Y:S01]  /*0150*/  IMAD.MOV R0, RZ, RZ, -R2 ;  /* 0x000000ffff007224 */ /* 0x000fe200078e0a02 */
[----:B------:R-:W-:Y:S01]  /*0160*/  MOV R16, R2 ;  /* 0x0000000200107202 */ /* 0x000fe20000000f00 */
[----:B------:R-:W-:Y:S02]  /*0170*/  IMAD.MOV.U32 R17, RZ, RZ, R9 ;  /* 0x000000ffff117224 */ /* 0x000fe400078e0009 */
[----:B------:R-:W-:Y:S01]  /*0180*/  IMAD R3, R0, c[0x0][0x320], R3 ;  /* 0x0000c80000037a24 */ /* 0x000fe200078e0203 */
[----:B------:R-:W-:Y:S05]  /*0190*/  BRA `(.L_x_1007) ;  /* 0x0000015000007947 */ /* 0x000fea0003800000 */
.L_x_1006:
        /* <DEDUP_REMOVED lines=21> */
.L_x_1007:
[----:B------:R-:W-:Y:S05]  /*02f0*/  BSYNC B0 ;  /* 0x0000000000007941 */ /* 0x000fea0003800000 */
.L_x_1005:
        /* <DEDUP_REMOVED lines=16> */
[----:B------:R-:W-:Y:S05]  /*0400*/  CALL.REL.NOINC `($__internal_51_$__cuda_sm20_div_s64) ;  /* 0x0000184000007944 */ /* 0x000fea0003c00000 */
[--C-:B------:R-:W-:Y:S02]  /*0410*/  IMAD.MOV R5, RZ, RZ, -R2.reuse ;  /* 0x000000ffff057224 */ /* 0x100fe400078e0a02 */
[----:B------:R-:W-:Y:S02]  /*0420*/  IMAD.MOV.U32 R12, RZ, RZ, R2 ;  /* 0x000000ffff0c7224 */ /* 0x000fe400078e0002 */
[----:B------:R-:W-:Y:S02]  /*0430*/  IMAD.MOV.U32 R13, RZ, RZ, R9 ;  /* 0x000000ffff0d7224 */ /* 0x000fe400078e0009 */
[----:B------:R-:W-:Y:S01]  /*0440*/  IMAD R0, R5, UR5, R16 ;  /* 0x0000000505007c24 */ /* 0x000fe2000f8e0210 */
[----:B------:R-:W-:Y:S05]  /*0450*/  BRA `(.L_x_1010) ;  /* 0x0000015000007947 */ /* 0x000fea0003800000 */
.L_x_1009:
        /* <DEDUP_REMOVED lines=21> */
.L_x_1010:
[----:B------:R-:W-:Y:S05]  /*05b0*/  BSYNC B0 ;  /* 0x0000000000007941 */ /* 0x000fea0003800000 */
.L_x_1008:
        /* <DEDUP_REMOVED lines=25> */
.L_x_1016:
        /* <DEDUP_REMOVED lines=11> */
[----:B------:R-:W-:Y:S05]  /*0800*/  CALL.REL.NOINC `($__internal_51_$__cuda_sm20_div_s64) ;  /* 0x0000144000007944 */ /* 0x000fea0003c00000 */
[----:B------:R-:W-:Y:S01]  /*0810*/  IADD3 R7, -R2, RZ, RZ ;  /* 0x000000ff02077210 */ /* 0x000fe20007ffe1ff */
[----:B------:R-:W-:-:S04]  /*0820*/  IMAD.MOV.U32 R13, RZ, RZ, R9 ;  /* 0x000000ffff0d7224 */ /* 0x000fc800078e0009 */
[----:B------:R-:W-:Y:S02]  /*0830*/  IMAD R7, R7, UR10, R12 ;  /* 0x0000000a07077c24 */ /* 0x000fe4000f8e020c */
[----:B------:R-:W-:Y:S01]  /*0840*/  IMAD.MOV.U32 R12, RZ, RZ, R2 ;  /* 0x000000ffff0c7224 */ /* 0x000fe200078e0002 */
[----:B------:R-:W-:Y:S05]  /*0850*/  BRA `(.L_x_1015) ;  /* 0x0000016000007947 */ /* 0x000fea0003800000 */
.L_x_1014:
        /* <DEDUP_REMOVED lines=22> */
.L_x_1015:
[----:B------:R-:W-:Y:S05]  /*09c0*/  BSYNC B0 ;  /* 0x0000000000007941 */ /* 0x000fea0003800000 */
.L_x_1013:
        /* <DEDUP_REMOVED lines=10> */
.L_x_1012:
        /* <DEDUP_REMOVED lines=10> */
.L_x_1029:
        /* <DEDUP_REMOVED lines=13> */
[----:B------:R-:W-:Y:S02]  /*0be0*/  IMAD.MOV.U32 R16, RZ, RZ, R2 ;  /* 0x000000ffff107224 */ /* 0x000fe400078e0002 */
[----:B------:R-:W-:Y:S02]  /*0bf0*/  IMAD.MOV.U32 R17, RZ, RZ, R9 ;  /* 0x000000ffff117224 */ /* 0x000fe400078e0009 */
[----:B------:R-:W-:Y:S01]  /*0c00*/  IMAD R13, R13, UR5, R12 ;  /* 0x000000050d0d7c24 */ /* 0x000fe2000f8e020c */
[----:B------:R-:W-:Y:S05]  /*0c10*/  BRA `(.L_x_1019) ;  /* 0x0000015000007947 */ /* 0x000fea0003800000 */
.L_x_1018:
[----:B------:R-:W0:Y:S01]  /*0c20*/  I2F.U32.RP R2, UR5 ;  /* 0x0000000500027d06 */ /* 0x000e220008209000 */
[----:B------:R-:W-:Y:S01]  /*0c30*/  IMAD R9, RZ, RZ, -UR5 ;  /* 0x80000005ff097e24 */ /* 0x000fe2000f8e02ff */
[----:B------:R-:W-:Y:S01]  /*0c40*/  ISETP.NE.U32.AND P2, PT, RZ, UR5, PT ;  /* 0x00000005ff007c0c */ /* 0x000fe2000bf45070 */
        /* <DEDUP_REMOVED lines=18> */
.L_x_1019:
[----:B------:R-:W-:Y:S05]  /*0d70*/  BSYNC B0 ;  /* 0x0000000000007941 */ /* 0x000fea0003800000 */
.L_x_1017:
        /* <DEDUP_REMOVED lines=16> */
[--C-:B------:R-:W-:Y:S01]  /*0e80*/  IMAD.MOV R17, RZ, RZ, -R2.reuse ;  /* 0x000000ffff117224 */ /* 0x100fe200078e0a02 */
[----:B------:R-:W-:Y:S01]  /*0e90*/  MOV R13, R9 ;  /* 0x00000009000d7202 */ /* 0x000fe20000000f00 */
[----:B------:R-:W-:Y:S02]  /*0ea0*/  IMAD.MOV.U32 R12, RZ, RZ, R2 ;  /* 0x000000ffff0c7224 */ /* 0x000fe400078e0002 */
[----:B------:R-:W-:Y:S01]  /*0eb0*/  IMAD R17, R17, UR10, R16 ;  /* 0x0000000a11117c24 */ /* 0x000fe2000f8e0210 */
[----:B------:R-:W-:Y:S05]  /*0ec0*/  BRA `(.L_x_1022) ;  /* 0x0000015000007947 */ /* 0x000fea0003800000 */
.L_x_1021:
        /* <DEDUP_REMOVED lines=21> */
.L_x_1022:
[----:B------:R-:W-:Y:S05]  /*1020*/  BSYNC B0 ;  /* 0x0000000000007941 */ /* 0x000fea0003800000 */
.L_x_1020:
        /* <DEDUP_REMOVED lines=21> */
.L_x_1024:
        /* <DEDUP_REMOVED lines=21> */
.L_x_1025:
[----:B------:R-:W-:Y:S05]  /*12d0*/  BSYNC B0 ;  /* 0x0000000000007941 */ /* 0x000fea0003800000 */
.L_x_1023:
        /* <DEDUP_REMOVED lines=21> */
.L_x_1027:
        /* <DEDUP_REMOVED lines=21> */
.L_x_1028:
[----:B------:R-:W-:Y:S05]  /*1580*/  BSYNC B0 ;  /* 0x0000000000007941 */ /* 0x000fea0003800000 */
.L_x_1026:
        /* <DEDUP_REMOVED lines=11> */
.L_x_1011:
        /* <DEDUP_REMOVED lines=22> */
[----:B0-----:R-:W-:-:S06]  /*17a0*/  IMAD.U32 R9, RZ, RZ, UR4 ;  /* 0x00000004ff097e24 */ /* 0x001fcc000f8e00ff */
[----:B------:R-:W0:Y:S02]  /*17b0*/  LDC R9, c[0x0][R9+0x1d0] ;  /* 0x0000740009097b82 */ /* 0x000e240000000800 */
[----:B0-----:R-:W-:-:S05]  /*17c0*/  IMAD.WIDE R20, R9, 0x2, R20 ;  /* 0x0000000209147825 */ /* 0x001fca00078e0214 */
[----:B------:R0:W5:Y:S01]  /*17d0*/  LDG.E.U16 R4, [R20.64] ;  /* 0x0000000614047981 */ /* 0x000162000c1e1500 */
[----:B------:R-:W-:Y:S02]  /*17e0*/  IADD3 R7, R3, 0x2, RZ ;  /* 0x0000000203077810 */ /* 0x000fe40007ffe0ff */
[----:B------:R-:W-:Y:S02]  /*17f0*/  PRMT R8, RZ, 0x7610, R8 ;  /* 0x00007610ff087816 */ /* 0x000fe40000000008 */
[----:B------:R-:W-:-:S13]  /*1800*/  ISETP.GE.AND P0, PT, R7, R6, PT ;  /* 0x000000060700720c */ /* 0x000fda0003f06270 */
[----:B------:R-:W-:Y:S05]  /*1810*/  @P0 BRA `(.L_x_1033) ;  /* 0x0000006000000947 */ /* 0x000fea0003800000 */
[----:B0-----:R-:W-:Y:S01]  /*1820*/  IADD3 R7, R3, 0x3, RZ ;  /* 0x0000000303077810 */ /* 0x001fe20007ffe0ff */
[----:B------:R-:W-:-:S03]  /*1830*/  IMAD.WIDE R20, R9, 0x2, R20 ;  /* 0x0000000209147825 */ /* 0x000fc600078e0214 */
[----:B------:R-:W-:Y:S02]  /*1840*/  ISETP.GE.AND P0, PT, R7, R6, PT ;  /* 0x000000060700720c */ /* 0x000fe40003f06270 */
[----:B------:R0:W5:Y:S11]  /*1850*/  LDG.E.U16 R8, [R20.64] ;  /* 0x0000000614087981 */ /* 0x000176000c1e1500 */
[----:B------:R-:W-:-:S05]  /*1860*/  @!P0 IMAD.WIDE R6, R9, 0x2, R20 ;  /* 0x0000000209068825 */ /* 0x000fca00078e0214 */
[----:B------:R0:W5:Y:S02]  /*1870*/  @!P0 LDG.E.U16 R2, [R6.64] ;  /* 0x0000000606028981 */ /* 0x000164000c1e1500 */
.L_x_1033:
[----:B0-----:R-:W-:Y:S05]  /*1880*/  BSYNC B1 ;  /* 0x0000000000017941 */ /* 0x001fea0003800000 */
.L_x_1032:
[----:B------:R-:W-:-:S05]  /*1890*/  IMAD.IADD R0, R3, 0x1, -R0 ;  /* 0x0000000103007824 */ /* 0x000fca00078e0a00 */
[C---:B------:R-:W-:Y:S02]  /*18a0*/  IADD3 R6, R0.reuse, 0x1, RZ ;  /* 0x0000000100067810 */ /* 0x040fe40007ffe0ff */
[C---:B------:R-:W-:Y:S02]  /*18b0*/  IADD3 R7, R0.reuse, 0x2, RZ ;  /* 0x0000000200077810 */ /* 0x040fe40007ffe0ff */
[C---:B------:R-:W-:Y:S02]  /*18c0*/  ISETP.GE.U32.AND P1, PT, R0.reuse, c[0x0][0x310], PT ;  /* 0x0000c40000007a0c */ /* 0x040fe40003f26070 */
[----:B------:R-:W-:Y:S02]  /*18d0*/  SHF.R.S32.HI R9, RZ, 0x1f, R0 ;  /* 0x0000001fff097819 */ /* 0x000fe40000011400 */
[----:B------:R-:W-:Y:S02]  /*18e0*/  IADD3 R0, R0, 0x3, RZ ;  /* 0x0000000300007810 */ /* 0x000fe40007ffe0ff */
[----:B------:R-:W-:-:S02]  /*18f0*/  ISETP.GE.U32.AND P0, PT, R6, c[0x0][0x310], PT ;  /* 0x0000c40006007a0c */ /* 0x000fc40003f06070 */
[----:B------:R-:W-:Y:S02]  /*1900*/  ISETP.GE.U32.AND P3, PT, R7, c[0x0][0x310], PT ;  /* 0x0000c40007007a0c */ /* 0x000fe40003f66070 */
        /* <DEDUP_REMOVED lines=8> */
[----:B-----5:R-:W-:Y:S02]  /*1990*/  SEL R5, R5, RZ, P1 ;  /* 0x000000ff05057207 */ /* 0x020fe40000800000 */
[----:B------:R-:W-:Y:S02]  /*19a0*/  SEL R4, R4, RZ, P0 ;  /* 0x000000ff04047207 */ /* 0x000fe40000000000 */
[----:B------:R-:W-:-:S02]  /*19b0*/  SEL R8, R8, RZ, P3 ;  /* 0x000000ff08087207 */ /* 0x000fc40001800000 */
[----:B------:R-:W-:Y:S02]  /*19c0*/  SEL R0, R2, RZ, P2 ;  /* 0x000000ff02007207 */ /* 0x000fe40001000000 */
[----:B------:R-:W-:Y:S02]  /*19d0*/  PRMT R11, R5, 0x7610, R11 ;  /* 0x00007610050b7816 */ /* 0x000fe4000000000b */
[----:B------:R-:W-:Y:S02]  /*19e0*/  PRMT R2, R4, 0x7610, R2 ;  /* 0x0000761004027816 */ /* 0x000fe40000000002 */
[----:B------:R-:W-:Y:S01]  /*19f0*/  PRMT R6, R8, 0x7610, R6 ;  /* 0x0000761008067816 */ /* 0x000fe20000000006 */
[----:B------:R-:W-:Y:S05]  /*1a00*/  BRA `(.L_x_1034) ;  /* 0x0000004000007947 */ /* 0x000fea0003800000 */
.L_x_1031:
[----:B------:R-:W-:Y:S02]  /*1a10*/  PRMT R0, RZ, 0x7610, R0 ;  /* 0x00007610ff007816 */ /* 0x000fe40000000000 */
[----:B------:R-:W-:Y:S02]  /*1a20*/  PRMT R6, RZ, 0x7610, R6 ;  /* 0x00007610ff067816 */ /* 0x000fe40000000006 */
[----:B------:R-:W-:-:S02]  /*1a30*/  PRMT R2, RZ, 0x7610, R2 ;  /* 0x00007610ff027816 */ /* 0x000fc40000000002 */
[----:B------:R-:W-:Y:S02]  /*1a40*/  PRMT R11, RZ, 0x7610, R11 ;  /* 0x00007610ff0b7816 */ /* 0x000fe4000000000b */
.L_x_1034:
[----:B------:R-:W-:Y:S05]  /*1a50*/  BSYNC B0 ;  /* 0x0000000000007941 */ /* 0x000fea0003800000 */
.L_x_1030:
        /* <DEDUP_REMOVED lines=15> */
[----:B------:R-:W-:-:S05]  /*1b50*/  MOV R5, UR4 ;  /* 0x0000000400057c02 */ /* 0x000fca0008000f00 */
[----:B------:R-:W-:-:S05]  /*1b60*/  IMAD.WIDE R4, R5, 0x2, R22 ;  /* 0x0000000205047825 */ /* 0x000fca00078e0216 */
[----:B------:R1:W-:Y:S01]  /*1b70*/  STG.E.U16 [R4.64], R2 ;  /* 0x0000000204007986 */ /* 0x0003e2000c101506 */
[----:B------:R-:W-:Y:S05]  /*1b80*/  @P0 EXIT ;  /* 0x000000000000094d */ /* 0x000fea0003800000 */
[----:B------:R-:W-:Y:S01]  /*1b90*/  IADD3 R3, R3, 0x3, RZ ;  /* 0x0000000303037810 */ /* 0x000fe20007ffe0ff */
[----:B------:R-:W-:-:S03]  /*1ba0*/  USHF.L.U32 UR5, UR4, 0x1, URZ ;  /* 0x0000000104057899 */ /* 0x000fc6000800063f */
[----:B------:R-:W-:-:S03]  /*1bb0*/  ISETP.GE.AND P0, PT, R3, UR8, PT ;  /* 0x0000000803007c0c */ /* 0x000fc6000bf06270 */
[----:B-1----:R-:W-:-:S04]  /*1bc0*/  IMAD.U32 R5, RZ, RZ, UR5 ;  /* 0x00000005ff057e24 */ /* 0x002fc8000f8e00ff */
[----:B------:R-:W-:-:S05]  /*1bd0*/  IMAD.WIDE R2, R5, 0x2, R22 ;  /* 0x0000000205027825 */ /* 0x000fca00078e0216 */
[----:B------:R1:W-:Y:S01]  /*1be0*/  STG.E.U16 [R2.64], R6 ;  /* 0x0000000602007986 */ /* 0x0003e2000c101506 */
[----:B------:R-:W-:Y:S05]  /*1bf0*/  @P0 EXIT ;  /* 0x000000000000094d */ /* 0x000fea0003800000 */
[----:B------:R-:W-:-:S06]  /*1c00*/  UIMAD UR5, UR4, 0x3, URZ ;  /* 0x00000003040578a4 */ /* 0x000fcc000f8e023f */
[----:B-1----:R-:W-:-:S04]  /*1c10*/  IMAD.U32 R3, RZ, RZ, UR5 ;  /* 0x00000005ff037e24 */ /* 0x002fc8000f8e00ff */
[----:B------:R-:W-:-:S05]  /*1c20*/  IMAD.WIDE R2, R3, 0x2, R22 ;  /* 0x0000000203027825 */ /* 0x000fca00078e0216 */
[----:B------:R-:W-:Y:S01]  /*1c30*/  STG.E.U16 [R2.64], R0 ;  /* 0x0000000002007986 */ /* 0x000fe2000c101506 */
[----:B------:R-:W-:Y:S05]  /*1c40*/  EXIT ;  /* 0x000000000000794d */ /* 0x000fea0003800000 */
        .weak           $__internal_51_$__cuda_sm20_div_s64
        .type           $__internal_51_$__cuda_sm20_div_s64,@function
        .size           $__internal_51_$__cuda_sm20_div_s64,(.L_x_3163 - $__internal_51_$__cuda_sm20_div_s64)
$__internal_51_$__cuda_sm20_div_s64:
        /* <DEDUP_REMOVED lines=83> */
[----:B------:R-:W-:Y:S06]  /*2180*/  RET.REL.NODEC R4 `(_ZN2at6native16triu_tril_kernelIsiLb1ELi4ELb0EEEvNS_4cuda6detail10TensorInfoIT_T0_EENS4_IKS5_S6_EEllS6_) ;  /* 0xffffde7004007950 */ /* 0x000fec0003c3ffff */
.L_x_1035:
        /* <DEDUP_REMOVED lines=15> */
.L_x_3163:


//--------------------- .text._ZN2at6native16triu_tril_kernelIsiLb1ELi4ELb1EEEvNS_4cuda6detail10TensorInfoIT_T0_EENS4_IKS5_S6_EEllS6_ --------------------------
	.section	.text._ZN2at6native16triu_tril_kernelIsiLb1ELi4ELb1EEEvNS_4cuda6detail10TensorInfoIT_T0_EENS4_IKS5_S6_EEllS6_,"ax",@progbits
	.sectioninfo	@"SHI_REGISTERS=30"
	.align	128
        .global         _ZN2at6native16triu_tril_kernelIsiLb1ELi4ELb1EEEvNS_4cuda6detail10TensorInfoIT_T0_EENS4_IKS5_S6_EEllS6_
        .type           _ZN2at6native16triu_tril_kernelIsiLb1ELi4ELb1EEEvNS_4cuda6detail10TensorInfoIT_T0_EENS4_IKS5_S6_EEllS6_,@function
        .size           _ZN2at6native16triu_tril_kernelIsiLb1ELi4ELb1EEEvNS_4cuda6detail10TensorInfoIT_T0_EENS4_IKS5_S6_EEllS6_,(.L_x_3165 - _ZN2at6native16triu_tril_kernelIsiLb1ELi4ELb1EEEvNS_4cuda6detail10TensorInfoIT_T0_EENS4_IKS5_S6_EEllS6_)
        .other          _ZN2at6native16triu_tril_kernelIsiLb1ELi4ELb1EEEvNS_4cuda6detail10TensorInfoIT_T0_EENS4_IKS5_S6_EEllS6_,@"STO_CUDA_ENTRY STV_DEFAULT"
_ZN2at6native16triu_tril_kernelIsiLb1ELi4ELb1EEEvNS_4cuda6detail10TensorInfoIT_T0_EENS4_IKS5_S6_EEllS6_:
.text._ZN2at6native16triu_tril_kernelIsiLb1ELi4ELb1EEEvNS_4cuda6detail10TensorInfoIT_T0_EENS4_IKS5_S6_EEllS6_:
        /* <DEDUP_REMOVED lines=20> */
[----:B------:R-:W-:Y:S05]  /*0140*/  CALL.REL.NOINC `($__internal_52_$__cuda_sm20_div_s64) ;  /* 0x0000183000007944 */ /* 0x000fea0003c00000 */
[----:B------:R-:W-:-:S04]  /*0150*/  IMAD.MOV R3, RZ, RZ, -R8 ;  /* 0x000000ffff037224 */ /* 0x000fc800078e0a08 */
[----:B------:R-:W-:Y:S01]  /*0160*/  IMAD R4, R3, c[0x0][0x320], R4 ;  /* 0x0000c80003047a24 */ /* 0x000fe200078e0204 */
[----:B------:R-:W-:Y:S05]  /*0170*/  BRA `(.L_x_1038) ;  /* 0x0000015000007947 */ /* 0x000fea0003800000 */
.L_x_1037:
        /* <DEDUP_REMOVED lines=21> */
.L_x_1038:
[----:B------:R-:W-:Y:S05]  /*02d0*/  BSYNC B0 ;  /* 0x0000000000007941 */ /* 0x000fea0003800000 */
.L_x_1036:
        /* <DEDUP_REMOVED lines=14> */
[----:B------:R-:W-:Y:S05]  /*03c0*/  CALL.REL.NOINC `($__internal_53_$__cuda_sm20_rem_s64) ;  /* 0x00001ae000007944 */ /* 0x000fea0003c00000 */
[----:B------:R-:W-:Y:S01]  /*03d0*/  MOV R3, R5 ;  /* 0x0000000500037202 */ /* 0x000fe20000000f00 */
[----:B------:R-:W-:Y:S05]  /*03e0*/  BRA `(.L_x_1041) ;  /* 0x0000011000007947 */ /* 0x000fea0003800000 */
.L_x_1040:
        /* <DEDUP_REMOVED lines=17> */
.L_x_1041:
[----:B------:R-:W-:Y:S05]  /*0500*/  BSYNC B0 ;  /* 0x0000000000007941 */ /* 0x000fea0003800000 */
.L_x_1039:
        /* <DEDUP_REMOVED lines=16> */
[----:B0-----:R-:W-:Y:S05]  /*0610*/  CALL.REL.NOINC `($__internal_52_$__cuda_sm20_div_s64) ;  /* 0x0000136000007944 */ /* 0x001fea0003c00000 */
[----:B------:R-:W-:Y:S02]  /*0620*/  IMAD.MOV.U32 R14, RZ, RZ, R8 ;  /* 0x000000ffff0e7224 */ /* 0x000fe400078e0008 */
[----:B------:R-:W-:Y:S01]  /*0630*/  IMAD.MOV.U32 R15, RZ, RZ, R9 ;  /* 0x000000ffff0f7224 */ /* 0x000fe200078e0009 */
[----:B------:R-:W-:Y:S05]  /*0640*/  BRA `(.L_x_1044) ;  /* 0x0000013000007947 */ /* 0x000fea0003800000 */
.L_x_1043:
        /* <DEDUP_REMOVED lines=19> */
.L_x_1044:
[----:B------:R-:W-:Y:S05]  /*0780*/  BSYNC B0 ;  /* 0x0000000000007941 */ /* 0x000fea0003800000 */
.L_x_1042:
        /* <DEDUP_REMOVED lines=17> */
.L_x_1050:
        /* <DEDUP_REMOVED lines=10> */
[----:B------:R-:W-:Y:S05]  /*0940*/  CALL.REL.NOINC `($__internal_52_$__cuda_sm20_div_s64) ;  /* 0x0000103000007944 */ /* 0x000fea0003c00000 */
[----:B------:R-:W-:Y:S01]  /*0950*/  IADD3 R5, -R8, RZ, RZ ;  /* 0x000000ff08057210 */ /* 0x000fe20007ffe1ff */
[----:B------:R-:W-:-:S04]  /*0960*/  IMAD.MOV.U32 R15, RZ, RZ, R9 ;  /* 0x000000ffff0f7224 */ /* 0x000fc800078e0009 */
[----:B------:R-:W-:Y:S02]  /*0970*/  IMAD R10, R10, R5, R14 ;  /* 0x000000050a0a7224 */ /* 0x000fe400078e020e */
[----:B------:R-:W-:Y:S01]  /*0980*/  IMAD.MOV.U32 R14, RZ, RZ, R8 ;  /* 0x000000ffff0e7224 */ /* 0x000fe200078e0008 */
[----:B------:R-:W-:Y:S05]  /*0990*/  BRA `(.L_x_1049) ;  /* 0x0000016000007947 */ /* 0x000fea0003800000 */
.L_x_1048:
        /* <DEDUP_REMOVED lines=22> */
.L_x_1049:
[----:B------:R-:W-:Y:S05]  /*0b00*/  BSYNC B0 ;  /* 0x0000000000007941 */ /* 0x000fea0003800000 */
.L_x_1047:
        /* <DEDUP_REMOVED lines=8> */
.L_x_1046:
[----:B------:R-:W-:-:S13]  /*0b90*/  ISETP.GE.U32.AND P0, PT, R21, 0x3, PT ;  /* 0x000000031500780c */ /* 0x000fda0003f06070 */
[----:B------:R-:W-:Y:S05]  /*0ba0*/  @!P0 BRA `(.L_x_1045) ;  /* 0x00000ae000008947 */ /* 0x000fea0003800000 */
[----:B------:R-:W-:Y:S01]  /*0bb0*/  HFMA2.MMA R5, -RZ, RZ, 0, 2.384185791015625e-07 ;  /* 0x00000004ff057435 */ /* 0x000fe200000001ff */
[C---:B------:R-:W-:Y:S01]  /*0bc0*/  IMAD.SHL.U32 R22, R20.reuse, 0x4, RZ ;  /* 0x0000000414167824 */ /* 0x040fe200078e00ff */
[----:B------:R-:W-:-:S04]  /*0bd0*/  IADD3 R21, R20, 0x4, RZ ;  /* 0x0000000414157810 */ /* 0x000fc80007ffe0ff */
[----:B------:R-:W-:-:S04]  /*0be0*/  IADD3 R22, R22, 0xe0, RZ ;  /* 0x000000e016167810 */ /* 0x000fc80007ffe0ff */
[----:B------:R-:W-:Y:S02]  /*0bf0*/  IMAD R20, R20, R5, c[0x2][0x10] ;  /* 0x0080040014147624 */ /* 0x000fe400078e0205 */
.L_x_1063:
        /* <DEDUP_REMOVED lines=16> */
.L_x_1052:
        /* <DEDUP_REMOVED lines=22> */
.L_x_1053:
[----:B------:R-:W-:Y:S05]  /*0e60*/  BSYNC B0 ;  /* 0x0000000000007941 */ /* 0x000fea0003800000 */
.L_x_1051:
        /* <DEDUP_REMOVED lines=12> */
[----:B------:R-:W-:Y:S05]  /*0f30*/  CALL.REL.NOINC `($__internal_52_$__cuda_sm20_div_s64) ;  /* 0x00000a4000007944 */ /* 0x000fea0003c00000 */
[----:B------:R-:W-:Y:S01]  /*0f40*/  IMAD.MOV R11, RZ, RZ, -R8 ;  /* 0x000000ffff0b7224 */ /* 0x000fe200078e0a08 */
[----:B------:R-:W-:-:S03]  /*0f50*/  MOV R15, R9 ;  /* 0x00000009000f7202 */ /* 0x000fc60000000f00 */
[----:B------:R-:W-:Y:S02]  /*0f60*/  IMAD R11, R10, R11, R14 ;  /* 0x0000000b0a0b7224 */ /* 0x000fe400078e020e */
[----:B------:R-:W-:Y:S01]  /*0f70*/  IMAD.MOV.U32 R14, RZ, RZ, R8 ;  /* 0x000000ffff0e7224 */ /* 0x000fe200078e0008 */
[----:B------:R-:W-:Y:S05]  /*0f80*/  BRA `(.L_x_1056) ;  /* 0x0000016000007947 */ /* 0x000fea0003800000 */
.L_x_1055:
        /* <DEDUP_REMOVED lines=22> */
.L_x_1056:
[----:B------:R-:W-:Y:S05]  /*10f0*/  BSYNC B0 ;  /* 0x0000000000007941 */ /* 0x000fea0003800000 */
.L_x_1054:
        /* <DEDUP_REMOVED lines=13> */
[----:B------:R-:W-:Y:S02]  /*11d0*/  IMAD.MOV R11, RZ, RZ, -R8 ;  /* 0x000000ffff0b7224 */ /* 0x000fe400078e0a08 */
[----:B------:R-:W-:Y:S02]  /*11e0*/  IMAD.MOV.U32 R15, RZ, RZ, R9 ;  /* 0x000000ffff0f7224 */ /* 0x000fe400078e0009 */
[----:B------:R-:W-:Y:S01]  /*11f0*/  IMAD R11, R10, R11, R14 ;  /* 0x0000000b0a0b7224 */ /* 0x000fe200078e020e */
[----:B------:R-:W-:Y:S01]  /*1200*/  MOV R14, R8 ;  /* 0x00000008000e7202 */ /* 0x000fe20000000f00 */
[----:B------:R-:W-:Y:S05]  /*1210*/  BRA `(.L_x_1059) ;  /* 0x0000016000007947 */ /* 0x000fea0003800000 */
.L_x_1058:
        /* <DEDUP_REMOVED lines=22> */
.L_x_1059:
[----:B------:R-:W-:Y:S05]  /*1380*/  BSYNC B0 ;  /* 0x0000000000007941 */ /* 0x000fea0003800000 */
.L_x_1057:
        /* <DEDUP_REMOVED lines=18> */
.L_x_1061:
        /* <DEDUP_REMOVED lines=22> */
.L_x_1062:
[----:B------:R-:W-:Y:S05]  /*1610*/  BSYNC B0 ;  /* 0x0000000000007941 */ /* 0x000fea0003800000 */
.L_x_1060:
[----:B------:R0:W1:Y:S01]  /*1620*/  LDC R5, c[0x0][R20+0x154] ;  /* 0x0000550014057b82 */ /* 0x0000620000000800 */
[----:B------:R-:W-:Y:S02]  /*1630*/  IADD3 R21, R21, -0x4, RZ ;  /* 0xfffffffc15157810 */ /* 0x000fe40007ffe0ff */
[----:B------:R-:W-:Y:S02]  /*1640*/  IADD3 R22, R22, -0x10, RZ ;  /* 0xfffffff016167810 */ /* 0x000fe40007ffe0ff */
[----:B------:R-:W-:Y:S02]  /*1650*/  ISETP.GT.AND P0, PT, R21, 0x3, PT ;  /* 0x000000031500780c */ /* 0x000fe40003f04270 */
[----:B0-----:R-:W-:Y:S01]  /*1660*/  IADD3 R20, R20, -0x10, RZ ;  /* 0xfffffff014147810 */ /* 0x001fe20007ffe0ff */
[----:B-1----:R-:W-:-:S10]  /*1670*/  IMAD R0, R5, R10, R0 ;  /* 0x0000000a05007224 */ /* 0x002fd400078e0200 */
[----:B------:R-:W-:Y:S05]  /*1680*/  @P0 BRA `(.L_x_1063) ;  /* 0xfffff57000000947 */ /* 0x000fea000383ffff */
.L_x_1045:
        /* <DEDUP_REMOVED lines=47> */
        .weak           $__internal_52_$__cuda_sm20_div_s64
        .type           $__internal_52_$__cuda_sm20_div_s64,@function
        .size           $__internal_52_$__cuda_sm20_div_s64,($__internal_53_$__cuda_sm20_rem_s64 - $__internal_52_$__cuda_sm20_div_s64)
$__internal_52_$__cuda_sm20_div_s64:
        /* <DEDUP_REMOVED lines=82> */
[----:B------:R-:W-:Y:S05]  /*1ea0*/  RET.REL.NODEC R6 `(_ZN2at6native16triu_tril_kernelIsiLb1ELi4ELb1EEEvNS_4cuda6detail10TensorInfoIT_T0_EENS4_IKS5_S6_EEllS6_) ;  /* 0xffffe15006007950 */ /* 0x000fea0003c3ffff */
        .weak           $__internal_53_$__cuda_sm20_rem_s64
        .type           $__internal_53_$__cuda_sm20_rem_s64,@function
        .size           $__internal_53_$__cuda_sm20_rem_s64,(.L_x_3165 - $__internal_53_$__cuda_sm20_rem_s64)
$__internal_53_$__cuda_sm20_rem_s64:
        /* <DEDUP_REMOVED lines=72> */
[----:B------:R-:W-:Y:S06]  /*2330*/  RET.REL.NODEC R2 `(_ZN2at6native16triu_tril_kernelIsiLb1ELi4ELb1EEEvNS_4cuda6detail10TensorInfoIT_T0_EENS4_IKS5_S6_EEllS6_) ;  /* 0xffffdcc002007950 */ /* 0x000fec0003c3ffff */
.L_x_1064:
        /* <DEDUP_REMOVED lines=12> */
.L_x_3165:


//--------------------- .text._ZN2at6native16triu_tril_kernelIllLb1ELi1ELb0EEEvNS_4cuda6detail10TensorInfoIT_T0_EENS4_IKS5_S6_EEllS6_ --------------------------
	.section	.text._ZN2at6native16triu_tril_kernelIllLb1ELi1ELb0EEEvNS_4cuda6detail10TensorInfoIT_T0_EENS4_IKS5_S6_EEllS6_,"ax",@progbits
	.sectioninfo	@"SHI_REGISTERS=32"
	.align	128
        .global         _ZN2at6native16triu_tril_kernelIllLb1ELi1ELb0EEEvNS_4cuda6detail10TensorInfoIT_T0_EENS4_IKS5_S6_EEllS6_
        .type           _ZN2at6native16triu_tril_kernelIllLb1ELi1ELb0EEEvNS_4cuda6detail10TensorInfoIT_T0_EENS4_IKS5_S6_EEllS6_,@function
        .size           _ZN2at6native16triu_tril_kernelIllLb1ELi1ELb0EEEvNS_4cuda6detail10TensorInfoIT_T0_EENS4_IKS5_S6_EEllS6_,(.L_x_3166 - _ZN2at6native16triu_tril_kernelIllLb1ELi1ELb0EEEvNS_4cuda6detail10TensorInfoIT_T0_EENS4_IKS5_S6_EEllS6_)
        .other          _ZN2at6native16triu_tril_kernelIllLb1ELi1ELb0EEEvNS_4cuda6detail10TensorInfoIT_T0_EENS4_IKS5_S6_EEllS6_,@"STO_CUDA_ENTRY STV_DEFAULT"
_ZN2at6native16triu_tril_kernelIllLb1ELi1ELb0EEEvNS_4cuda6detail10TensorInfoIT_T0_EENS4_IKS5_S6_EEllS6_:
.text._ZN2at6native16triu_tril_kernelIllLb1ELi1ELb0EEEvNS_4cuda6detail10TensorInfoIT_T0_EENS4_IKS5_S6_EEllS6_:
        /* <DEDUP_REMOVED lines=17> */
[----:B------:R-:W-:Y:S05]  /*0110*/  CALL.REL.NOINC `($__internal_54_$__cuda_sm20_div_s64) ;  /* 0x00001fb000007944 */ /* 0x000fea0003c00000 */
        /* <DEDUP_REMOVED lines=9> */
.L_x_1066:
        /* <DEDUP_REMOVED lines=22> */
.L_x_1067:
[----:B------:R-:W-:Y:S05]  /*0310*/  BSYNC B0 ;  /* 0x0000000000007941 */ /* 0x000fea0003800000 */
.L_x_1065:
        /* <DEDUP_REMOVED lines=19> */
[----:B------:R-:W-:Y:S05]  /*0450*/  CALL.REL.NOINC `($__internal_54_$__cuda_sm20_div_s64) ;  /* 0x00001c7000007944 */ /* 0x000fea0003c00000 */
        /* <DEDUP_REMOVED lines=9> */
.L_x_1069:
        /* <DEDUP_REMOVED lines=22> */
.L_x_1070:
[----:B------:R-:W-:Y:S05]  /*0650*/  BSYNC B0 ;  /* 0x0000000000007941 */ /* 0x000fea0003800000 */
.L_x_1068:
        /* <DEDUP_REMOVED lines=57> */
.L_x_1076:
        /* <DEDUP_REMOVED lines=14> */
[----:B------:R-:W-:Y:S05]  /*0ad0*/  CALL.REL.NOINC `($__internal_54_$__cuda_sm20_div_s64) ;  /* 0x000015f000007944 */ /* 0x000fea0003c00000 */
        /* <DEDUP_REMOVED lines=11> */
.L_x_1074:
        /* <DEDUP_REMOVED lines=23> */
.L_x_1075:
[----:B------:R-:W-:Y:S05]  /*0d00*/  BSYNC B0 ;  /* 0x0000000000007941 */ /* 0x000fea0003800000 */
.L_x_1073:
        /* <DEDUP_REMOVED lines=19> */
.L_x_1072:
        /* <DEDUP_REMOVED lines=13> */
.L_x_1089:
        /* <DEDUP_REMOVED lines=14> */
[----:B------:R-:W-:Y:S05]  /*0ff0*/  CALL.REL.NOINC `($__internal_54_$__cuda_sm20_div_s64) ;  /* 0x000010d000007944 */ /* 0x000fea0003c00000 */
        /* <DEDUP_REMOVED lines=10> */
.L_x_1078:
        /* <DEDUP_REMOVED lines=23> */
.L_x_1079:
[----:B------:R-:W-:Y:S05]  /*1210*/  BSYNC B0 ;  /* 0x0000000000007941 */ /* 0x000fea0003800000 */
.L_x_1077:
        /* <DEDUP_REMOVED lines=24> */
[----:B------:R-:W-:Y:S05]  /*13a0*/  CALL.REL.NOINC `($__internal_54_$__cuda_sm20_div_s64) ;  /* 0x00000d2000007944 */ /* 0x000fea0003c00000 */
        /* <DEDUP_REMOVED lines=10> */
.L_x_1081:
        /* <DEDUP_REMOVED lines=23> */
.L_x_1082:
[----:B------:R-:W-:Y:S05]  /*15c0*/  BSYNC B0 ;  /* 0x0000000000007941 */ /* 0x000fea0003800000 */
.L_x_1080:
        /* <DEDUP_REMOVED lines=37> */
.L_x_1084:
        /* <DEDUP_REMOVED lines=23> */
.L_x_1085:
[----:B------:R-:W-:Y:S05]  /*1990*/  BSYNC B0 ;  /* 0x0000000000007941 */ /* 0x000fea0003800000 */
.L_x_1083:
        /* <DEDUP_REMOVED lines=27> */
[----:B------:R-:W-:Y:S05]  /*1b50*/  CALL.REL.NOINC `($__internal_54_$__cuda_sm20_div_s64) ;  /* 0x0000057000007944 */ /* 0x000fea0003c00000 */
        /* <DEDUP_REMOVED lines=10> */
.L_x_1087:
        /* <DEDUP_REMOVED lines=22> */
.L_x_1088:
[----:B------:R-:W-:Y:S05]  /*1d60*/  BSYNC B0 ;  /* 0x0000000000007941 */ /* 0x000fea0003800000 */
.L_x_1086:
        /* <DEDUP_REMOVED lines=20> */
.L_x_1071:
        /* <DEDUP_REMOVED lines=18> */
[----:B--2---:R-:W-:Y:S02]  /*1fd0*/  SEL R0, R6, RZ, P0 ;  /* 0x000000ff06007207 */ /* 0x004fe40000000000 */
[----:B------:R-:W-:Y:S01]  /*1fe0*/  SEL R7, R7, RZ, P0 ;  /* 0x000000ff07077207 */ /* 0x000fe20000000000 */
[----:B------:R-:W-:Y:S05]  /*1ff0*/  BRA `(.L_x_1092) ;  /* 0x0000002000007947 */ /* 0x000fea0003800000 */
.L_x_1091:
[----:B------:R-:W-:Y:S01]  /*2000*/  HFMA2.MMA R0, -RZ, RZ, 0, 0 ;  /* 0x00000000ff007435 */ /* 0x000fe200000001ff */
[----:B------:R-:W-:-:S05]  /*2010*/  IMAD.MOV.U32 R7, RZ, RZ, RZ ;  /* 0x000000ffff077224 */ /* 0x000fca00078e00ff */
.L_x_1092:
[----:B------:R-:W-:Y:S05]  /*2020*/  BSYNC B0 ;  /* 0x0000000000007941 */ /* 0x000fea0003800000 */
.L_x_1090:
[----:B------:R-:W-:Y:S02]  /*2030*/  ULDC.64 UR6, c[0x0][UR4+0x170] ;  /* 0x00005c0004067abb */ /* 0x000fe40008000a00 */
[----:B------:R-:W-:-:S04]  /*2040*/  ISETP.GE.U32.AND P0, PT, R2, UR6, PT ;  /* 0x0000000602007c0c */ /* 0x000fc8000bf06070 */
[----:B------:R-:W-:-:S13]  /*2050*/  ISETP.GE.AND.EX P0, PT, R3, UR7, PT, P0 ;  /* 0x0000000703007c0c */ /* 0x000fda000bf06300 */
[----:B------:R-:W-:Y:S05]  /*2060*/  @P0 EXIT ;  /* 0x000000000000094d */ /* 0x000fea0003800000 */
[C---:B------:R-:W-:Y:S01]  /*2070*/  LEA R4, P0, R14.reuse, c[0x0][0x160], 0x3 ;  /* 0x000058000e047a11 */ /* 0x040fe200078018ff */
[----:B------:R-:W-:Y:S01]  /*2080*/  IMAD.MOV.U32 R3, RZ, RZ, R7 ;  /* 0x000000ffff037224 */ /* 0x000fe200078e0007 */
[----:B------:R-:W-:Y:S02]  /*2090*/  MOV R2, R0 ;  /* 0x0000000000027202 */ /* 0x000fe40000000f00 */
[----:B------:R-:W-:-:S05]  /*20a0*/  LEA.HI.X R5, R14, c[0x0][0x164], R15, 0x3, P0 ;  /* 0x000059000e057a11 */ /* 0x000fca00000f1c0f */
[----:B------:R-:W-:Y:S01]  /*20b0*/  STG.E.64 [R4.64], R2 ;  /* 0x0000000204007986 */ /* 0x000fe2000c101b08 */
[----:B------:R-:W-:Y:S05]  /*20c0*/  EXIT ;  /* 0x000000000000794d */ /* 0x000fea0003800000 */
        .weak           $__internal_54_$__cuda_sm20_div_s64
        .type           $__internal_54_$__cuda_sm20_div_s64,@function
        .size           $__internal_54_$__cuda_sm20_div_s64,(.L_x_3166 - $__internal_54_$__cuda_sm20_div_s64)
$__internal_54_$__cuda_sm20_div_s64:
        /* <DEDUP_REMOVED lines=83> */
[----:B------:R-:W-:Y:S06]  /*2600*/  RET.REL.NODEC R20 `(_ZN2at6native16triu_tril_kernelIllLb1ELi1ELb0EEEvNS_4cuda6detail10TensorInfoIT_T0_EENS4_IKS5_S6_EEllS6_) ;  /* 0xffffd9f014007950 */ /* 0x000fec0003c3ffff */
.L_x_1093:
        /* <DEDUP_REMOVED lines=15> */
.L_x_3166:


//--------------------- .text._ZN2at6native16triu_tril_kernelIllLb1ELi1ELb1EEEvNS_4cuda6detail10TensorInfoIT_T0_EENS4_IKS5_S6_EEllS6_ --------------------------
	.section	.text._ZN2at6native16triu_tril_kernelIllLb1ELi1ELb1EEEvNS_4cuda6detail10TensorInfoIT_T0_EENS4_IKS5_S6_EEllS6_,"ax",@progbits
	.sectioninfo	@"SHI_REGISTERS=30"
	.align	128
        .global         _ZN2at6native16triu_tril_kernelIllLb1ELi1ELb1EEEvNS_4cuda6detail10TensorInfoIT_T0_EENS4_IKS5_S6_EEllS6_
        .type           _ZN2at6native16triu_tril_kernelIllLb1ELi1ELb1EEEvNS_4cuda6detail10TensorInfoIT_T0_EENS4_IKS5_S6_EEllS6_,@function
        .size           _ZN2at6native16triu_tril_kernelIllLb1ELi1ELb1EEEvNS_4cuda6detail10TensorInfoIT_T0_EENS4_IKS5_S6_EEllS6_,(.L_x_3168 - _ZN2at6native16triu_tril_kernelIllLb1ELi1ELb1EEEvNS_4cuda6detail10TensorInfoIT_T0_EENS4_IKS5_S6_EEllS6_)
        .other          _ZN2at6native16triu_tril_kernelIllLb1ELi1ELb1EEEvNS_4cuda6detail10TensorInfoIT_T0_EENS4_IKS5_S6_EEllS6_,@"STO_CUDA_ENTRY STV_DEFAULT"
_ZN2at6native16triu_tril_kernelIllLb1ELi1ELb1EEEvNS_4cuda6detail10TensorInfoIT_T0_EENS4_IKS5_S6_EEllS6_:
.text._ZN2at6native16triu_tril_kernelIllLb1ELi1ELb1EEEvNS_4cuda6detail10TensorInfoIT_T0_EENS4_IKS5_S6_EEllS6_:
        /* <DEDUP_REMOVED lines=17> */
[----:B------:R-:W-:Y:S05]  /*0110*/  CALL.REL.NOINC `($__internal_55_$__cuda_sm20_div_s64) ;  /* 0x00001d0000007944 */ /* 0x000fea0003c00000 */
[----:B------:R-:W-:-:S05]  /*0120*/  IADD3 R5, P0, RZ, -R6, RZ ;  /* 0x80000006ff057210 */ /* 0x000fca0007f1e0ff */
[----:B------:R-:W-:Y:S02]  /*0130*/  IMAD.X R0, RZ, RZ, ~R7, P0 ;  /* 0x000000ffff007224 */ /* 0x000fe400000e0e07 */
[----:B------:R-:W-:-:S04]  /*0140*/  IMAD.WIDE.U32 R2, R5, c[0x0][0x4b0], R2 ;  /* 0x00012c0005027a25 */ /* 0x000fc800078e0002 */
[----:B------:R-:W-:-:S04]  /*0150*/  IMAD R0, R0, c[0x0][0x4b0], RZ ;  /* 0x00012c0000007a24 */ /* 0x000fc800078e02ff */
[----:B------:R-:W-:-:S04]  /*0160*/  IMAD R5, R5, c[0x0][0x4b4], R0 ;  /* 0x00012d0005057a24 */ /* 0x000fc800078e0200 */
[----:B------:R-:W-:Y:S01]  /*0170*/  IMAD.IADD R3, R3, 0x1, R5 ;  /* 0x0000000103037824 */ /* 0x000fe200078e0205 */
[----:B------:R-:W-:Y:S05]  /*0180*/  BRA `(.L_x_1096) ;  /* 0x0000016000007947 */ /* 0x000fea0003800000 */
.L_x_1095:
        /* <DEDUP_REMOVED lines=22> */
.L_x_1096:
[----:B------:R-:W-:Y:S05]  /*02f0*/  BSYNC B0 ;  /* 0x0000000000007941 */ /* 0x000fea0003800000 */
.L_x_1094:
        /* <DEDUP_REMOVED lines=13> */
[----:B------:R-:W-:Y:S05]  /*03d0*/  CALL.REL.NOINC `($__internal_56_$__cuda_sm20_rem_s64) ;  /* 0x00001f8000007944 */ /* 0x000fea0003c00000 */
[----:B------:R-:W-:Y:S01]  /*03e0*/  IMAD.MOV.U32 R4, RZ, RZ, R8 ;  /* 0x000000ffff047224 */ /* 0x000fe200078e0008 */
[----:B------:R-:W-:Y:S01]  /*03f0*/  MOV R5, R9 ;  /* 0x0000000900057202 */ /* 0x000fe20000000f00 */
[----:B------:R-:W-:Y:S05]  /*0400*/  BRA `(.L_x_1099) ;  /* 0x0000013000007947 */ /* 0x000fea0003800000 */
.L_x_1098:
        /* <DEDUP_REMOVED lines=19> */
.L_x_1099:
[----:B------:R-:W-:Y:S05]  /*0540*/  BSYNC B0 ;  /* 0x0000000000007941 */ /* 0x000fea0003800000 */
.L_x_1097:
        /* <DEDUP_REMOVED lines=20> */
[----:B------:R-:W-:Y:S05]  /*0690*/  CALL.REL.NOINC `($__internal_55_$__cuda_sm20_div_s64) ;  /* 0x0000178000007944 */ /* 0x000fea0003c00000 */
[----:B------:R-:W-:Y:S01]  /*06a0*/  MOV R16, R6 ;  /* 0x0000000600107202 */ /* 0x000fe20000000f00 */
[----:B------:R-:W-:Y:S01]  /*06b0*/  IMAD.MOV.U32 R17, RZ, RZ, R7 ;  /* 0x000000ffff117224 */ /* 0x000fe200078e0007 */
[----:B------:R-:W-:Y:S05]  /*06c0*/  BRA `(.L_x_1102) ;  /* 0x0000013000007947 */ /* 0x000fea0003800000 */
.L_x_1101:
        /* <DEDUP_REMOVED lines=19> */
.L_x_1102:
[----:B------:R-:W-:Y:S05]  /*0800*/  BSYNC B0 ;  /* 0x0000000000007941 */ /* 0x000fea0003800000 */
.L_x_1100:
        /* <DEDUP_REMOVED lines=41> */
.L_x_1108:
        /* <DEDUP_REMOVED lines=13> */
[----:B------:R-:W-:Y:S05]  /*0b70*/  CALL.REL.NOINC `($__internal_55_$__cuda_sm20_div_s64) ;  /* 0x000012a000007944 */ /* 0x000fea0003c00000 */
        /* <DEDUP_REMOVED lines=11> */
.L_x_1106:
        /* <DEDUP_REMOVED lines=23> */
.L_x_1107:
[----:B------:R-:W-:Y:S05]  /*0da0*/  BSYNC B0 ;  /* 0x0000000000007941 */ /* 0x000fea0003800000 */
.L_x_1105:
        /* <DEDUP_REMOVED lines=14> */
.L_x_1104:
        /* <DEDUP_REMOVED lines=13> */
.L_x_1121:
        /* <DEDUP_REMOVED lines=13> */
[----:B------:R-:W-:Y:S05]  /*1030*/  CALL.REL.NOINC `($__internal_55_$__cuda_sm20_div_s64) ;  /* 0x00000de000007944 */ /* 0x000fea0003c00000 */
        /* <DEDUP_REMOVED lines=11> */
.L_x_1110:
        /* <DEDUP_REMOVED lines=23> */
.L_x_1111:
[----:B------:R-:W-:Y:S05]  /*1260*/  BSYNC B0 ;  /* 0x0000000000007941 */ /* 0x000fea0003800000 */
.L_x_1109:
        /* <DEDUP_REMOVED lines=30> */
.L_x_1113:
        /* <DEDUP_REMOVED lines=23> */
.L_x_1114:
[----:B------:R-:W-:Y:S05]  /*15c0*/  BSYNC B0 ;  /* 0x0000000000007941 */ /* 0x000fea0003800000 */
.L_x_1112:
        /* <DEDUP_REMOVED lines=31> */
.L_x_1116:
        /* <DEDUP_REMOVED lines=23> */
.L_x_1117:
[----:B------:R-:W-:Y:S05]  /*1930*/  BSYNC B0 ;  /* 0x0000000000007941 */ /* 0x000fea0003800000 */
.L_x_1115:
        /* <DEDUP_REMOVED lines=19> */
[----:B------:R-:W-:Y:S05]  /*1a70*/  CALL.REL.NOINC `($__internal_55_$__cuda_sm20_div_s64) ;  /* 0x000003a000007944 */ /* 0x000fea0003c00000 */
        /* <DEDUP_REMOVED lines=11> */
.L_x_1119:
        /* <DEDUP_REMOVED lines=23> */
.L_x_1120:
[----:B------:R-:W-:Y:S05]  /*1ca0*/  BSYNC B0 ;  /* 0x0000000000007941 */ /* 0x000fea0003800000 */
.L_x_1118:
        /* <DEDUP_REMOVED lines=14> */
.L_x_1103:
        /* <DEDUP_REMOVED lines=9> */
        .weak           $__internal_55_$__cuda_sm20_div_s64
        .type           $__internal_55_$__cuda_sm20_div_s64,@function
        .size           $__internal_55_$__cuda_sm20_div_s64,($__internal_56_$__cuda_sm20_rem_s64 - $__internal_55_$__cuda_sm20_div_s64)
$__internal_55_$__cuda_sm20_div_s64:
        /* <DEDUP_REMOVED lines=83> */
[----:B------:R-:W-:Y:S05]  /*2350*/  RET.REL.NODEC R8 `(_ZN2at6native16triu_tril_kernelIllLb1ELi1ELb1EEEvNS_4cuda6detail10TensorInfoIT_T0_EENS4_IKS5_S6_EEllS6_) ;  /* 0xffffdca008007950 */ /* 0x000fea0003c3ffff */
        .weak           $__internal_56_$__cuda_sm20_rem_s64
        .type           $__internal_56_$__cuda_sm20_rem_s64,@function
        .size           $__internal_56_$__cuda_sm20_rem_s64,(.L_x_3168 - $__internal_56_$__cuda_sm20_rem_s64)
$__internal_56_$__cuda_sm20_rem_s64:
        /* <DEDUP_REMOVED lines=77> */
[----:B------:R-:W-:Y:S06]  /*2830*/  RET.REL.NODEC R4 `(_ZN2at6native16triu_tril_kernelIllLb1ELi1ELb1EEEvNS_4cuda6detail10TensorInfoIT_T0_EENS4_IKS5_S6_EEllS6_) ;  /* 0xffffd7c004007950 */ /* 0x000fec0003c3ffff */
.L_x_1122:
        /* <DEDUP_REMOVED lines=12> */
.L_x_3168:


//--------------------- .text._ZN2at6native16triu_tril_kernelIliLb1ELi1ELb0EEEvNS_4cuda6detail10TensorInfoIT_T0_EENS4_IKS5_S6_EEllS6_ --------------------------
	.section	.text._ZN2at6native16triu_tril_kernelIliLb1ELi1ELb0EEEvNS_4cuda6detail10TensorInfoIT_T0_EENS4_IKS5_S6_EEllS6_,"ax",@progbits
	.sectioninfo	@"SHI_REGISTERS=30"
	.align	128
        .global         _ZN2at6native16triu_tril_kernelIliLb1ELi1ELb0EEEvNS_4cuda6detail10TensorInfoIT_T0_EENS4_IKS5_S6_EEllS6_
        .type           _ZN2at6native16triu_tril_kernelIliLb1ELi1ELb0EEEvNS_4cuda6detail10TensorInfoIT_T0_EENS4_IKS5_S6_EEllS6_,@function
        .size           _ZN2at6native16triu_tril_kernelIliLb1ELi1ELb0EEEvNS_4cuda6detail10TensorInfoIT_T0_EENS4_IKS5_S6_EEllS6_,(.L_x_3169 - _ZN2at6native16triu_tril_kernelIliLb1ELi1ELb0EEEvNS_4cuda6detail10TensorInfoIT_T0_EENS4_IKS5_S6_EEllS6_)
        .other          _ZN2at6native16triu_tril_kernelIliLb1ELi1ELb0EEEvNS_4cuda6detail10TensorInfoIT_T0_EENS4_IKS5_S6_EEllS6_,@"STO_CUDA_ENTRY STV_DEFAULT"
_ZN2at6native16triu_tril_kernelIliLb1ELi1ELb0EEEvNS_4cuda6detail10TensorInfoIT_T0_EENS4_IKS5_S6_EEllS6_:
.text._ZN2at6native16triu_tril_kernelIliLb1ELi1ELb0EEEvNS_4cuda6detail10TensorInfoIT_T0_EENS4_IKS5_S6_EEllS6_:
        /* <DEDUP_REMOVED lines=16> */
[----:B------:R-:W-:Y:S01]  /*0100*/  IMAD.MOV.U32 R10, RZ, RZ, c[0x0][0x320] ;  /* 0x0000c800ff0a7624 */ /* 0x000fe200078e00ff */
[----:B------:R-:W-:Y:S01]  /*0110*/  MOV R6, 0x140 ;  /* 0x0000014000067802 */ /* 0x000fe20000000f00 */
[----:B------:R-:W-:Y:S02]  /*0120*/  IMAD.U32 R5, RZ, RZ, UR4 ;  /* 0x00000004ff057e24 */ /* 0x000fe4000f8e00ff */
[----:B------:R-:W-:Y:S05]  /*0130*/  CALL.REL.NOINC `($__internal_57_$__cuda_sm20_div_s64) ;  /* 0x0000166000007944 */ /* 0x000fea0003c00000 */
[----:B------:R-:W-:-:S04]  /*0140*/  IMAD.MOV R3, RZ, RZ, -R9 ;  /* 0x000000ffff037224 */ /* 0x000fc800078e0a09 */
[----:B------:R-:W-:Y:S01]  /*0150*/  IMAD R4, R3, c[0x0][0x320], R2 ;  /* 0x0000c80003047a24 */ /* 0x000fe200078e0202 */
[----:B------:R-:W-:Y:S01]  /*0160*/  MOV R2, R9 ;  /* 0x0000000900027202 */ /* 0x000fe20000000f00 */
[----:B------:R-:W-:Y:S01]  /*0170*/  IMAD.MOV.U32 R3, RZ, RZ, R8 ;  /* 0x000000ffff037224 */ /* 0x000fe200078e0008 */
[----:B------:R-:W-:Y:S05]  /*0180*/  BRA `(.L_x_1125) ;  /* 0x0000016000007947 */ /* 0x000fea0003800000 */
.L_x_1124:
        /* <DEDUP_REMOVED lines=20> */
[----:B------:R-:W-:Y:S02]  /*02d0*/  IMAD.MOV.U32 R2, RZ, RZ, R5 ;  /* 0x000000ffff027224 */ /* 0x000fe400078e0005 */
[----:B------:R-:W-:Y:S02]  /*02e0*/  IMAD.MOV.U32 R3, RZ, RZ, RZ ;  /* 0x000000ffff037224 */ /* 0x000fe400078e00ff */
.L_x_1125:
[----:B------:R-:W-:Y:S05]  /*02f0*/  BSYNC B0 ;  /* 0x0000000000007941 */ /* 0x000fea0003800000 */
.L_x_1123:
        /* <DEDUP_REMOVED lines=16> */
[----:B------:R-:W-:Y:S05]  /*0400*/  CALL.REL.NOINC `($__internal_57_$__cuda_sm20_div_s64) ;  /* 0x0000139000007944 */ /* 0x000fea0003c00000 */
[----:B------:R-:W-:Y:S01]  /*0410*/  IADD3 R3, -R9, RZ, RZ ;  /* 0x000000ff09037210 */ /* 0x000fe20007ffe1ff */
[----:B------:R-:W-:Y:S02]  /*0420*/  IMAD.MOV.U32 R14, RZ, RZ, R9 ;  /* 0x000000ffff0e7224 */ /* 0x000fe400078e0009 */
[----:B------:R-:W-:Y:S02]  /*0430*/  IMAD.MOV.U32 R15, RZ, RZ, R8 ;  /* 0x000000ffff0f7224 */ /* 0x000fe400078e0008 */
[----:B------:R-:W-:Y:S01]  /*0440*/  IMAD R3, R3, UR5, R2 ;  /* 0x0000000503037c24 */ /* 0x000fe2000f8e0202 */
[----:B------:R-:W-:Y:S05]  /*0450*/  BRA `(.L_x_1128) ;  /* 0x0000015000007947 */ /* 0x000fea0003800000 */
.L_x_1127:
        /* <DEDUP_REMOVED lines=21> */
.L_x_1128:
[----:B------:R-:W-:Y:S05]  /*05b0*/  BSYNC B0 ;  /* 0x0000000000007941 */ /* 0x000fea0003800000 */
.L_x_1126:
        /* <DEDUP_REMOVED lines=22> */
.L_x_1134:
        /* <DEDUP_REMOVED lines=10> */
[----:B------:R-:W-:Y:S05]  /*07c0*/  CALL.REL.NOINC `($__internal_57_$__cuda_sm20_div_s64) ;  /* 0x00000fd000007944 */ /* 0x000fea0003c00000 */
[----:B------:R-:W-:Y:S01]  /*07d0*/  IADD3 R5, -R9, RZ, RZ ;  /* 0x000000ff09057210 */ /* 0x000fe20007ffe1ff */
[----:B------:R-:W-:-:S04]  /*07e0*/  IMAD.MOV.U32 R15, RZ, RZ, R8 ;  /* 0x000000ffff0f7224 */ /* 0x000fc800078e0008 */
[----:B------:R-:W-:Y:S02]  /*07f0*/  IMAD R10, R10, R5, R14 ;  /* 0x000000050a0a7224 */ /* 0x000fe400078e020e */
[----:B------:R-:W-:Y:S01]  /*0800*/  IMAD.MOV.U32 R14, RZ, RZ, R9 ;  /* 0x000000ffff0e7224 */ /* 0x000fe200078e0009 */
[----:B------:R-:W-:Y:S05]  /*0810*/  BRA `(.L_x_1133) ;  /* 0x0000016000007947 */ /* 0x000fea0003800000 */
.L_x_1132:
        /* <DEDUP_REMOVED lines=22> */
.L_x_1133:
[----:B------:R-:W-:Y:S05]  /*0980*/  BSYNC B0 ;  /* 0x0000000000007941 */ /* 0x000fea0003800000 */
.L_x_1131:
        /* <DEDUP_REMOVED lines=10> */
.L_x_1130:
[----:B------:R-:W-:-:S13]  /*0a30*/  ISETP.GE.U32.AND P0, PT, R21, 0x3, PT ;  /* 0x000000031500780c */ /* 0x000fda0003f06070 */
[----:B------:R-:W-:Y:S05]  /*0a40*/  @!P0 BRA `(.L_x_1129) ;  /* 0x00000b6000008947 */ /* 0x000fea0003800000 */
[C---:B------:R-:W-:Y:S01]  /*0a50*/  IMAD.SHL.U32 R22, R20.reuse, 0x4, RZ ;  /* 0x0000000414167824 */ /* 0x040fe200078e00ff */
[----:B------:R-:W-:Y:S01]  /*0a60*/  IADD3 R21, R20, 0x4, RZ ;  /* 0x0000000414157810 */ /* 0x000fe20007ffe0ff */
[----:B------:R-:W-:-:S03]  /*0a70*/  IMAD.MOV.U32 R5, RZ, RZ, 0x4 ;  /* 0x00000004ff057424 */ /* 0x000fc600078e00ff */
[----:B------:R-:W-:Y:S01]  /*0a80*/  IADD3 R22, R22, 0xe0, RZ ;  /* 0x000000e016167810 */ /* 0x000fe20007ffe0ff */
[----:B------:R-:W-:-:S03]  /*0a90*/  IMAD R20, R20, R5, c[0x2][0x8] ;  /* 0x0080020014147624 */ /* 0x000fc600078e0205 */
.L_x_1147:
        /* <DEDUP_REMOVED lines=10> */
[----:B------:R-:W-:Y:S05]  /*0b40*/  CALL.REL.NOINC `($__internal_57_$__cuda_sm20_div_s64) ;  /* 0x00000c5000007944 */ /* 0x000fea0003c00000 */
[----:B------:R-:W-:Y:S02]  /*0b50*/  IMAD.MOV R11, RZ, RZ, -R9 ;  /* 0x000000ffff0b7224 */ /* 0x000fe400078e0a09 */
[----:B------:R-:W-:Y:S02]  /*0b60*/  IMAD.MOV.U32 R15, RZ, RZ, R8 ;  /* 0x000000ffff0f7224 */ /* 0x000fe400078e0008 */
[----:B------:R-:W-:Y:S01]  /*0b70*/  IMAD R11, R10, R11, R14 ;  /* 0x0000000b0a0b7224 */ /* 0x000fe200078e020e */
[----:B------:R-:W-:Y:S01]  /*0b80*/  MOV R14, R9 ;  /* 0x00000009000e7202 */ /* 0x000fe20000000f00 */
[----:B------:R-:W-:Y:S05]  /*0b90*/  BRA `(.L_x_1137) ;  /* 0x0000016000007947 */ /* 0x000fea0003800000 */
.L_x_1136:
        /* <DEDUP_REMOVED lines=22> */
.L_x_1137:
[----:B------:R-:W-:Y:S05]  /*0d00*/  BSYNC B0 ;  /* 0x0000000000007941 */ /* 0x000fea0003800000 */
.L_x_1135:
        /* <DEDUP_REMOVED lines=20> */
.L_x_1139:
        /* <DEDUP_REMOVED lines=22> */
.L_x_1140:
[----:B------:R-:W-:Y:S05]  /*0fb0*/  BSYNC B0 ;  /* 0x0000000000007941 */ /* 0x000fea0003800000 */
.L_x_1138:
        /* <DEDUP_REMOVED lines=14> */
[----:B------:R-:W-:Y:S05]  /*10a0*/  CALL.REL.NOINC `($__internal_57_$__cuda_sm20_div_s64) ;  /* 0x000006f000007944 */ /* 0x000fea0003c00000 */
[--C-:B------:R-:W-:Y:S02]  /*10b0*/  IMAD.MOV R11, RZ, RZ, -R9.reuse ;  /* 0x000000ffff0b7224 */ /* 0x100fe400078e0a09 */
[----:B------:R-:W-:Y:S02]  /*10c0*/  IMAD.MOV.U32 R15, RZ, RZ, R8 ;  /* 0x000000ffff0f7224 */ /* 0x000fe400078e0008 */
[----:B------:R-:W-:Y:S02]  /*10d0*/  IMAD R11, R10, R11, R14 ;  /* 0x0000000b0a0b7224 */ /* 0x000fe400078e020e */
[----:B------:R-:W-:Y:S01]  /*10e0*/  IMAD.MOV.U32 R14, RZ, RZ, R9 ;  /* 0x000000ffff0e7224 */ /* 0x000fe200078e0009 */
[----:B------:R-:W-:Y:S05]  /*10f0*/  BRA `(.L_x_1143) ;  /* 0x0000016000007947 */ /* 0x000fea0003800000 */
.L_x_1142:
        /* <DEDUP_REMOVED lines=22> */
.L_x_1143:
[----:B------:R-:W-:Y:S05]  /*1260*/  BSYNC B0 ;  /* 0x0000000000007941 */ /* 0x000fea0003800000 */
.L_x_1141:
        /* <DEDUP_REMOVED lines=15> */
[----:B------:R-:W-:Y:S01]  /*1360*/  IMAD.MOV R5, RZ, RZ, -R9 ;  /* 0x000000ffff057224 */ /* 0x000fe200078e0a09 */
[----:B------:R-:W-:-:S03]  /*1370*/  MOV R15, R8 ;  /* 0x00000008000f7202 */ /* 0x000fc60000000f00 */
[----:B------:R-:W-:Y:S02]  /*1380*/  IMAD R10, R10, R5, R14 ;  /* 0x000000050a0a7224 */ /* 0x000fe400078e020e */
[----:B------:R-:W-:Y:S01]  /*1390*/  IMAD.MOV.U32 R14, RZ, RZ, R9 ;  /* 0x000000ffff0e7224 */ /* 0x000fe200078e0009 */
[----:B------:R-:W-:Y:S05]  /*13a0*/  BRA `(.L_x_1146) ;  /* 0x0000016000007947 */ /* 0x000fea0003800000 */
.L_x_1145:
        /* <DEDUP_REMOVED lines=22> */
.L_x_1146:
[----:B------:R-:W-:Y:S05]  /*1510*/  BSYNC B0 ;  /* 0x0000000000007941 */ /* 0x000fea0003800000 */
.L_x_1144:
        /* <DEDUP_REMOVED lines=9> */
.L_x_1129:
        /* <DEDUP_REMOVED lines=10> */
[----:B------:R-:W-:-:S05]  /*1650*/  @P0 MOV R9, 0x8 ;  /* 0x0000000800090802 */ /* 0x000fca0000000f00 */
[----:B------:R-:W-:-:S05]  /*1660*/  @P0 IMAD.WIDE R8, R2, R9, c[0x0][0x238] ;  /* 0x00008e0002080625 */ /* 0x000fca00078e0209 */
[----:B------:R-:W2:Y:S01]  /*1670*/  @P0 LDG.E.64 R6, [R8.64] ;  /* 0x0000000608060981 */ /* 0x000ea2000c1e1b00 */
[----:B------:R-:W-:-:S05]  /*1680*/  IMAD.IADD R2, R4, 0x1, -R3 ;  /* 0x0000000104027824 */ /* 0x000fca00078e0a03 */
[----:B------:R-:W-:Y:S02]  /*1690*/  ISETP.GE.U32.AND P0, PT, R2, c[0x0][0x310], PT ;  /* 0x0000c40002007a0c */ /* 0x000fe40003f06070 */
[----:B------:R-:W-:-:S04]  /*16a0*/  SHF.R.S32.HI R2, RZ, 0x1f, R2 ;  /* 0x0000001fff027819 */ /* 0x000fc80000011402 */
[----:B------:R-:W-:-:S04]  /*16b0*/  ISETP.GE.AND.EX P0, PT, R2, c[0x0][0x314], PT, P0 ;  /* 0x0000c50002007a0c */ /* 0x000fc80003f06300 */
[----:B--2---:R-:W-:Y:S02]  /*16c0*/  SEL R6, R6, RZ, P0 ;  /* 0x000000ff06067207 */ /* 0x004fe40000000000 */
[----:B------:R-:W-:Y:S01]  /*16d0*/  SEL R5, R7, RZ, P0 ;  /* 0x000000ff07057207 */ /* 0x000fe20000000000 */
[----:B------:R-:W-:Y:S05]  /*16e0*/  BRA `(.L_x_1150) ;  /* 0x0000002000007947 */ /* 0x000fea0003800000 */
.L_x_1149:
[----:B------:R-:W-:Y:S02]  /*16f0*/  IMAD.MOV.U32 R6, RZ, RZ, RZ ;  /* 0x000000ffff067224 */ /* 0x000fe400078e00ff */
[----:B------:R-:W-:Y:S02]  /*1700*/  IMAD.MOV.U32 R5, RZ, RZ, RZ ;  /* 0x000000ffff057224 */ /* 0x000fe400078e00ff */
.L_x_1150:
[----:B------:R-:W-:Y:S05]  /*1710*/  BSYNC B0 ;  /* 0x0000000000007941 */ /* 0x000fea0003800000 */
.L_x_1148:
[----:B------:R-:W-:Y:S02]  /*1720*/  ULDC UR5, c[0x0][UR4+0x16c] ;  /* 0x00005b0004057abb */ /* 0x000fe40008000800 */
[----:B------:R-:W-:-:S13]  /*1730*/  ISETP.LT.AND P0, PT, R4, UR5, PT ;  /* 0x0000000504007c0c */ /* 0x000fda000bf01270 */
[----:B------:R-:W-:Y:S05]  /*1740*/  @!P0 EXIT ;  /* 0x000000000000894d */ /* 0x000fea0003800000 */
[----:B------:R-:W-:Y:S01]  /*1750*/  HFMA2.MMA R3, -RZ, RZ, 0, 4.76837158203125e-07 ;  /* 0x00000008ff037435 */ /* 0x000fe200000001ff */
[----:B------:R-:W-:-:S09]  /*1760*/  IMAD.MOV.U32 R4, RZ, RZ, R6 ;  /* 0x000000ffff047224 */ /* 0x000fd200078e0006 */
[----:B------:R-:W-:-:S05]  /*1770*/  IMAD.WIDE R2, R0, R3, c[0x0][0x160] ;  /* 0x0000580000027625 */ /* 0x000fca00078e0203 */
[----:B------:R-:W-:Y:S01]  /*1780*/  STG.E.64 [R2.64], R4 ;  /* 0x0000000402007986 */ /* 0x000fe2000c101b06 */
[----:B------:R-:W-:Y:S05]  /*1790*/  EXIT ;  /* 0x000000000000794d */ /* 0x000fea0003800000 */
        .weak           $__internal_57_$__cuda_sm20_div_s64
        .type           $__internal_57_$__cuda_sm20_div_s64,@function
        .size           $__internal_57_$__cuda_sm20_div_s64,(.L_x_3169 - $__internal_57_$__cuda_sm20_div_s64)
$__internal_57_$__cuda_sm20_div_s64:
        /* <DEDUP_REMOVED lines=82> */
[----:B------:R-:W-:Y:S05]  /*1cc0*/  RET.REL.NODEC R6 `(_ZN2at6native16triu_tril_kernelIliLb1ELi1ELb0EEEvNS_4cuda6detail10TensorInfoIT_T0_EENS4_IKS5_S6_EEllS6_) ;  /* 0xffffe33006007950 */ /* 0x000fea0003c3ffff */
.L_x_1151:
        /* <DEDUP_REMOVED lines=11> */
.L_x_3169:


//--------------------- .text._ZN2at6native16triu_tril_kernelIliLb1ELi1ELb1EEEvNS_4cuda6detail10TensorInfoIT_T0_EENS4_IKS5_S6_EEllS6_ --------------------------
	.section	.text._ZN2at6native16triu_tril_kernelIliLb1ELi1ELb1EEEvNS_4cuda6detail10TensorInfoIT_T0_EENS4_IKS5_S6_EEllS6_,"ax",@progbits
	.sectioninfo	@"SHI_REGISTERS=28"
	.align	128
        .global         _ZN2at6native16triu_tril_kernelIliLb1ELi1ELb1EEEvNS_4cuda6detail10TensorInfoIT_T0_EENS4_IKS5_S6_EEllS6_
        .type           _ZN2at6native16triu_tril_kernelIliLb1ELi1ELb1EEEvNS_4cuda6detail10TensorInfoIT_T0_EENS4_IKS5_S6_EEllS6_,@function
        .size           _ZN2at6native16triu_tril_kernelIliLb1ELi1ELb1EEEvNS_4cuda6detail10TensorInfoIT_T0_EENS4_IKS5_S6_EEllS6_,(.L_x_3171 - _ZN2at6native16triu_tril_kernelIliLb1ELi1ELb1EEEvNS_4cuda6detail10TensorInfoIT_T0_EENS4_IKS5_S6_EEllS6_)
        .other          _ZN2at6native16triu_tril_kernelIliLb1ELi1ELb1EEEvNS_4cuda6detail10TensorInfoIT_T0_EENS4_IKS5_S6_EEllS6_,@"STO_CUDA_ENTRY STV_DEFAULT"
_ZN2at6native16triu_tril_kernelIliLb1ELi1ELb1EEEvNS_4cuda6detail10TensorInfoIT_T0_EENS4_IKS5_S6_EEllS6_:
.text._ZN2at6native16triu_tril_kernelIliLb1ELi1ELb1EEEvNS_4cuda6detail10TensorInfoIT_T0_EENS4_IKS5_S6_EEllS6_:
        /* <DEDUP_REMOVED lines=19> */
[----:B------:R-:W-:Y:S05]  /*0130*/  CALL.REL.NOINC `($__internal_58_$__cuda_sm20_div_s64) ;  /* 0x0000158000007944 */ /* 0x000fea0003c00000 */
[----:B------:R-:W-:-:S04]  /*0140*/  IMAD.MOV R3, RZ, RZ, -R4 ;  /* 0x000000ffff037224 */ /* 0x000fc800078e0a04 */
[----:B------:R-:W-:Y:S01]  /*0150*/  IMAD R0, R3, c[0x0][0x320], R12 ;  /* 0x0000c80003007a24 */ /* 0x000fe200078e020c */
[----:B------:R-:W-:Y:S05]  /*0160*/  BRA `(.L_x_1154) ;  /* 0x0000015000007947 */ /* 0x000fea0003800000 */
.L_x_1153:
        /* <DEDUP_REMOVED lines=21> */
.L_x_1154:
[----:B------:R-:W-:Y:S05]  /*02c0*/  BSYNC B0 ;  /* 0x0000000000007941 */ /* 0x000fea0003800000 */
.L_x_1152:
        /* <DEDUP_REMOVED lines=14> */
[----:B------:R-:W-:Y:S05]  /*03b0*/  CALL.REL.NOINC `($__internal_59_$__cuda_sm20_rem_s64) ;  /* 0x0000183000007944 */ /* 0x000fea0003c00000 */
[----:B------:R-:W-:Y:S05]  /*03c0*/  BRA `(.L_x_1157) ;  /* 0x0000011000007947 */ /* 0x000fea0003800000 */
.L_x_1156:
        /* <DEDUP_REMOVED lines=17> */
.L_x_1157:
[----:B------:R-:W-:Y:S05]  /*04e0*/  BSYNC B0 ;  /* 0x0000000000007941 */ /* 0x000fea0003800000 */
.L_x_1155:
        /* <DEDUP_REMOVED lines=15> */
[----:B0-----:R-:W-:Y:S05]  /*05e0*/  CALL.REL.NOINC `($__internal_58_$__cuda_sm20_div_s64) ;  /* 0x000010d000007944 */ /* 0x001fea0003c00000 */
[----:B------:R-:W-:Y:S01]  /*05f0*/  IMAD.MOV.U32 R14, RZ, RZ, R4 ;  /* 0x000000ffff0e7224 */ /* 0x000fe200078e0004 */
[----:B------:R-:W-:Y:S01]  /*0600*/  MOV R15, R5 ;  /* 0x00000005000f7202 */ /* 0x000fe20000000f00 */
[----:B------:R-:W-:Y:S05]  /*0610*/  BRA `(.L_x_1160) ;  /* 0x0000013000007947 */ /* 0x000fea0003800000 */
.L_x_1159:
        /* <DEDUP_REMOVED lines=19> */
.L_x_1160:
[----:B------:R-:W-:Y:S05]  /*0750*/  BSYNC B0 ;  /* 0x0000000000007941 */ /* 0x000fea0003800000 */
.L_x_1158:
        /* <DEDUP_REMOVED lines=17> */
.L_x_1166:
        /* <DEDUP_REMOVED lines=9> */
[----:B------:R-:W-:Y:S05]  /*0900*/  CALL.REL.NOINC `($__internal_58_$__cuda_sm20_div_s64) ;  /* 0x00000db000007944 */ /* 0x000fea0003c00000 */
[----:B------:R-:W-:Y:S02]  /*0910*/  IMAD.MOV R3, RZ, RZ, -R4 ;  /* 0x000000ffff037224 */ /* 0x000fe400078e0a04 */
[----:B------:R-:W-:Y:S02]  /*0920*/  IMAD.MOV.U32 R15, RZ, RZ, R5 ;  /* 0x000000ffff0f7224 */ /* 0x000fe400078e0005 */
[----:B------:R-:W-:Y:S01]  /*0930*/  IMAD R10, R10, R3, R14 ;  /* 0x000000030a0a7224 */ /* 0x000fe200078e020e */
[----:B------:R-:W-:Y:S01]  /*0940*/  MOV R14, R4 ;  /* 0x00000004000e7202 */ /* 0x000fe20000000f00 */
[----:B------:R-:W-:Y:S05]  /*0950*/  BRA `(.L_x_1165) ;  /* 0x0000016000007947 */ /* 0x000fea0003800000 */
.L_x_1164:
        /* <DEDUP_REMOVED lines=22> */
.L_x_1165:
[----:B------:R-:W-:Y:S05]  /*0ac0*/  BSYNC B0 ;  /* 0x0000000000007941 */ /* 0x000fea0003800000 */
.L_x_1163:
        /* <DEDUP_REMOVED lines=8> */
.L_x_1162:
[----:B------:R-:W-:-:S13]  /*0b50*/  ISETP.GE.U32.AND P0, PT, R13, 0x3, PT ;  /* 0x000000030d00780c */ /* 0x000fda0003f06070 */
[----:B------:R-:W-:Y:S05]  /*0b60*/  @!P0 BRA `(.L_x_1161) ;  /* 0x00000ad000008947 */ /* 0x000fea0003800000 */
[C---:B------:R-:W-:Y:S01]  /*0b70*/  IMAD.SHL.U32 R18, R12.reuse, 0x4, RZ ;  /* 0x000000040c127824 */ /* 0x040fe200078e00ff */
[----:B------:R-:W-:Y:S01]  /*0b80*/  IADD3 R13, R12, 0x4, RZ ;  /* 0x000000040c0d7810 */ /* 0x000fe20007ffe0ff */
[----:B------:R-:W-:-:S03]  /*0b90*/  IMAD.MOV.U32 R3, RZ, RZ, 0x4 ;  /* 0x00000004ff037424 */ /* 0x000fc600078e00ff */
[----:B------:R-:W-:Y:S01]  /*0ba0*/  IADD3 R18, R18, 0xe0, RZ ;  /* 0x000000e012127810 */ /* 0x000fe20007ffe0ff */
[----:B------:R-:W-:-:S03]  /*0bb0*/  IMAD R12, R12, R3, c[0x2][0x10] ;  /* 0x008004000c0c7624 */ /* 0x000fc600078e0203 */
.L_x_1179:
        /* <DEDUP_REMOVED lines=9> */
[----:B------:R-:W-:Y:S05]  /*0c50*/  CALL.REL.NOINC `($__internal_58_$__cuda_sm20_div_s64) ;  /* 0x00000a6000007944 */ /* 0x000fea0003c00000 */
[----:B------:R-:W-:Y:S02]  /*0c60*/  IMAD.MOV R3, RZ, RZ, -R4 ;  /* 0x000000ffff037224 */ /* 0x000fe400078e0a04 */
[----:B------:R-:W-:Y:S02]  /*0c70*/  IMAD.MOV.U32 R15, RZ, RZ, R5 ;  /* 0x000000ffff0f7224 */ /* 0x000fe400078e0005 */
[----:B------:R-:W-:Y:S02]  /*0c80*/  IMAD R6, R10, R3, R14 ;  /* 0x000000030a067224 */ /* 0x000fe400078e020e */
[----:B------:R-:W-:Y:S01]  /*0c90*/  IMAD.MOV.U32 R14, RZ, RZ, R4 ;  /* 0x000000ffff0e7224 */ /* 0x000fe200078e0004 */
[----:B------:R-:W-:Y:S05]  /*0ca0*/  BRA `(.L_x_1169) ;  /* 0x0000016000007947 */ /* 0x000fea0003800000 */
.L_x_1168:
        /* <DEDUP_REMOVED lines=22> */
.L_x_1169:
[----:B------:R-:W-:Y:S05]  /*0e10*/  BSYNC B0 ;  /* 0x0000000000007941 */ /* 0x000fea0003800000 */
.L_x_1167:
        /* <DEDUP_REMOVED lines=12> */
[----:B------:R-:W-:Y:S05]  /*0ee0*/  CALL.REL.NOINC `($__internal_58_$__cuda_sm20_div_s64) ;  /* 0x000007d000007944 */ /* 0x000fea0003c00000 */
[----:B------:R-:W-:Y:S01]  /*0ef0*/  IMAD.MOV R3, RZ, RZ, -R4 ;  /* 0x000000ffff037224 */ /* 0x000fe200078e0a04 */
[----:B------:R-:W-:-:S03]  /*0f00*/  MOV R15, R5 ;  /* 0x00000005000f7202 */ /* 0x000fc60000000f00 */
[----:B------:R-:W-:Y:S02]  /*0f10*/  IMAD R6, R10, R3, R14 ;  /* 0x000000030a067224 */ /* 0x000fe400078e020e */
[----:B------:R-:W-:Y:S01]  /*0f20*/  IMAD.MOV.U32 R14, RZ, RZ, R4 ;  /* 0x000000ffff0e7224 */ /* 0x000fe200078e0004 */
[----:B------:R-:W-:Y:S05]  /*0f30*/  BRA `(.L_x_1172) ;  /* 0x0000016000007947 */ /* 0x000fea0003800000 */
.L_x_1171:
        /* <DEDUP_REMOVED lines=22> */
.L_x_1172:
[----:B------:R-:W-:Y:S05]  /*10a0*/  BSYNC B0 ;  /* 0x0000000000007941 */ /* 0x000fea0003800000 */
.L_x_1170:
        /* <DEDUP_REMOVED lines=18> */
.L_x_1174:
        /* <DEDUP_REMOVED lines=22> */
.L_x_1175:
[----:B------:R-:W-:Y:S05]  /*1330*/  BSYNC B0 ;  /* 0x0000000000007941 */ /* 0x000fea0003800000 */
.L_x_1173:
        /* <DEDUP_REMOVED lines=12> */
[----:B------:R-:W-:Y:S05]  /*1400*/  CALL.REL.NOINC `($__internal_58_$__cuda_sm20_div_s64) ;  /* 0x000002b000007944 */ /* 0x000fea0003c00000 */
[----:B------:R-:W-:Y:S01]  /*1410*/  IADD3 R3, -R4, RZ, RZ ;  /* 0x000000ff04037210 */ /* 0x000fe20007ffe1ff */
[----:B------:R-:W-:-:S04]  /*1420*/  IMAD.MOV.U32 R15, RZ, RZ, R5 ;  /* 0x000000ffff0f7224 */ /* 0x000fc800078e0005 */
[----:B------:R-:W-:Y:S02]  /*1430*/  IMAD R10, R10, R3, R14 ;  /* 0x000000030a0a7224 */ /* 0x000fe400078e020e */
[----:B------:R-:W-:Y:S01]  /*1440*/  IMAD.MOV.U32 R14, RZ, RZ, R4 ;  /* 0x000000ffff0e7224 */ /* 0x000fe200078e0004 */
[----:B------:R-:W-:Y:S05]  /*1450*/  BRA `(.L_x_1178) ;  /* 0x0000016000007947 */ /* 0x000fea0003800000 */
.L_x_1177:
        /* <DEDUP_REMOVED lines=22> */
.L_x_1178:
[----:B------:R-:W-:Y:S05]  /*15c0*/  BSYNC B0 ;  /* 0x0000000000007941 */ /* 0x000fea0003800000 */
.L_x_1176:
[----:B------:R0:W1:Y:S01]  /*15d0*/  LDC R2, c[0x0][R12+0x154] ;  /* 0x000055000c027b82 */ /* 0x0000620000000800 */
[----:B------:R-:W-:Y:S02]  /*15e0*/  IADD3 R13, R13, -0x4, RZ ;  /* 0xfffffffc0d0d7810 */ /* 0x000fe40007ffe0ff */
[----:B------:R-:W-:Y:S02]  /*15f0*/  IADD3 R18, R18, -0x10, RZ ;  /* 0xfffffff012127810 */ /* 0x000fe40007ffe0ff */
[----:B------:R-:W-:Y:S02]  /*1600*/  ISETP.GT.AND P0, PT, R13, 0x3, PT ;  /* 0x000000030d00780c */ /* 0x000fe40003f04270 */
[----:B0-----:R-:W-:Y:S01]  /*1610*/  IADD3 R12, R12, -0x10, RZ ;  /* 0xfffffff00c0c7810 */ /* 0x001fe20007ffe0ff */
[----:B-1----:R-:W-:-:S10]  /*1620*/  IMAD R7, R2, R10, R7 ;  /* 0x0000000a02077224 */ /* 0x002fd400078e0207 */
[----:B------:R-:W-:Y:S05]  /*1630*/  @P0 BRA `(.L_x_1179) ;  /* 0xfffff58000000947 */ /* 0x000fea000383ffff */
.L_x_1161:
        /* <DEDUP_REMOVED lines=8> */
        .weak           $__internal_58_$__cuda_sm20_div_s64
        .type           $__internal_58_$__cuda_sm20_div_s64,@function
        .size           $__internal_58_$__cuda_sm20_div_s64,($__internal_59_$__cuda_sm20_rem_s64 - $__internal_58_$__cuda_sm20_div_s64)
$__internal_58_$__cuda_sm20_div_s64:
        /* <DEDUP_REMOVED lines=82> */
[----:B------:R-:W-:Y:S06]  /*1be0*/  RET.REL.NODEC R2 `(_ZN2at6native16triu_tril_kernelIliLb1ELi1ELb1EEEvNS_4cuda6detail10TensorInfoIT_T0_EENS4_IKS5_S6_EEllS6_) ;  /* 0xffffe41002007950 */ /* 0x000fec0003c3ffff */
        .weak           $__internal_59_$__cuda_sm20_rem_s64
        .type           $__internal_59_$__cuda_sm20_rem_s64,@function
        .size           $__internal_59_$__cuda_sm20_rem_s64,(.L_x_3171 - $__internal_59_$__cuda_sm20_rem_s64)
$__internal_59_$__cuda_sm20_rem_s64:
        /* <DEDUP_REMOVED lines=71> */
[----:B------:R-:W-:Y:S06]  /*2060*/  RET.REL.NODEC R2 `(_ZN2at6native16triu_tril_kernelIliLb1ELi1ELb1EEEvNS_4cuda6detail10TensorInfoIT_T0_EENS4_IKS5_S6_EEllS6_) ;  /* 0xffffdf9002007950 */ /* 0x000fec0003c3ffff */
.L_x_1180:
        /* <DEDUP_REMOVED lines=9> */
.L_x_3171:


//--------------------- .text._ZN2at6native16triu_tril_kernelIilLb1ELi2ELb0EEEvNS_4cuda6detail10TensorInfoIT_T0_EENS4_IKS5_S6_EEllS6_ --------------------------
	.section	.text._ZN2at6native16triu_tril_kernelIilLb1ELi2ELb0EEEvNS_4cuda6detail10TensorInfoIT_T0_EENS4_IKS5_S6_EEllS6_,"ax",@progbits
	.sectioninfo	@"SHI_REGISTERS=32"
	.align	128
        .global         _ZN2at6native16triu_tril_kernelIilLb1ELi2ELb0EEEvNS_4cuda6detail10TensorInfoIT_T0_EENS4_IKS5_S6_EEllS6_
        .type           _ZN2at6native16triu_tril_kernelIilLb1ELi2ELb0EEEvNS_4cuda6detail10TensorInfoIT_T0_EENS4_IKS5_S6_EEllS6_,@function
        .size           _ZN2at6native16triu_tril_kernelIilLb1ELi2ELb0EEEvNS_4cuda6detail10TensorInfoIT_T0_EENS4_IKS5_S6_EEllS6_,(.L_x_3172 - _ZN2at6native16triu_tril_kernelIilLb1ELi2ELb0EEEvNS_4cuda6detail10TensorInfoIT_T0_EENS4_IKS5_S6_EEllS6_)
        .other          _ZN2at6native16triu_tril_kernelIilLb1ELi2ELb0EEEvNS_4cuda6detail10TensorInfoIT_T0_EENS4_IKS5_S6_EEllS6_,@"STO_CUDA_ENTRY STV_DEFAULT"
_ZN2at6native16triu_tril_kernelIilLb1ELi2ELb0EEEvNS_4cuda6detail10TensorInfoIT_T0_EENS4_IKS5_S6_EEllS6_:
.text._ZN2at6native16triu_tril_kernelIilLb1ELi2ELb0EEEvNS_4cuda6detail10TensorInfoIT_T0_EENS4_IKS5_S6_EEllS6_:
        /* <DEDUP_REMOVED lines=19> */
[----:B------:R-:W-:Y:S05]  /*0130*/  CALL.REL.NOINC `($__internal_60_$__cuda_sm20_div_s64) ;  /* 0x000021c000007944 */ /* 0x000fea0003c00000 */
        /* <DEDUP_REMOVED lines=9> */
.L_x_1182:
        /* <DEDUP_REMOVED lines=22> */
.L_x_1183:
[----:B------:R-:W-:Y:S05]  /*0330*/  BSYNC B0 ;  /* 0x0000000000007941 */ /* 0x000fea0003800000 */
.L_x_1181:
        /* <DEDUP_REMOVED lines=19> */
[----:B------:R-:W-:Y:S05]  /*0470*/  CALL.REL.NOINC `($__internal_60_$__cuda_sm20_div_s64) ;  /* 0x00001e8000007944 */ /* 0x000fea0003c00000 */
        /* <DEDUP_REMOVED lines=9> */
.L_x_1185:
        /* <DEDUP_REMOVED lines=22> */
.L_x_1186:
[----:B------:R-:W-:Y:S05]  /*0670*/  BSYNC B0 ;  /* 0x0000000000007941 */ /* 0x000fea0003800000 */
.L_x_1184:
        /* <DEDUP_REMOVED lines=58> */
.L_x_1192:
        /* <DEDUP_REMOVED lines=26> */
.L_x_1190:
        /* <DEDUP_REMOVED lines=23> */
.L_x_1191:
[----:B------:R-:W-:Y:S05]  /*0d30*/  BSYNC B0 ;  /* 0x0000000000007941 */ /* 0x000fea0003800000 */
.L_x_1189:
        /* <DEDUP_REMOVED lines=19> */
.L_x_1188:
        /* <DEDUP_REMOVED lines=13> */
.L_x_1205:
        /* <DEDUP_REMOVED lines=14> */
[----:B------:R-:W-:Y:S05]  /*1020*/  CALL.REL.NOINC `($__internal_60_$__cuda_sm20_div_s64) ;  /* 0x000012d000007944 */ /* 0x000fea0003c00000 */
        /* <DEDUP_REMOVED lines=10> */
.L_x_1194:
        /* <DEDUP_REMOVED lines=23> */
.L_x_1195:
[----:B------:R-:W-:Y:S05]  /*1240*/  BSYNC B0 ;  /* 0x0000000000007941 */ /* 0x000fea0003800000 */
.L_x_1193:
        /* <DEDUP_REMOVED lines=24> */
[----:B------:R-:W-:Y:S05]  /*13d0*/  CALL.REL.NOINC `($__internal_60_$__cuda_sm20_div_s64) ;  /* 0x00000f2000007944 */ /* 0x000fea0003c00000 */
        /* <DEDUP_REMOVED lines=10> */
.L_x_1197:
        /* <DEDUP_REMOVED lines=23> */
.L_x_1198:
[----:B------:R-:W-:Y:S05]  /*15f0*/  BSYNC B0 ;  /* 0x0000000000007941 */ /* 0x000fea0003800000 */
.L_x_1196:
        /* <DEDUP_REMOVED lines=37> */
.L_x_1200:
        /* <DEDUP_REMOVED lines=23> */
.L_x_1201:
[----:B------:R-:W-:Y:S05]  /*19c0*/  BSYNC B0 ;  /* 0x0000000000007941 */ /* 0x000fea0003800000 */
.L_x_1199:
        /* <DEDUP_REMOVED lines=27> */
[----:B------:R-:W-:Y:S05]  /*1b80*/  CALL.REL.NOINC `($__internal_60_$__cuda_sm20_div_s64) ;  /* 0x0000077000007944 */ /* 0x000fea0003c00000 */
        /* <DEDUP_REMOVED lines=10> */
.L_x_1203:
        /* <DEDUP_REMOVED lines=22> */
.L_x_1204:
[----:B------:R-:W-:Y:S05]  /*1d90*/  BSYNC B0 ;  /* 0x0000000000007941 */ /* 0x000fea0003800000 */
.L_x_1202:
        /* <DEDUP_REMOVED lines=20> */
.L_x_1187:
        /* <DEDUP_REMOVED lines=39> */
.L_x_1209:
[----:B------:R-:W-:Y:S05]  /*2150*/  BSYNC B1 ;  /* 0x0000000000017941 */ /* 0x000fea0003800000 */
.L_x_1208:
[----:B-----5:R-:W-:Y:S02]  /*2160*/  SEL R11, R4, RZ, P0 ;  /* 0x000000ff040b7207 */ /* 0x020fe40000000000 */
[----:B0-----:R-:W-:Y:S02]  /*2170*/  SEL R7, R0, RZ, P1 ;  /* 0x000000ff00077207 */ /* 0x001fe40000800000 */
.L_x_1207:
[----:B------:R-:W-:Y:S05]  /*2180*/  BSYNC B0 ;  /* 0x0000000000007941 */ /* 0x000fea0003800000 */
.L_x_1206:
        /* <DEDUP_REMOVED lines=23> */
        .weak           $__internal_60_$__cuda_sm20_div_s64
        .type           $__internal_60_$__cuda_sm20_div_s64,@function
        .size           $__internal_60_$__cuda_sm20_div_s64,(.L_x_3172 - $__internal_60_$__cuda_sm20_div_s64)
$__internal_60_$__cuda_sm20_div_s64:
        /* <DEDUP_REMOVED lines=83> */
[----:B------:R-:W-:Y:S06]  /*2830*/  RET.REL.NODEC R20 `(_ZN2at6native16triu_tril_kernelIilLb1ELi2ELb0EEEvNS_4cuda6detail10TensorInfoIT_T0_EENS4_IKS5_S6_EEllS6_) ;  /* 0xffffd7c014007950 */ /* 0x000fec0003c3ffff */
.L_x_1210:
        /* <DEDUP_REMOVED lines=12> */
.L_x_3172:


//--------------------- .text._ZN2at6native16triu_tril_kernelIilLb1ELi2ELb1EEEvNS_4cuda6detail10TensorInfoIT_T0_EENS4_IKS5_S6_EEllS6_ --------------------------
	.section	.text._ZN2at6native16triu_tril_kernelIilLb1ELi2ELb1EEEvNS_4cuda6detail10TensorInfoIT_T0_EENS4_IKS5_S6_EEllS6_,"ax",@progbits
	.sectioninfo	@"SHI_REGISTERS=30"
	.align	128
        .global         _ZN2at6native16triu_tril_kernelIilLb1ELi2ELb1EEEvNS_4cuda6detail10TensorInfoIT_T0_EENS4_IKS5_S6_EEllS6_
        .type           _ZN2at6native16triu_tril_kernelIilLb1ELi2ELb1EEEvNS_4cuda6detail10TensorInfoIT_T0_EENS4_IKS5_S6_EEllS6_,@function
        .size           _ZN2at6native16triu_tril_kernelIilLb1ELi2ELb1EEEvNS_4cuda6detail10TensorInfoIT_T0_EENS4_IKS5_S6_EEllS6_,(.L_x_3174 - _ZN2at6native16triu_tril_kernelIilLb1ELi2ELb1EEEvNS_4cuda6detail10TensorInfoIT_T0_EENS4_IKS5_S6_EEllS6_)
        .other          _ZN2at6native16triu_tril_kernelIilLb1ELi2ELb1EEEvNS_4cuda6detail10TensorInfoIT_T0_EENS4_IKS5_S6_EEllS6_,@"STO_CUDA_ENTRY STV_DEFAULT"
_ZN2at6native16triu_tril_kernelIilLb1ELi2ELb1EEEvNS_4cuda6detail10TensorInfoIT_T0_EENS4_IKS5_S6_EEllS6_:
.text._ZN2at6native16triu_tril_kernelIilLb1ELi2ELb1EEEvNS_4cuda6detail10TensorInfoIT_T0_EENS4_IKS5_S6_EEllS6_:
        /* <DEDUP_REMOVED lines=19> */
[----:B------:R-:W-:Y:S05]  /*0130*/  CALL.REL.NOINC `($__internal_61_$__cuda_sm20_div_s64) ;  /* 0x00001e5000007944 */ /* 0x000fea0003c00000 */
[----:B------:R-:W-:-:S05]  /*0140*/  IADD3 R7, P0, RZ, -R10, RZ ;  /* 0x8000000aff077210 */ /* 0x000fca0007f1e0ff */
[----:B------:R-:W-:Y:S02]  /*0150*/  IMAD.X R0, RZ, RZ, ~R11, P0 ;  /* 0x000000ffff007224 */ /* 0x000fe400000e0e0b */
[----:B------:R-:W-:-:S04]  /*0160*/  IMAD.WIDE.U32 R4, R7, c[0x0][0x4b0], R2 ;  /* 0x00012c0007047a25 */ /* 0x000fc800078e0002 */
[----:B------:R-:W-:-:S04]  /*0170*/  IMAD R0, R0, c[0x0][0x4b0], RZ ;  /* 0x00012c0000007a24 */ /* 0x000fc800078e02ff */
[----:B------:R-:W-:-:S04]  /*0180*/  IMAD R3, R7, c[0x0][0x4b4], R0 ;  /* 0x00012d0007037a24 */ /* 0x000fc800078e0200 */
[----:B------:R-:W-:Y:S01]  /*0190*/  IMAD.IADD R3, R5, 0x1, R3 ;  /* 0x0000000105037824 */ /* 0x000fe200078e0203 */
[----:B------:R-:W-:Y:S05]  /*01a0*/  BRA `(.L_x_1213) ;  /* 0x0000016000007947 */ /* 0x000fea0003800000 */
.L_x_1212:
        /* <DEDUP_REMOVED lines=22> */
.L_x_1213:
[----:B------:R-:W-:Y:S05]  /*0310*/  BSYNC B0 ;  /* 0x0000000000007941 */ /* 0x000fea0003800000 */
.L_x_1211:
        /* <DEDUP_REMOVED lines=13> */
[----:B------:R-:W-:Y:S05]  /*03f0*/  CALL.REL.NOINC `($__internal_62_$__cuda_sm20_rem_s64) ;  /* 0x000020c000007944 */ /* 0x000fea0003c00000 */
[----:B------:R-:W-:Y:S05]  /*0400*/  BRA `(.L_x_1216) ;  /* 0x0000012000007947 */ /* 0x000fea0003800000 */
.L_x_1215:
        /* <DEDUP_REMOVED lines=18> */
.L_x_1216:
[----:B------:R-:W-:Y:S05]  /*0530*/  BSYNC B0 ;  /* 0x0000000000007941 */ /* 0x000fea0003800000 */
.L_x_1214:
        /* <DEDUP_REMOVED lines=19> */
[----:B------:R-:W-:Y:S05]  /*0670*/  CALL.REL.NOINC `($__internal_61_$__cuda_sm20_div_s64) ;  /* 0x0000191000007944 */ /* 0x000fea0003c00000 */
[----:B------:R-:W-:Y:S01]  /*0680*/  IMAD.MOV.U32 R18, RZ, RZ, R10 ;  /* 0x000000ffff127224 */ /* 0x000fe200078e000a */
[----:B------:R-:W-:Y:S01]  /*0690*/  MOV R19, R11 ;  /* 0x0000000b00137202 */ /* 0x000fe20000000f00 */
[----:B------:R-:W-:Y:S05]  /*06a0*/  BRA `(.L_x_1219) ;  /* 0x0000013000007947 */ /* 0x000fea0003800000 */
.L_x_1218:
        /* <DEDUP_REMOVED lines=19> */
.L_x_1219:
[----:B------:R-:W-:Y:S05]  /*07e0*/  BSYNC B0 ;  /* 0x0000000000007941 */ /* 0x000fea0003800000 */
.L_x_1217:
        /* <DEDUP_REMOVED lines=43> */
.L_x_1225:
        /* <DEDUP_REMOVED lines=25> */
.L_x_1223:
        /* <DEDUP_REMOVED lines=23> */
.L_x_1224:
[----:B------:R-:W-:Y:S05]  /*0da0*/  BSYNC B0 ;  /* 0x0000000000007941 */ /* 0x000fea0003800000 */
.L_x_1222:
        /* <DEDUP_REMOVED lines=14> */
.L_x_1221:
        /* <DEDUP_REMOVED lines=13> */
.L_x_1238:
        /* <DEDUP_REMOVED lines=13> */
[----:B------:R-:W-:Y:S05]  /*1030*/  CALL.REL.NOINC `($__internal_61_$__cuda_sm20_div_s64) ;  /* 0x00000f5000007944 */ /* 0x000fea0003c00000 */
        /* <DEDUP_REMOVED lines=11> */
.L_x_1227:
        /* <DEDUP_REMOVED lines=23> */
.L_x_1228:
[----:B------:R-:W-:Y:S05]  /*1260*/  BSYNC B0 ;  /* 0x0000000000007941 */ /* 0x000fea0003800000 */
.L_x_1226:
        /* <DEDUP_REMOVED lines=30> */
.L_x_1230:
        /* <DEDUP_REMOVED lines=23> */
.L_x_1231:
[----:B------:R-:W-:Y:S05]  /*15c0*/  BSYNC B0 ;  /* 0x0000000000007941 */ /* 0x000fea0003800000 */
.L_x_1229:
        /* <DEDUP_REMOVED lines=20> */
[----:B------:R-:W-:Y:S05]  /*1710*/  CALL.REL.NOINC `($__internal_61_$__cuda_sm20_div_s64) ;  /* 0x0000087000007944 */ /* 0x000fea0003c00000 */
        /* <DEDUP_REMOVED lines=11> */
.L_x_1233:
        /* <DEDUP_REMOVED lines=23> */
.L_x_1234:
[----:B------:R-:W-:Y:S05]  /*1940*/  BSYNC B0 ;  /* 0x0000000000007941 */ /* 0x000fea0003800000 */
.L_x_1232:
        /* <DEDUP_REMOVED lines=31> */
.L_x_1236:
        /* <DEDUP_REMOVED lines=23> */
.L_x_1237:
[----:B------:R-:W-:Y:S05]  /*1cb0*/  BSYNC B0 ;  /* 0x0000000000007941 */ /* 0x000fea0003800000 */
.L_x_1235:
        /* <DEDUP_REMOVED lines=14> */
.L_x_1220:
        /* <DEDUP_REMOVED lines=31> */
        .weak           $__internal_61_$__cuda_sm20_div_s64
        .type           $__internal_61_$__cuda_sm20_div_s64,@function
        .size           $__internal_61_$__cuda_sm20_div_s64,($__internal_62_$__cuda_sm20_rem_s64 - $__internal_61_$__cuda_sm20_div_s64)
$__internal_61_$__cuda_sm20_div_s64:
        /* <DEDUP_REMOVED lines=82> */
[----:B------:R-:W-:Y:S06]  /*24b0*/  RET.REL.NODEC R8 `(_ZN2at6native16triu_tril_kernelIilLb1ELi2ELb1EEEvNS_4cuda6detail10TensorInfoIT_T0_EENS4_IKS5_S6_EEllS6_) ;  /* 0xffffdb4008007950 */ /* 0x000fec0003c3ffff */
        .weak           $__internal_62_$__cuda_sm20_rem_s64
        .type           $__internal_62_$__cuda_sm20_rem_s64,@function
        .size           $__internal_62_$__cuda_sm20_rem_s64,(.L_x_3174 - $__internal_62_$__cuda_sm20_rem_s64)
$__internal_62_$__cuda_sm20_rem_s64:
        /* <DEDUP_REMOVED lines=77> */
[----:B------:R-:W-:Y:S06]  /*2990*/  RET.REL.NODEC R6 `(_ZN2at6native16triu_tril_kernelIilLb1ELi2ELb1EEEvNS_4cuda6detail10TensorInfoIT_T0_EENS4_IKS5_S6_EEllS6_) ;  /* 0xffffd66006007950 */ /* 0x000fec0003c3ffff */
.L_x_1239:
        /* <DEDUP_REMOVED lines=14> */
.L_x_3174:


//--------------------- .text._ZN2at6native16triu_tril_kernelIiiLb1ELi2ELb0EEEvNS_4cuda6detail10TensorInfoIT_T0_EENS4_IKS5_S6_EEllS6_ --------------------------
	.section	.text._ZN2at6native16triu_tril_kernelIiiLb1ELi2ELb0EEEvNS_4cuda6detail10TensorInfoIT_T0_EENS4_IKS5_S6_EEllS6_,"ax",@progbits
	.sectioninfo	@"SHI_REGISTERS=30"
	.align	128
        .global         _ZN2at6native16triu_tril_kernelIiiLb1ELi2ELb0EEEvNS_4cuda6detail10TensorInfoIT_T0_EENS4_IKS5_S6_EEllS6_
        .type           _ZN2at6native16triu_tril_kernelIiiLb1ELi2ELb0EEEvNS_4cuda6detail10TensorInfoIT_T0_EENS4_IKS5_S6_EEllS6_,@function
        .size           _ZN2at6native16triu_tril_kernelIiiLb1ELi2ELb0EEEvNS_4cuda6detail10TensorInfoIT_T0_EENS4_IKS5_S6_EEllS6_,(.L_x_3175 - _ZN2at6native16triu_tril_kernelIiiLb1ELi2ELb0EEEvNS_4cuda6detail10TensorInfoIT_T0_EENS4_IKS5_S6_EEllS6_)
        .other          _ZN2at6native16triu_tril_kernelIiiLb1ELi2ELb0EEEvNS_4cuda6detail10TensorInfoIT_T0_EENS4_IKS5_S6_EEllS6_,@"STO_CUDA_ENTRY STV_DEFAULT"
_ZN2at6native16triu_tril_kernelIiiLb1ELi2ELb0EEEvNS_4cuda6detail10TensorInfoIT_T0_EENS4_IKS5_S6_EEllS6_:
.text._ZN2at6native16triu_tril_kernelIiiLb1ELi2ELb0EEEvNS_4cuda6detail10TensorInfoIT_T0_EENS4_IKS5_S6_EEllS6_:
        /* <DEDUP_REMOVED lines=20> */
[----:B------:R-:W-:Y:S05]  /*0140*/  CALL.REL.NOINC `($__internal_63_$__cuda_sm20_div_s64) ;  /* 0x0000186000007944 */ /* 0x000fea0003c00000 */
[----:B------:R-:W-:Y:S01]  /*0150*/  IMAD.MOV R0, RZ, RZ, -R2 ;  /* 0x000000ffff007224 */ /* 0x000fe200078e0a02 */
[----:B------:R-:W-:Y:S01]  /*0160*/  MOV R16, R2 ;  /* 0x0000000200107202 */ /* 0x000fe20000000f00 */
[----:B------:R-:W-:Y:S02]  /*0170*/  IMAD.MOV.U32 R17, RZ, RZ, R9 ;  /* 0x000000ffff117224 */ /* 0x000fe400078e0009 */
[----:B------:R-:W-:Y:S01]  /*0180*/  IMAD R3, R0, c[0x0][0x320], R3 ;  /* 0x0000c80000037a24 */ /* 0x000fe200078e0203 */
[----:B------:R-:W-:Y:S05]  /*0190*/  BRA `(.L_x_1242) ;  /* 0x0000015000007947 */ /* 0x000fea0003800000 */
.L_x_1241:
        /* <DEDUP_REMOVED lines=21> */
.L_x_1242:
[----:B------:R-:W-:Y:S05]  /*02f0*/  BSYNC B0 ;  /* 0x0000000000007941 */ /* 0x000fea0003800000 */
.L_x_1240:
        /* <DEDUP_REMOVED lines=16> */
[----:B------:R-:W-:Y:S05]  /*0400*/  CALL.REL.NOINC `($__internal_63_$__cuda_sm20_div_s64) ;  /* 0x000015a000007944 */ /* 0x000fea0003c00000 */
[----:B------:R-:W-:Y:S01]  /*0410*/  IMAD.MOV R5, RZ, RZ, -R2 ;  /* 0x000000ffff057224 */ /* 0x000fe200078e0a02 */
[----:B------:R-:W-:Y:S01]  /*0420*/  MOV R12, R2 ;  /* 0x00000002000c7202 */ /* 0x000fe20000000f00 */
[----:B------:R-:W-:Y:S02]  /*0430*/  IMAD.MOV.U32 R13, RZ, RZ, R9 ;  /* 0x000000ffff0d7224 */ /* 0x000fe400078e0009 */
[----:B------:R-:W-:Y:S01]  /*0440*/  IMAD R0, R5, UR5, R16 ;  /* 0x0000000505007c24 */ /* 0x000fe2000f8e0210 */
[----:B------:R-:W-:Y:S05]  /*0450*/  BRA `(.L_x_1245) ;  /* 0x0000015000007947 */ /* 0x000fea0003800000 */
.L_x_1244:
        /* <DEDUP_REMOVED lines=21> */
.L_x_1245:
[----:B------:R-:W-:Y:S05]  /*05b0*/  BSYNC B0 ;  /* 0x0000000000007941 */ /* 0x000fea0003800000 */
.L_x_1243:
        /* <DEDUP_REMOVED lines=25> */
.L_x_1251:
        /* <DEDUP_REMOVED lines=12> */
[----:B------:R-:W-:Y:S02]  /*0810*/  IMAD.MOV R7, RZ, RZ, -R2 ;  /* 0x000000ffff077224 */ /* 0x000fe400078e0a02 */
[----:B------:R-:W-:Y:S02]  /*0820*/  IMAD.MOV.U32 R13, RZ, RZ, R9 ;  /* 0x000000ffff0d7224 */ /* 0x000fe400078e0009 */
[----:B------:R-:W-:Y:S01]  /*0830*/  IMAD R7, R7, UR10, R12 ;  /* 0x0000000a07077c24 */ /* 0x000fe2000f8e020c */
[----:B------:R-:W-:Y:S01]  /*0840*/  MOV R12, R2 ;  /* 0x00000002000c7202 */ /* 0x000fe20000000f00 */
[----:B------:R-:W-:Y:S05]  /*0850*/  BRA `(.L_x_1250) ;  /* 0x0000016000007947 */ /* 0x000fea0003800000 */
.L_x_1249:
        /* <DEDUP_REMOVED lines=22> */
.L_x_1250:
[----:B------:R-:W-:Y:S05]  /*09c0*/  BSYNC B0 ;  /* 0x0000000000007941 */ /* 0x000fea0003800000 */
.L_x_1248:
        /* <DEDUP_REMOVED lines=10> */
.L_x_1247:
        /* <DEDUP_REMOVED lines=10> */
.L_x_1264:
        /* <DEDUP_REMOVED lines=11> */
[----:B------:R-:W-:Y:S05]  /*0bc0*/  CALL.REL.NOINC `($__internal_63_$__cuda_sm20_div_s64) ;  /* 0x00000de000007944 */ /* 0x000fea0003c00000 */
[--C-:B------:R-:W-:Y:S02]  /*0bd0*/  IMAD.MOV R13, RZ, RZ, -R2.reuse ;  /* 0x000000ffff0d7224 */ /* 0x100fe400078e0a02 */
[----:B------:R-:W-:Y:S02]  /*0be0*/  IMAD.MOV.U32 R16, RZ, RZ, R2 ;  /* 0x000000ffff107224 */ /* 0x000fe400078e0002 */
[----:B------:R-:W-:Y:S02]  /*0bf0*/  IMAD.MOV.U32 R17, RZ, RZ, R9 ;  /* 0x000000ffff117224 */ /* 0x000fe400078e0009 */
[----:B------:R-:W-:Y:S01]  /*0c00*/  IMAD R13, R13, UR5, R12 ;  /* 0x000000050d0d7c24 */ /* 0x000fe2000f8e020c */
[----:B------:R-:W-:Y:S05]  /*0c10*/  BRA `(.L_x_1254) ;  /* 0x0000015000007947 */ /* 0x000fea0003800000 */
.L_x_1253:
        /* <DEDUP_REMOVED lines=21> */
.L_x_1254:
[----:B------:R-:W-:Y:S05]  /*0d70*/  BSYNC B0 ;  /* 0x0000000000007941 */ /* 0x000fea0003800000 */
.L_x_1252:
        /* <DEDUP_REMOVED lines=21> */
.L_x_1256:
        /* <DEDUP_REMOVED lines=21> */
.L_x_1257:
[----:B------:R-:W-:Y:S05]  /*1020*/  BSYNC B0 ;  /* 0x0000000000007941 */ /* 0x000fea0003800000 */
.L_x_1255:
        /* <DEDUP_REMOVED lines=21> */
.L_x_1259:
        /* <DEDUP_REMOVED lines=21> */
.L_x_1260:
[----:B------:R-:W-:Y:S05]  /*12d0*/  BSYNC B0 ;  /* 0x0000000000007941 */ /* 0x000fea0003800000 */
.L_x_1258:
        /* <DEDUP_REMOVED lines=21> */
.L_x_1262:
        /* <DEDUP_REMOVED lines=21> */
.L_x_1263:
[----:B------:R-:W-:Y:S05]  /*1580*/  BSYNC B0 ;  /* 0x0000000000007941 */ /* 0x000fea0003800000 */
.L_x_1261:
        /* <DEDUP_REMOVED lines=11> */
.L_x_1246:
        /* <DEDUP_REMOVED lines=31> */
.L_x_1268:
[----:B------:R-:W-:Y:S05]  /*1830*/  BSYNC B1 ;  /* 0x0000000000017941 */ /* 0x000fea0003800000 */
.L_x_1267:
[----:B-----5:R-:W-:Y:S02]  /*1840*/  SEL R7, R7, RZ, P0 ;  /* 0x000000ff07077207 */ /* 0x020fe40000000000 */
[----:B0-----:R-:W-:Y:S01]  /*1850*/  SEL R5, R0, RZ, P1 ;  /* 0x000000ff00057207 */ /* 0x001fe20000800000 */
[----:B------:R-:W-:Y:S05]  /*1860*/  BRA `(.L_x_1269) ;  /* 0x0000002000007947 */ /* 0x000fea0003800000 */
.L_x_1266:
[----:B------:R-:W-:Y:S01]  /*1870*/  IMAD.MOV.U32 R5, RZ, RZ, RZ ;  /* 0x000000ffff057224 */ /* 0x000fe200078e00ff */
[----:B------:R-:W-:Y:S02]  /*1880*/  MOV R7, RZ ;  /* 0x000000ff00077202 */ /* 0x000fe40000000f00 */
.L_x_1269:
[----:B------:R-:W-:Y:S05]  /*1890*/  BSYNC B0 ;  /* 0x0000000000007941 */ /* 0x000fea0003800000 */
.L_x_1265:
        /* <DEDUP_REMOVED lines=17> */
        .weak           $__internal_63_$__cuda_sm20_div_s64
        .type           $__internal_63_$__cuda_sm20_div_s64,@function
        .size           $__internal_63_$__cuda_sm20_div_s64,(.L_x_3175 - $__internal_63_$__cuda_sm20_div_s64)
$__internal_63_$__cuda_sm20_div_s64:
        /* <DEDUP_REMOVED lines=83> */
[----:B------:R-:W-:Y:S06]  /*1ee0*/  RET.REL.NODEC R4 `(_ZN2at6native16triu_tril_kernelIiiLb1ELi2ELb0EEEvNS_4cuda6detail10TensorInfoIT_T0_EENS4_IKS5_S6_EEllS6_) ;  /* 0xffffe11004007950 */ /* 0x000fec0003c3ffff */
.L_x_1270:
        /* <DEDUP_REMOVED lines=9> */
.L_x_3175:


//--------------------- .text._ZN2at6native16triu_tril_kernelIiiLb1ELi2ELb1EEEvNS_4cuda6detail10TensorInfoIT_T0_EENS4_IKS5_S6_EEllS6_ --------------------------
	.section	.text._ZN2at6native16triu_tril_kernelIiiLb1ELi2ELb1EEEvNS_4cuda6detail10TensorInfoIT_T0_EENS4_IKS5_S6_EEllS6_,"ax",@progbits
	.sectioninfo	@"SHI_REGISTERS=30"
	.align	128
        .global         _ZN2at6native16triu_tril_kernelIiiLb1ELi2ELb1EEEvNS_4cuda6detail10TensorInfoIT_T0_EENS4_IKS5_S6_EEllS6_
        .type           _ZN2at6native16triu_tril_kernelIiiLb1ELi2ELb1EEEvNS_4cuda6detail10TensorInfoIT_T0_EENS4_IKS5_S6_EEllS6_,@function
        .size           _ZN2at6native16triu_tril_kernelIiiLb1ELi2ELb1EEEvNS_4cuda6detail10TensorInfoIT_T0_EENS4_IKS5_S6_EEllS6_,(.L_x_3177 - _ZN2at6native16triu_tril_kernelIiiLb1ELi2ELb1EEEvNS_4cuda6detail10TensorInfoIT_T0_EENS4_IKS5_S6_EEllS6_)
        .other          _ZN2at6native16triu_tril_kernelIiiLb1ELi2ELb1EEEvNS_4cuda6detail10TensorInfoIT_T0_EENS4_IKS5_S6_EEllS6_,@"STO_CUDA_ENTRY STV_DEFAULT"
_ZN2at6native16triu_tril_kernelIiiLb1ELi2ELb1EEEvNS_4cuda6detail10TensorInfoIT_T0_EENS4_IKS5_S6_EEllS6_:
.text._ZN2at6native16triu_tril_kernelIiiLb1ELi2ELb1EEEvNS_4cuda6detail10TensorInfoIT_T0_EENS4_IKS5_S6_EEllS6_:
        /* <DEDUP_REMOVED lines=20> */
[----:B------:R-:W-:Y:S05]  /*0140*/  CALL.REL.NOINC `($__internal_64_$__cuda_sm20_div_s64) ;  /* 0x0000168000007944 */ /* 0x000fea0003c00000 */
[----:B------:R-:W-:-:S04]  /*0150*/  IMAD.MOV R3, RZ, RZ, -R8 ;  /* 0x000000ffff037224 */ /* 0x000fc800078e0a08 */
[----:B------:R-:W-:Y:S01]  /*0160*/  IMAD R4, R3, c[0x0][0x320], R4 ;  /* 0x0000c80003047a24 */ /* 0x000fe200078e0204 */
[----:B------:R-:W-:Y:S05]  /*0170*/  BRA `(.L_x_1273) ;  /* 0x0000015000007947 */ /* 0x000fea0003800000 */
.L_x_1272:
        /* <DEDUP_REMOVED lines=21> */
.L_x_1273:
[----:B------:R-:W-:Y:S05]  /*02d0*/  BSYNC B0 ;  /* 0x0000000000007941 */ /* 0x000fea0003800000 */
.L_x_1271:
        /* <DEDUP_REMOVED lines=14> */
[----:B------:R-:W-:Y:S05]  /*03c0*/  CALL.REL.NOINC `($__internal_65_$__cuda_sm20_rem_s64) ;  /* 0x0000193000007944 */ /* 0x000fea0003c00000 */
[----:B------:R-:W-:Y:S01]  /*03d0*/  MOV R3, R5 ;  /* 0x0000000500037202 */ /* 0x000fe20000000f00 */
[----:B------:R-:W-:Y:S05]  /*03e0*/  BRA `(.L_x_1276) ;  /* 0x0000011000007947 */ /* 0x000fea0003800000 */
.L_x_1275:
        /* <DEDUP_REMOVED lines=17> */
.L_x_1276:
[----:B------:R-:W-:Y:S05]  /*0500*/  BSYNC B0 ;  /* 0x0000000000007941 */ /* 0x000fea0003800000 */
.L_x_1274:
        /* <DEDUP_REMOVED lines=16> */
[----:B0-----:R-:W-:Y:S05]  /*0610*/  CALL.REL.NOINC `($__internal_64_$__cuda_sm20_div_s64) ;  /* 0x000011b000007944 */ /* 0x001fea0003c00000 */
[----:B------:R-:W-:Y:S02]  /*0620*/  IMAD.MOV.U32 R14, RZ, RZ, R8 ;  /* 0x000000ffff0e7224 */ /* 0x000fe400078e0008 */
[----:B------:R-:W-:Y:S01]  /*0630*/  IMAD.MOV.U32 R15, RZ, RZ, R9 ;  /* 0x000000ffff0f7224 */ /* 0x000fe200078e0009 */
[----:B------:R-:W-:Y:S05]  /*0640*/  BRA `(.L_x_1279) ;  /* 0x0000013000007947 */ /* 0x000fea0003800000 */
.L_x_1278:
        /* <DEDUP_REMOVED lines=19> */
.L_x_1279:
[----:B------:R-:W-:Y:S05]  /*0780*/  BSYNC B0 ;  /* 0x0000000000007941 */ /* 0x000fea0003800000 */
.L_x_1277:
        /* <DEDUP_REMOVED lines=17> */
.L_x_1285:
        /* <DEDUP_REMOVED lines=10> */
[----:B------:R-:W-:Y:S05]  /*0940*/  CALL.REL.NOINC `($__internal_64_$__cuda_sm20_div_s64) ;  /* 0x00000e8000007944 */ /* 0x000fea0003c00000 */
[----:B------:R-:W-:Y:S01]  /*0950*/  IADD3 R5, -R8, RZ, RZ ;  /* 0x000000ff08057210 */ /* 0x000fe20007ffe1ff */
[----:B------:R-:W-:-:S04]  /*0960*/  IMAD.MOV.U32 R15, RZ, RZ, R9 ;  /* 0x000000ffff0f7224 */ /* 0x000fc800078e0009 */
[----:B------:R-:W-:Y:S02]  /*0970*/  IMAD R10, R10, R5, R14 ;  /* 0x000000050a0a7224 */ /* 0x000fe400078e020e */
[----:B------:R-:W-:Y:S01]  /*0980*/  IMAD.MOV.U32 R14, RZ, RZ, R8 ;  /* 0x000000ffff0e7224 */ /* 0x000fe200078e0008 */
[----:B------:R-:W-:Y:S05]  /*0990*/  BRA `(.L_x_1284) ;  /* 0x0000016000007947 */ /* 0x000fea0003800000 */
.L_x_1283:
        /* <DEDUP_REMOVED lines=22> */
.L_x_1284:
[----:B------:R-:W-:Y:S05]  /*0b00*/  BSYNC B0 ;  /* 0x0000000000007941 */ /* 0x000fea0003800000 */
.L_x_1282:
        /* <DEDUP_REMOVED lines=8> */
.L_x_1281:
[----:B------:R-:W-:-:S13]  /*0b90*/  ISETP.GE.U32.AND P0, PT, R21, 0x3, PT ;  /* 0x000000031500780c */ /* 0x000fda0003f06070 */
[----:B------:R-:W-:Y:S05]  /*0ba0*/  @!P0 BRA `(.L_x_1280) ;  /* 0x00000ae000008947 */ /* 0x000fea0003800000 */
[C---:B------:R-:W-:Y:S01]  /*0bb0*/  IMAD.SHL.U32 R22, R20.reuse, 0x4, RZ ;  /* 0x0000000414167824 */ /* 0x040fe200078e00ff */
[----:B------:R-:W-:Y:S01]  /*0bc0*/  IADD3 R21, R20, 0x4, RZ ;  /* 0x0000000414157810 */ /* 0x000fe20007ffe0ff */
[----:B------:R-:W-:-:S03]  /*0bd0*/  IMAD.MOV.U32 R5, RZ, RZ, 0x4 ;  /* 0x00000004ff057424 */ /* 0x000fc600078e00ff */
[----:B------:R-:W-:Y:S01]  /*0be0*/  IADD3 R22, R22, 0xe0, RZ ;  /* 0x000000e016167810 */ /* 0x000fe20007ffe0ff */
[----:B------:R-:W-:-:S03]  /*0bf0*/  IMAD R20, R20, R5, c[0x2][0x10] ;  /* 0x0080040014147624 */ /* 0x000fc600078e0205 */
.L_x_1298:
        /* <DEDUP_REMOVED lines=10> */
[----:B------:R-:W-:Y:S05]  /*0ca0*/  CALL.REL.NOINC `($__internal_64_$__cuda_sm20_div_s64) ;  /* 0x00000b2000007944 */ /* 0x000fea0003c00000 */
[----:B------:R-:W-:Y:S02]  /*0cb0*/  IMAD.MOV R11, RZ, RZ, -R8 ;  /* 0x000000ffff0b7224 */ /* 0x000fe400078e0a08 */
[----:B------:R-:W-:Y:S02]  /*0cc0*/  IMAD.MOV.U32 R15, RZ, RZ, R9 ;  /* 0x000000ffff0f7224 */ /* 0x000fe400078e0009 */
[----:B------:R-:W-:Y:S01]  /*0cd0*/  IMAD R11, R10, R11, R14 ;  /* 0x0000000b0a0b7224 */ /* 0x000fe200078e020e */
[----:B------:R-:W-:Y:S01]  /*0ce0*/  MOV R14, R8 ;  /* 0x00000008000e7202 */ /* 0x000fe20000000f00 */
[----:B------:R-:W-:Y:S05]  /*0cf0*/  BRA `(.L_x_1288) ;  /* 0x0000016000007947 */ /* 0x000fea0003800000 */
.L_x_1287:
        /* <DEDUP_REMOVED lines=22> */
.L_x_1288:
[----:B------:R-:W-:Y:S05]  /*0e60*/  BSYNC B0 ;  /* 0x0000000000007941 */ /* 0x000fea0003800000 */
.L_x_1286:
        /* <DEDUP_REMOVED lines=18> */
.L_x_1290:
        /* <DEDUP_REMOVED lines=22> */
.L_x_1291:
[----:B------:R-:W-:Y:S05]  /*10f0*/  BSYNC B0 ;  /* 0x0000000000007941 */ /* 0x000fea0003800000 */
.L_x_1289:
        /* <DEDUP_REMOVED lines=12> */
[----:B------:R-:W-:Y:S05]  /*11c0*/  CALL.REL.NOINC `($__internal_64_$__cuda_sm20_div_s64) ;  /* 0x0000060000007944 */ /* 0x000fea0003c00000 */
[----:B------:R-:W-:Y:S02]  /*11d0*/  IMAD.MOV R11, RZ, RZ, -R8 ;  /* 0x000000ffff0b7224 */ /* 0x000fe400078e0a08 */
[----:B------:R-:W-:Y:S02]  /*11e0*/  IMAD.MOV.U32 R15, RZ, RZ, R9 ;  /* 0x000000ffff0f7224 */ /* 0x000fe400078e0009 */
[----:B------:R-:W-:Y:S02]  /*11f0*/  IMAD R11, R10, R11, R14 ;  /* 0x0000000b0a0b7224 */ /* 0x000fe400078e020e */
[----:B------:R-:W-:Y:S01]  /*1200*/  IMAD.MOV.U32 R14, RZ, RZ, R8 ;  /* 0x000000ffff0e7224 */ /* 0x000fe200078e0008 */
[----:B------:R-:W-:Y:S05]  /*1210*/  BRA `(.L_x_1294) ;  /* 0x0000016000007947 */ /* 0x000fea0003800000 */
.L_x_1293:
        /* <DEDUP_REMOVED lines=22> */
.L_x_1294:
[----:B------:R-:W-:Y:S05]  /*1380*/  BSYNC B0 ;  /* 0x0000000000007941 */ /* 0x000fea0003800000 */
.L_x_1292:
        /* <DEDUP_REMOVED lines=13> */
[----:B------:R-:W-:Y:S01]  /*1460*/  IMAD.MOV R5, RZ, RZ, -R8 ;  /* 0x000000ffff057224 */ /* 0x000fe200078e0a08 */
[----:B------:R-:W-:-:S03]  /*1470*/  MOV R15, R9 ;  /* 0x00000009000f7202 */ /* 0x000fc60000000f00 */
[----:B------:R-:W-:Y:S02]  /*1480*/  IMAD R10, R10, R5, R14 ;  /* 0x000000050a0a7224 */ /* 0x000fe400078e020e */
[----:B------:R-:W-:Y:S01]  /*1490*/  IMAD.MOV.U32 R14, RZ, RZ, R8 ;  /* 0x000000ffff0e7224 */ /* 0x000fe200078e0008 */
[----:B------:R-:W-:Y:S05]  /*14a0*/  BRA `(.L_x_1297) ;  /* 0x0000016000007947 */ /* 0x000fea0003800000 */
.L_x_1296:
        /* <DEDUP_REMOVED lines=22> */
.L_x_1297:
[----:B------:R-:W-:Y:S05]  /*1610*/  BSYNC B0 ;  /* 0x0000000000007941 */ /* 0x000fea0003800000 */
.L_x_1295:
[----:B------:R0:W1:Y:S01]  /*1620*/  LDC R5, c[0x0][R20+0x154] ;  /* 0x0000550014057b82 */ /* 0x0000620000000800 */
[----:B------:R-:W-:Y:S02]  /*1630*/  IADD3 R21, R21, -0x4, RZ ;  /* 0xfffffffc15157810 */ /* 0x000fe40007ffe0ff */
[----:B------:R-:W-:Y:S02]  /*1640*/  IADD3 R22, R22, -0x10, RZ ;  /* 0xfffffff016167810 */ /* 0x000fe40007ffe0ff */
[----:B------:R-:W-:Y:S02]  /*1650*/  ISETP.GT.AND P0, PT, R21, 0x3, PT ;  /* 0x000000031500780c */ /* 0x000fe40003f04270 */
[----:B0-----:R-:W-:Y:S01]  /*1660*/  IADD3 R20, R20, -0x10, RZ ;  /* 0xfffffff014147810 */ /* 0x001fe20007ffe0ff */
[----:B-1----:R-:W-:-:S10]  /*1670*/  IMAD R0, R5, R10, R0 ;  /* 0x0000000a05007224 */ /* 0x002fd400078e0200 */
[----:B------:R-:W-:Y:S05]  /*1680*/  @P0 BRA `(.L_x_1298) ;  /* 0xfffff57000000947 */ /* 0x000fea000383ffff */
.L_x_1280:
        /* <DEDUP_REMOVED lines=20> */
        .weak           $__internal_64_$__cuda_sm20_div_s64
        .type           $__internal_64_$__cuda_sm20_div_s64,@function
        .size           $__internal_64_$__cuda_sm20_div_s64,($__internal_65_$__cuda_sm20_rem_s64 - $__internal_64_$__cuda_sm20_div_s64)
$__internal_64_$__cuda_sm20_div_s64:
        /* <DEDUP_REMOVED lines=82> */
[----:B------:R-:W-:Y:S05]  /*1cf0*/  RET.REL.NODEC R6 `(_ZN2at6native16triu_tril_kernelIiiLb1ELi2ELb1EEEvNS_4cuda6detail10TensorInfoIT_T0_EENS4_IKS5_S6_EEllS6_) ;  /* 0xffffe30006007950 */ /* 0x000fea0003c3ffff */
        .weak           $__internal_65_$__cuda_sm20_rem_s64
        .type           $__internal_65_$__cuda_sm20_rem_s64,@function
        .size           $__internal_65_$__cuda_sm20_rem_s64,(.L_x_3177 - $__internal_65_$__cuda_sm20_rem_s64)
$__internal_65_$__cuda_sm20_rem_s64:
        /* <DEDUP_REMOVED lines=72> */
[----:B------:R-:W-:Y:S06]  /*2180*/  RET.REL.NODEC R2 `(_ZN2at6native16triu_tril_kernelIiiLb1ELi2ELb1EEEvNS_4cuda6detail10TensorInfoIT_T0_EENS4_IKS5_S6_EEllS6_) ;  /* 0xffffde7002007950 */ /* 0x000fec0003c3ffff */
.L_x_1299:
        /* <DEDUP_REMOVED lines=15> */
.L_x_3177:


//--------------------- .text._ZN2at6native16triu_tril_kernelIalLb1ELi8ELb0EEEvNS_4cuda6detail10TensorInfoIT_T0_EENS4_IKS5_S6_EEllS6_ --------------------------
	.section	.text._ZN2at6native16triu_tril_kernelIalLb1ELi8ELb0EEEvNS_4cuda6detail10TensorInfoIT_T0_EENS4_IKS5_S6_EEllS6_,"ax",@progbits
	.sectioninfo	@"SHI_REGISTERS=32"
	.align	128
        .global         _ZN2at6native16triu_tril_kernelIalLb1ELi8ELb0EEEvNS_4cuda6detail10TensorInfoIT_T0_EENS4_IKS5_S6_EEllS6_
        .type           _ZN2at6native16triu_tril_kernelIalLb1ELi8ELb0EEEvNS_4cuda6detail10TensorInfoIT_T0_EENS4_IKS5_S6_EEllS6_,@function
        .size           _ZN2at6native16triu_tril_kernelIalLb1ELi8ELb0EEEvNS_4cuda6detail10TensorInfoIT_T0_EENS4_IKS5_S6_EEllS6_,(.L_x_3178 - _ZN2at6native16triu_tril_kernelIalLb1ELi8ELb0EEEvNS_4cuda6detail10TensorInfoIT_T0_EENS4_IKS5_S6_EEllS6_)
        .other          _ZN2at6native16triu_tril_kernelIalLb1ELi8ELb0EEEvNS_4cuda6detail10TensorInfoIT_T0_EENS4_IKS5_S6_EEllS6_,@"STO_CUDA_ENTRY STV_DEFAULT"
_ZN2at6native16triu_tril_kernelIalLb1ELi8ELb0EEEvNS_4cuda6detail10TensorInfoIT_T0_EENS4_IKS5_S6_EEllS6_:
.text._ZN2at6native16triu_tril_kernelIalLb1ELi8ELb0EEEvNS_4cuda6detail10TensorInfoIT_T0_EENS4_IKS5_S6_EEllS6_:
        /* <DEDUP_REMOVED lines=19> */
[----:B------:R-:W-:Y:S05]  /*0130*/  CALL.REL.NOINC `($__internal_66_$__cuda_sm20_div_s64) ;  /* 0x00002c1000007944 */ /* 0x000fea0003c00000 */
        /* <DEDUP_REMOVED lines=9> */
.L_x_1301:
        /* <DEDUP_REMOVED lines=22> */
.L_x_1302:
[----:B------:R-:W-:Y:S05]  /*0330*/  BSYNC B0 ;  /* 0x0000000000007941 */ /* 0x000fea0003800000 */
.L_x_1300:
        /* <DEDUP_REMOVED lines=19> */
[----:B------:R-:W-:Y:S05]  /*0470*/  CALL.REL.NOINC `($__internal_66_$__cuda_sm20_div_s64) ;  /* 0x000028d000007944 */ /* 0x000fea0003c00000 */
        /* <DEDUP_REMOVED lines=9> */
.L_x_1304:
        /* <DEDUP_REMOVED lines=22> */
.L_x_1305:
[----:B------:R-:W-:Y:S05]  /*0670*/  BSYNC B0 ;  /* 0x0000000000007941 */ /* 0x000fea0003800000 */
.L_x_1303:
        /* <DEDUP_REMOVED lines=58> */
.L_x_1311:
        /* <DEDUP_REMOVED lines=14> */
[----:B------:R-:W-:Y:S05]  /*0b00*/  CALL.REL.NOINC `($__internal_66_$__cuda_sm20_div_s64) ;  /* 0x0000224000007944 */ /* 0x000fea0003c00000 */
        /* <DEDUP_REMOVED lines=11> */
.L_x_1309:
        /* <DEDUP_REMOVED lines=23> */
.L_x_1310:
[----:B------:R-:W-:Y:S05]  /*0d30*/  BSYNC B0 ;  /* 0x0000000000007941 */ /* 0x000fea0003800000 */
.L_x_1308:
        /* <DEDUP_REMOVED lines=19> */
.L_x_1307:
        /* <DEDUP_REMOVED lines=13> */
.L_x_1324:
        /* <DEDUP_REMOVED lines=14> */
[----:B------:R-:W-:Y:S05]  /*1020*/  CALL.REL.NOINC `($__internal_66_$__cuda_sm20_div_s64) ;  /* 0x00001d2000007944 */ /* 0x000fea0003c00000 */
        /* <DEDUP_REMOVED lines=10> */
.L_x_1313:
        /* <DEDUP_REMOVED lines=23> */
.L_x_1314:
[----:B------:R-:W-:Y:S05]  /*1240*/  BSYNC B0 ;  /* 0x0000000000007941 */ /* 0x000fea0003800000 */
.L_x_1312:
        /* <DEDUP_REMOVED lines=24> */
[----:B------:R-:W-:Y:S05]  /*13d0*/  CALL.REL.NOINC `($__internal_66_$__cuda_sm20_div_s64) ;  /* 0x0000197000007944 */ /* 0x000fea0003c00000 */
        /* <DEDUP_REMOVED lines=10> */
.L_x_1316:
        /* <DEDUP_REMOVED lines=23> */
.L_x_1317:
[----:B------:R-:W-:Y:S05]  /*15f0*/  BSYNC B0 ;  /* 0x0000000000007941 */ /* 0x000fea0003800000 */
.L_x_1315:
        /* <DEDUP_REMOVED lines=37> */
.L_x_1319:
        /* <DEDUP_REMOVED lines=23> */
.L_x_1320:
[----:B------:R-:W-:Y:S05]  /*19c0*/  BSYNC B0 ;  /* 0x0000000000007941 */ /* 0x000fea0003800000 */
.L_x_1318:
        /* <DEDUP_REMOVED lines=27> */
[----:B------:R-:W-:Y:S05]  /*1b80*/  CALL.REL.NOINC `($__internal_66_$__cuda_sm20_div_s64) ;  /* 0x000011c000007944 */ /* 0x000fea0003c00000 */
        /* <DEDUP_REMOVED lines=10> */
.L_x_1322:
        /* <DEDUP_REMOVED lines=22> */
.L_x_1323:
[----:B------:R-:W-:Y:S05]  /*1d90*/  BSYNC B0 ;  /* 0x0000000000007941 */ /* 0x000fea0003800000 */
.L_x_1321:
        /* <DEDUP_REMOVED lines=20> */
.L_x_1306:
        /* <DEDUP_REMOVED lines=106> */
.L_x_1328:
[----:B0-----:R-:W-:Y:S05]  /*2580*/  BSYNC B1 ;  /* 0x0000000000017941 */ /* 0x001fea0003800000 */
.L_x_1327:
        /* <DEDUP_REMOVED lines=48> */
.L_x_1326:
[----:B------:R-:W-:Y:S05]  /*2890*/  BSYNC B0 ;  /* 0x0000000000007941 */ /* 0x000fea0003800000 */
.L_x_1325:
        /* <DEDUP_REMOVED lines=75> */
        .weak           $__internal_66_$__cuda_sm20_div_s64
        .type           $__internal_66_$__cuda_sm20_div_s64,@function
        .size           $__internal_66_$__cuda_sm20_div_s64,(.L_x_3178 - $__internal_66_$__cuda_sm20_div_s64)
$__internal_66_$__cuda_sm20_div_s64:
        /* <DEDUP_REMOVED lines=83> */
[----:B------:R-:W-:Y:S06]  /*3280*/  RET.REL.NODEC R20 `(_ZN2at6native16triu_tril_kernelIalLb1ELi8ELb0EEEvNS_4cuda6detail10TensorInfoIT_T0_EENS4_IKS5_S6_EEllS6_) ;  /* 0xffffcd7014007950 */ /* 0x000fec0003c3ffff */
.L_x_1329:
        /* <DEDUP_REMOVED lines=15> */
.L_x_3178:


//--------------------- .text._ZN2at6native16triu_tril_kernelIalLb1ELi8ELb1EEEvNS_4cuda6detail10TensorInfoIT_T0_EENS4_IKS5_S6_EEllS6_ --------------------------
	.section	.text._ZN2at6native16triu_tril_kernelIalLb1ELi8ELb1EEEvNS_4cuda6detail10TensorInfoIT_T0_EENS4_IKS5_S6_EEllS6_,"ax",@progbits
	.sectioninfo	@"SHI_REGISTERS=30"
	.align	128
        .global         _ZN2at6native16triu_tril_kernelIalLb1ELi8ELb1EEEvNS_4cuda6detail10TensorInfoIT_T0_EENS4_IKS5_S6_EEllS6_
        .type           _ZN2at6native16triu_tril_kernelIalLb1ELi8ELb1EEEvNS_4cuda6detail10TensorInfoIT_T0_EENS4_IKS5_S6_EEllS6_,@function
        .size           _ZN2at6native16triu_tril_kernelIalLb1ELi8ELb1EEEvNS_4cuda6detail10TensorInfoIT_T0_EENS4_IKS5_S6_EEllS6_,(.L_x_3180 - _ZN2at6native16triu_tril_kernelIalLb1ELi8ELb1EEEvNS_4cuda6detail10TensorInfoIT_T0_EENS4_IKS5_S6_EEllS6_)
        .other          _ZN2at6native16triu_tril_kernelIalLb1ELi8ELb1EEEvNS_4cuda6detail10TensorInfoIT_T0_EENS4_IKS5_S6_EEllS6_,@"STO_CUDA_ENTRY STV_DEFAULT"
_ZN2at6native16triu_tril_kernelIalLb1ELi8ELb1EEEvNS_4cuda6detail10TensorInfoIT_T0_EENS4_IKS5_S6_EEllS6_:
.text._ZN2at6native16triu_tril_kernelIalLb1ELi8ELb1EEEvNS_4cuda6detail10TensorInfoIT_T0_EENS4_IKS5_S6_EEllS6_:
        /* <DEDUP_REMOVED lines=19> */
[----:B------:R-:W-:Y:S05]  /*0130*/  CALL.REL.NOINC `($__internal_67_$__cuda_sm20_div_s64) ;  /* 0x0000245000007944 */ /* 0x000fea0003c00000 */
[----:B------:R-:W-:-:S04]  /*0140*/  IADD3 R7, P0, RZ, -R10, RZ ;  /* 0x8000000aff077210 */ /* 0x000fc80007f1e0ff */
[----:B------:R-:W-:Y:S01]  /*0150*/  IADD3.X R0, RZ, ~R11, RZ, P0, !PT ;  /* 0x8000000bff007210 */ /* 0x000fe200007fe4ff */
[----:B------:R-:W-:-:S04]  /*0160*/  IMAD.WIDE.U32 R4, R7, c[0x0][0x4b0], R2 ;  /* 0x00012c0007047a25 */ /* 0x000fc800078e0002 */
[----:B------:R-:W-:-:S04]  /*0170*/  IMAD R0, R0, c[0x0][0x4b0], RZ ;  /* 0x00012c0000007a24 */ /* 0x000fc800078e02ff */
[----:B------:R-:W-:-:S04]  /*0180*/  IMAD R3, R7, c[0x0][0x4b4], R0 ;  /* 0x00012d0007037a24 */ /* 0x000fc800078e0200 */
[----:B------:R-:W-:Y:S01]  /*0190*/  IMAD.IADD R3, R5, 0x1, R3 ;  /* 0x0000000105037824 */ /* 0x000fe200078e0203 */
[----:B------:R-:W-:Y:S05]  /*01a0*/  BRA `(.L_x_1332) ;  /* 0x0000016000007947 */ /* 0x000fea0003800000 */
.L_x_1331:
        /* <DEDUP_REMOVED lines=22> */
.L_x_1332:
[----:B------:R-:W-:Y:S05]  /*0310*/  BSYNC B0 ;  /* 0x0000000000007941 */ /* 0x000fea0003800000 */
.L_x_1330:
        /* <DEDUP_REMOVED lines=13> */
[----:B------:R-:W-:Y:S05]  /*03f0*/  CALL.REL.NOINC `($__internal_68_$__cuda_sm20_rem_s64) ;  /* 0x000026c000007944 */ /* 0x000fea0003c00000 */
[----:B------:R-:W-:Y:S05]  /*0400*/  BRA `(.L_x_1335) ;  /* 0x0000012000007947 */ /* 0x000fea0003800000 */
.L_x_1334:
        /* <DEDUP_REMOVED lines=18> */
.L_x_1335:
[----:B------:R-:W-:Y:S05]  /*0530*/  BSYNC B0 ;  /* 0x0000000000007941 */ /* 0x000fea0003800000 */
.L_x_1333:
        /* <DEDUP_REMOVED lines=19> */
[----:B------:R-:W-:Y:S05]  /*0670*/  CALL.REL.NOINC `($__internal_67_$__cuda_sm20_div_s64) ;  /* 0x00001f1000007944 */ /* 0x000fea0003c00000 */
[----:B------:R-:W-:Y:S02]  /*0680*/  IMAD.MOV.U32 R18, RZ, RZ, R10 ;  /* 0x000000ffff127224 */ /* 0x000fe400078e000a */
[----:B------:R-:W-:Y:S01]  /*0690*/  IMAD.MOV.U32 R19, RZ, RZ, R11 ;  /* 0x000000ffff137224 */ /* 0x000fe200078e000b */
[----:B------:R-:W-:Y:S05]  /*06a0*/  BRA `(.L_x_1338) ;  /* 0x0000013000007947 */ /* 0x000fea0003800000 */
.L_x_1337:
        /* <DEDUP_REMOVED lines=19> */
.L_x_1338:
[----:B------:R-:W-:Y:S05]  /*07e0*/  BSYNC B0 ;  /* 0x0000000000007941 */ /* 0x000fea0003800000 */
.L_x_1336:
        /* <DEDUP_REMOVED lines=43> */
.L_x_1344:
        /* <DEDUP_REMOVED lines=13> */
[----:B------:R-:W-:Y:S05]  /*0b70*/  CALL.REL.NOINC `($__internal_67_$__cuda_sm20_div_s64) ;  /* 0x00001a1000007944 */ /* 0x000fea0003c00000 */
        /* <DEDUP_REMOVED lines=11> */
.L_x_1342:
        /* <DEDUP_REMOVED lines=23> */
.L_x_1343:
[----:B------:R-:W-:Y:S05]  /*0da0*/  BSYNC B0 ;  /* 0x0000000000007941 */ /* 0x000fea0003800000 */
.L_x_1341:
        /* <DEDUP_REMOVED lines=14> */
.L_x_1340:
        /* <DEDUP_REMOVED lines=13> */
.L_x_1357:
        /* <DEDUP_REMOVED lines=25> */
.L_x_1346:
        /* <DEDUP_REMOVED lines=23> */
.L_x_1347:
[----:B------:R-:W-:Y:S05]  /*1260*/  BSYNC B0 ;  /* 0x0000000000007941 */ /* 0x000fea0003800000 */
.L_x_1345:
        /* <DEDUP_REMOVED lines=30> */
.L_x_1349:
        /* <DEDUP_REMOVED lines=23> */
.L_x_1350:
[----:B------:R-:W-:Y:S05]  /*15c0*/  BSYNC B0 ;  /* 0x0000000000007941 */ /* 0x000fea0003800000 */
.L_x_1348:
        /* <DEDUP_REMOVED lines=20> */
[----:B------:R-:W-:Y:S05]  /*1710*/  CALL.REL.NOINC `($__internal_67_$__cuda_sm20_div_s64) ;  /* 0x00000e7000007944 */ /* 0x000fea0003c00000 */
        /* <DEDUP_REMOVED lines=11> */
.L_x_1352:
        /* <DEDUP_REMOVED lines=23> */
.L_x_1353:
[----:B------:R-:W-:Y:S05]  /*1940*/  BSYNC B0 ;  /* 0x0000000000007941 */ /* 0x000fea0003800000 */
.L_x_1351:
        /* <DEDUP_REMOVED lines=19> */
[----:B------:R-:W-:Y:S05]  /*1a80*/  CALL.REL.NOINC `($__internal_67_$__cuda_sm20_div_s64) ;  /* 0x00000b0000007944 */ /* 0x000fea0003c00000 */
        /* <DEDUP_REMOVED lines=11> */
.L_x_1355:
        /* <DEDUP_REMOVED lines=23> */
.L_x_1356:
[----:B------:R-:W-:Y:S05]  /*1cb0*/  BSYNC B0 ;  /* 0x0000000000007941 */ /* 0x000fea0003800000 */
.L_x_1354:
        /* <DEDUP_REMOVED lines=14> */
.L_x_1339:
        /* <DEDUP_REMOVED lines=127> */
        .weak           $__internal_67_$__cuda_sm20_div_s64
        .type           $__internal_67_$__cuda_sm20_div_s64,@function
        .size           $__internal_67_$__cuda_sm20_div_s64,($__internal_68_$__cuda_sm20_rem_s64 - $__internal_67_$__cuda_sm20_div_s64)
$__internal_67_$__cuda_sm20_div_s64:
        /* <DEDUP_REMOVED lines=82> */
[----:B------:R-:W-:Y:S06]  /*2ab0*/  RET.REL.NODEC R8 `(_ZN2at6native16triu_tril_kernelIalLb1ELi8ELb1EEEvNS_4cuda6detail10TensorInfoIT_T0_EENS4_IKS5_S6_EEllS6_) ;  /* 0xffffd54008007950 */ /* 0x000fec0003c3ffff */
        .weak           $__internal_68_$__cuda_sm20_rem_s64
        .type           $__internal_68_$__cuda_sm20_rem_s64,@function
        .size           $__internal_68_$__cuda_sm20_rem_s64,(.L_x_3180 - $__internal_68_$__cuda_sm20_rem_s64)
$__internal_68_$__cuda_sm20_rem_s64:
        /* <DEDUP_REMOVED lines=77> */
[----:B------:R-:W-:Y:S06]  /*2f90*/  RET.REL.NODEC R6 `(_ZN2at6native16triu_tril_kernelIalLb1ELi8ELb1EEEvNS_4cuda6detail10TensorInfoIT_T0_EENS4_IKS5_S6_EEllS6_) ;  /* 0xffffd06006007950 */ /* 0x000fec0003c3ffff */
.L_x_1358:
        /* <DEDUP_REMOVED lines=14> */
.L_x_3180:


//--------------------- .text._ZN2at6native16triu_tril_kernelIaiLb1ELi8ELb0EEEvNS_4cuda6detail10TensorInfoIT_T0_EENS4_IKS5_S6_EEllS6_ --------------------------
	.section	.text._ZN2at6native16triu_tril_kernelIaiLb1ELi8ELb0EEEvNS_4cuda6detail10TensorInfoIT_T0_EENS4_IKS5_S6_EEllS6_,"ax",@progbits
	.sectioninfo	@"SHI_REGISTERS=30"
	.align	128
        .global         _ZN2at6native16triu_tril_kernelIaiLb1ELi8ELb0EEEvNS_4cuda6detail10TensorInfoIT_T0_EENS4_IKS5_S6_EEllS6_
        .type           _ZN2at6native16triu_tril_kernelIaiLb1ELi8ELb0EEEvNS_4cuda6detail10TensorInfoIT_T0_EENS4_IKS5_S6_EEllS6_,@function
        .size           _ZN2at6native16triu_tril_kernelIaiLb1ELi8ELb0EEEvNS_4cuda6detail10TensorInfoIT_T0_EENS4_IKS5_S6_EEllS6_,(.L_x_3181 - _ZN2at6native16triu_tril_kernelIaiLb1ELi8ELb0EEEvNS_4cuda6detail10TensorInfoIT_T0_EENS4_IKS5_S6_EEllS6_)
        .other          _ZN2at6native16triu_tril_kernelIaiLb1ELi8ELb0EEEvNS_4cuda6detail10TensorInfoIT_T0_EENS4_IKS5_S6_EEllS6_,@"STO_CUDA_ENTRY STV_DEFAULT"
_ZN2at6native16triu_tril_kernelIaiLb1ELi8ELb0EEEvNS_4cuda6detail10TensorInfoIT_T0_EENS4_IKS5_S6_EEllS6_:
.text._ZN2at6native16triu_tril_kernelIaiLb1ELi8ELb0EEEvNS_4cuda6detail10TensorInfoIT_T0_EENS4_IKS5_S6_EEllS6_:
        /* <DEDUP_REMOVED lines=20> */
[----:B------:R-:W-:Y:S05]  /*0140*/  CALL.REL.NOINC `($__internal_69_$__cuda_sm20_div_s64) ;  /* 0x0000221000007944 */ /* 0x000fea0003c00000 */
[--C-:B------:R-:W-:Y:S02]  /*0150*/  IMAD.MOV R0, RZ, RZ, -R2.reuse ;  /* 0x000000ffff007224 */ /* 0x100fe400078e0a02 */
[----:B------:R-:W-:Y:S02]  /*0160*/  IMAD.MOV.U32 R16, RZ, RZ, R2 ;  /* 0x000000ffff107224 */ /* 0x000fe400078e0002 */
[----:B------:R-:W-:Y:S02]  /*0170*/  IMAD R3, R0, c[0x0][0x320], R3 ;  /* 0x0000c80000037a24 */ /* 0x000fe400078e0203 */
[----:B------:R-:W-:Y:S01]  /*0180*/  IMAD.MOV.U32 R17, RZ, RZ, R9 ;  /* 0x000000ffff117224 */ /* 0x000fe200078e0009 */
[----:B------:R-:W-:Y:S05]  /*0190*/  BRA `(.L_x_1361) ;  /* 0x0000015000007947 */ /* 0x000fea0003800000 */
.L_x_1360:
        /* <DEDUP_REMOVED lines=21> */
.L_x_1361:
[----:B------:R-:W-:Y:S05]  /*02f0*/  BSYNC B0 ;  /* 0x0000000000007941 */ /* 0x000fea0003800000 */
.L_x_1359:
        /* <DEDUP_REMOVED lines=16> */
[----:B------:R-:W-:Y:S05]  /*0400*/  CALL.REL.NOINC `($__internal_69_$__cuda_sm20_div_s64) ;  /* 0x00001f5000007944 */ /* 0x000fea0003c00000 */
[--C-:B------:R-:W-:Y:S02]  /*0410*/  IMAD.MOV R5, RZ, RZ, -R2.reuse ;  /* 0x000000ffff057224 */ /* 0x100fe400078e0a02 */
[----:B------:R-:W-:Y:S02]  /*0420*/  IMAD.MOV.U32 R12, RZ, RZ, R2 ;  /* 0x000000ffff0c7224 */ /* 0x000fe400078e0002 */
[----:B------:R-:W-:-:S02]  /*0430*/  IMAD.MOV.U32 R13, RZ, RZ, R9 ;  /* 0x000000ffff0d7224 */ /* 0x000fc400078e0009 */
[----:B------:R-:W-:Y:S01]  /*0440*/  IMAD R0, R5, UR5, R16 ;  /* 0x0000000505007c24 */ /* 0x000fe2000f8e0210 */
[----:B------:R-:W-:Y:S05]  /*0450*/  BRA `(.L_x_1364) ;  /* 0x0000015000007947 */ /* 0x000fea0003800000 */
.L_x_1363:
        /* <DEDUP_REMOVED lines=21> */
.L_x_1364:
[----:B------:R-:W-:Y:S05]  /*05b0*/  BSYNC B0 ;  /* 0x0000000000007941 */ /* 0x000fea0003800000 */
.L_x_1362:
        /* <DEDUP_REMOVED lines=25> */
.L_x_1370:
        /* <DEDUP_REMOVED lines=12> */
[----:B------:R-:W-:Y:S02]  /*0810*/  IMAD.MOV R7, RZ, RZ, -R2 ;  /* 0x000000ffff077224 */ /* 0x000fe400078e0a02 */
[----:B------:R-:W-:Y:S02]  /*0820*/  IMAD.MOV.U32 R13, RZ, RZ, R9 ;  /* 0x000000ffff0d7224 */ /* 0x000fe400078e0009 */
[----:B------:R-:W-:-:S02]  /*0830*/  IMAD R7, R7, UR10, R12 ;  /* 0x0000000a07077c24 */ /* 0x000fc4000f8e020c */
[----:B------:R-:W-:Y:S01]  /*0840*/  IMAD.MOV.U32 R12, RZ, RZ, R2 ;  /* 0x000000ffff0c7224 */ /* 0x000fe200078e0002 */
[----:B------:R-:W-:Y:S05]  /*0850*/  BRA `(.L_x_1369) ;  /* 0x0000016000007947 */ /* 0x000fea0003800000 */
.L_x_1368:
        /* <DEDUP_REMOVED lines=22> */
.L_x_1369:
[----:B------:R-:W-:Y:S05]  /*09c0*/  BSYNC B0 ;  /* 0x0000000000007941 */ /* 0x000fea0003800000 */
.L_x_1367:
        /* <DEDUP_REMOVED lines=10> */
.L_x_1366:
        /* <DEDUP_REMOVED lines=10> */
.L_x_1383:
        /* <DEDUP_REMOVED lines=17> */
.L_x_1372:
        /* <DEDUP_REMOVED lines=21> */
.L_x_1373:
[----:B------:R-:W-:Y:S05]  /*0d70*/  BSYNC B0 ;  /* 0x0000000000007941 */ /* 0x000fea0003800000 */
.L_x_1371:
        /* <DEDUP_REMOVED lines=21> */
.L_x_1375:
        /* <DEDUP_REMOVED lines=21> */
.L_x_1376:
[----:B------:R-:W-:Y:S05]  /*1020*/  BSYNC B0 ;  /* 0x0000000000007941 */ /* 0x000fea0003800000 */
.L_x_1374:
        /* <DEDUP_REMOVED lines=21> */
.L_x_1378:
        /* <DEDUP_REMOVED lines=21> */
.L_x_1379:
[----:B------:R-:W-:Y:S05]  /*12d0*/  BSYNC B0 ;  /* 0x0000000000007941 */ /* 0x000fea0003800000 */
.L_x_1377:
        /* <DEDUP_REMOVED lines=21> */
.L_x_1381:
        /* <DEDUP_REMOVED lines=21> */
.L_x_1382:
[----:B------:R-:W-:Y:S05]  /*1580*/  BSYNC B0 ;  /* 0x0000000000007941 */ /* 0x000fea0003800000 */
.L_x_1380:
        /* <DEDUP_REMOVED lines=11> */
.L_x_1365:
        /* <DEDUP_REMOVED lines=87> */
.L_x_1387:
[----:B0-----:R-:W-:Y:S05]  /*1bb0*/  BSYNC B1 ;  /* 0x0000000000017941 */ /* 0x001fea0003800000 */
.L_x_1386:
        /* <DEDUP_REMOVED lines=47> */
.L_x_1385:
        /* <DEDUP_REMOVED lines=8> */
.L_x_1388:
[----:B------:R-:W-:Y:S05]  /*1f30*/  BSYNC B0 ;  /* 0x0000000000007941 */ /* 0x000fea0003800000 */
.L_x_1384:
        /* <DEDUP_REMOVED lines=66> */
        .weak           $__internal_69_$__cuda_sm20_div_s64
        .type           $__internal_69_$__cuda_sm20_div_s64,@function
        .size           $__internal_69_$__cuda_sm20_div_s64,(.L_x_3181 - $__internal_69_$__cuda_sm20_div_s64)
$__internal_69_$__cuda_sm20_div_s64:
        /* <DEDUP_REMOVED lines=83> */
[----:B------:R-:W-:Y:S06]  /*2890*/  RET.REL.NODEC R4 `(_ZN2at6native16triu_tril_kernelIaiLb1ELi8ELb0EEEvNS_4cuda6detail10TensorInfoIT_T0_EENS4_IKS5_S6_EEllS6_) ;  /* 0xffffd76004007950 */ /* 0x000fec0003c3ffff */
.L_x_1389:
        /* <DEDUP_REMOVED lines=14> */
.L_x_3181:


//--------------------- .text._ZN2at6native16triu_tril_kernelIaiLb1ELi8ELb1EEEvNS_4cuda6detail10TensorInfoIT_T0_EENS4_IKS5_S6_EEllS6_ --------------------------
	.section	.text._ZN2at6native16triu_tril_kernelIaiLb1ELi8ELb1EEEvNS_4cuda6detail10TensorInfoIT_T0_EENS4_IKS5_S6_EEllS6_,"ax",@progbits
	.sectioninfo	@"SHI_REGISTERS=30"
	.align	128
        .global         _ZN2at6native16triu_tril_kernelIaiLb1ELi8ELb1EEEvNS_4cuda6detail10TensorInfoIT_T0_EENS4_IKS5_S6_EEllS6_
        .type           _ZN2at6native16triu_tril_kernelIaiLb1ELi8ELb1EEEvNS_4cuda6detail10TensorInfoIT_T0_EENS4_IKS5_S6_EEllS6_,@function
        .size           _ZN2at6native16triu_tril_kernelIaiLb1ELi8ELb1EEEvNS_4cuda6detail10TensorInfoIT_T0_EENS4_IKS5_S6_EEllS6_,(.L_x_3183 - _ZN2at6native16triu_tril_kernelIaiLb1ELi8ELb1EEEvNS_4cuda6detail10TensorInfoIT_T0_EENS4_IKS5_S6_EEllS6_)
        .other          _ZN2at6native16triu_tril_kernelIaiLb1ELi8ELb1EEEvNS_4cuda6detail10TensorInfoIT_T0_EENS4_IKS5_S6_EEllS6_,@"STO_CUDA_ENTRY STV_DEFAULT"
_ZN2at6native16triu_tril_kernelIaiLb1ELi8ELb1EEEvNS_4cuda6detail10TensorInfoIT_T0_EENS4_IKS5_S6_EEllS6_:
.text._ZN2at6native16triu_tril_kernelIaiLb1ELi8ELb1EEEvNS_4cuda6detail10TensorInfoIT_T0_EENS4_IKS5_S6_EEllS6_:
        /* <DEDUP_REMOVED lines=20> */
[----:B------:R-:W-:Y:S05]  /*0140*/  CALL.REL.NOINC `($__internal_70_$__cuda_sm20_div_s64) ;  /* 0x00001be000007944 */ /* 0x000fea0003c00000 */
[----:B------:R-:W-:-:S04]  /*0150*/  IMAD.MOV R3, RZ, RZ, -R8 ;  /* 0x000000ffff037224 */ /* 0x000fc800078e0a08 */
[----:B------:R-:W-:Y:S01]  /*0160*/  IMAD R4, R3, c[0x0][0x320], R4 ;  /* 0x0000c80003047a24 */ /* 0x000fe200078e0204 */
[----:B------:R-:W-:Y:S05]  /*0170*/  BRA `(.L_x_1392) ;  /* 0x0000015000007947 */ /* 0x000fea0003800000 */
.L_x_1391:
        /* <DEDUP_REMOVED lines=21> */
.L_x_1392:
[----:B------:R-:W-:Y:S05]  /*02d0*/  BSYNC B0 ;  /* 0x0000000000007941 */ /* 0x000fea0003800000 */
.L_x_1390:
        /* <DEDUP_REMOVED lines=14> */
[----:B------:R-:W-:Y:S05]  /*03c0*/  CALL.REL.NOINC `($__internal_71_$__cuda_sm20_rem_s64) ;  /* 0x00001e9000007944 */ /* 0x000fea0003c00000 */
[----:B------:R-:W-:Y:S01]  /*03d0*/  IMAD.MOV.U32 R3, RZ, RZ, R5 ;  /* 0x000000ffff037224 */ /* 0x000fe200078e0005 */
[----:B------:R-:W-:Y:S05]  /*03e0*/  BRA `(.L_x_1395) ;  /* 0x0000011000007947 */ /* 0x000fea0003800000 */
.L_x_1394:
        /* <DEDUP_REMOVED lines=17> */
.L_x_1395:
[----:B------:R-:W-:Y:S05]  /*0500*/  BSYNC B0 ;  /* 0x0000000000007941 */ /* 0x000fea0003800000 */
.L_x_1393:
        /* <DEDUP_REMOVED lines=16> */
[----:B0-----:R-:W-:Y:S05]  /*0610*/  CALL.REL.NOINC `($__internal_70_$__cuda_sm20_div_s64) ;  /* 0x0000171000007944 */ /* 0x001fea0003c00000 */
[----:B------:R-:W-:Y:S02]  /*0620*/  IMAD.MOV.U32 R14, RZ, RZ, R8 ;  /* 0x000000ffff0e7224 */ /* 0x000fe400078e0008 */
[----:B------:R-:W-:Y:S01]  /*0630*/  IMAD.MOV.U32 R15, RZ, RZ, R9 ;  /* 0x000000ffff0f7224 */ /* 0x000fe200078e0009 */
[----:B------:R-:W-:Y:S05]  /*0640*/  BRA `(.L_x_1398) ;  /* 0x0000013000007947 */ /* 0x000fea0003800000 */
.L_x_1397:
        /* <DEDUP_REMOVED lines=19> */
.L_x_1398:
[----:B------:R-:W-:Y:S05]  /*0780*/  BSYNC B0 ;  /* 0x0000000000007941 */ /* 0x000fea0003800000 */
.L_x_1396:
        /* <DEDUP_REMOVED lines=17> */
.L_x_1404:
        /* <DEDUP_REMOVED lines=10> */
[----:B------:R-:W-:Y:S05]  /*0940*/  CALL.REL.NOINC `($__internal_70_$__cuda_sm20_div_s64) ;  /* 0x000013e000007944 */ /* 0x000fea0003c00000 */
[----:B------:R-:W-:Y:S01]  /*0950*/  IADD3 R5, -R8, RZ, RZ ;  /* 0x000000ff08057210 */ /* 0x000fe20007ffe1ff */
[----:B------:R-:W-:-:S04]  /*0960*/  IMAD.MOV.U32 R15, RZ, RZ, R9 ;  /* 0x000000ffff0f7224 */ /* 0x000fc800078e0009 */
[----:B------:R-:W-:Y:S02]  /*0970*/  IMAD R10, R10, R5, R14 ;  /* 0x000000050a0a7224 */ /* 0x000fe400078e020e */
[----:B------:R-:W-:Y:S01]  /*0980*/  IMAD.MOV.U32 R14, RZ, RZ, R8 ;  /* 0x000000ffff0e7224 */ /* 0x000fe200078e0008 */
[----:B------:R-:W-:Y:S05]  /*0990*/  BRA `(.L_x_1403) ;  /* 0x0000016000007947 */ /* 0x000fea0003800000 */
.L_x_1402:
        /* <DEDUP_REMOVED lines=22> */
.L_x_1403:
[----:B------:R-:W-:Y:S05]  /*0b00*/  BSYNC B0 ;  /* 0x0000000000007941 */ /* 0x000fea0003800000 */
.L_x_1401:
        /* <DEDUP_REMOVED lines=8> */
.L_x_1400:
[----:B------:R-:W-:-:S13]  /*0b90*/  ISETP.GE.U32.AND P0, PT, R21, 0x3, PT ;  /* 0x000000031500780c */ /* 0x000fda0003f06070 */
[----:B------:R-:W-:Y:S05]  /*0ba0*/  @!P0 BRA `(.L_x_1399) ;  /* 0x00000ae000008947 */ /* 0x000fea0003800000 */
[C---:B------:R-:W-:Y:S01]  /*0bb0*/  IMAD.SHL.U32 R22, R20.reuse, 0x4, RZ ;  /* 0x0000000414167824 */ /* 0x040fe200078e00ff */
[----:B------:R-:W-:Y:S01]  /*0bc0*/  IADD3 R21, R20, 0x4, RZ ;  /* 0x0000000414157810 */ /* 0x000fe20007ffe0ff */
[----:B------:R-:W-:-:S03]  /*0bd0*/  IMAD.MOV.U32 R5, RZ, RZ, 0x4 ;  /* 0x00000004ff057424 */ /* 0x000fc600078e00ff */
[----:B------:R-:W-:Y:S01]  /*0be0*/  IADD3 R22, R22, 0xe0, RZ ;  /* 0x000000e016167810 */ /* 0x000fe20007ffe0ff */
[----:B------:R-:W-:-:S03]  /*0bf0*/  IMAD R20, R20, R5, c[0x2][0x10] ;  /* 0x0080040014147624 */ /* 0x000fc600078e0205 */
.L_x_1417:
        /* <DEDUP_REMOVED lines=11> */
[----:B------:R-:W-:Y:S02]  /*0cb0*/  IMAD.MOV R11, RZ, RZ, -R8 ;  /* 0x000000ffff0b7224 */ /* 0x000fe400078e0a08 */
[----:B------:R-:W-:Y:S02]  /*0cc0*/  IMAD.MOV.U32 R15, RZ, RZ, R9 ;  /* 0x000000ffff0f7224 */ /* 0x000fe400078e0009 */
[----:B------:R-:W-:Y:S01]  /*0cd0*/  IMAD R11, R10, R11, R14 ;  /* 0x0000000b0a0b7224 */ /* 0x000fe200078e020e */
[----:B------:R-:W-:Y:S01]  /*0ce0*/  MOV R14, R8 ;  /* 0x00000008000e7202 */ /* 0x000fe20000000f00 */
[----:B------:R-:W-:Y:S05]  /*0cf0*/  BRA `(.L_x_1407) ;  /* 0x0000016000007947 */ /* 0x000fea0003800000 */
.L_x_1406:
        /* <DEDUP_REMOVED lines=22> */
.L_x_1407:
[----:B------:R-:W-:Y:S05]  /*0e60*/  BSYNC B0 ;  /* 0x0000000000007941 */ /* 0x000fea0003800000 */
.L_x_1405:
        /* <DEDUP_REMOVED lines=15> */
[----:B------:R-:W-:Y:S02]  /*0f60*/  IMAD R11, R10, R11, R14 ;  /* 0x0000000b0a0b7224 */ /* 0x000fe400078e020e */
[----:B------:R-:W-:Y:S01]  /*0f70*/  IMAD.MOV.U32 R14, RZ, RZ, R8 ;  /* 0x000000ffff0e7224 */ /* 0x000fe200078e0008 */
[----:B------:R-:W-:Y:S05]  /*0f80*/  BRA `(.L_x_1410) ;  /* 0x0000016000007947 */ /* 0x000fea0003800000 */
.L_x_1409:
        /* <DEDUP_REMOVED lines=22> */
.L_x_1410:
[----:B------:R-:W-:Y:S05]  /*10f0*/  BSYNC B0 ;  /* 0x0000000000007941 */ /* 0x000fea0003800000 */
.L_x_1408:
        /* <DEDUP_REMOVED lines=12> */
[----:B------:R-:W-:Y:S05]  /*11c0*/  CALL.REL.NOINC `($__internal_70_$__cuda_sm20_div_s64) ;  /* 0x00000b6000007944 */ /* 0x000fea0003c00000 */
[----:B------:R-:W-:Y:S02]  /*11d0*/  IMAD.MOV R11, RZ, RZ, -R8 ;  /* 0x000000ffff0b7224 */ /* 0x000fe400078e0a08 */
[----:B------:R-:W-:Y:S02]  /*11e0*/  IMAD.MOV.U32 R15, RZ, RZ, R9 ;  /* 0x000000ffff0f7224 */ /* 0x000fe400078e0009 */
[----:B------:R-:W-:Y:S02]  /*11f0*/  IMAD R11, R10, R11, R14 ;  /* 0x0000000b0a0b7224 */ /* 0x000fe400078e020e */
[----:B------:R-:W-:Y:S01]  /*1200*/  IMAD.MOV.U32 R14, RZ, RZ, R8 ;  /* 0x000000ffff0e7224 */ /* 0x000fe200078e0008 */
[----:B------:R-:W-:Y:S05]  /*1210*/  BRA `(.L_x_1413) ;  /* 0x0000016000007947 */ /* 0x000fea0003800000 */
.L_x_1412:
        /* <DEDUP_REMOVED lines=22> */
.L_x_1413:
[----:B------:R-:W-:Y:S05]  /*1380*/  BSYNC B0 ;  /* 0x0000000000007941 */ /* 0x000fea0003800000 */
.L_x_1411:
        /* <DEDUP_REMOVED lines=18> */
.L_x_1415:
        /* <DEDUP_REMOVED lines=22> */
.L_x_1416:
[----:B------:R-:W-:Y:S05]  /*1610*/  BSYNC B0 ;  /* 0x0000000000007941 */ /* 0x000fea0003800000 */
.L_x_1414:
[----:B------:R0:W1:Y:S01]  /*1620*/  LDC R5, c[0x0][R20+0x154] ;  /* 0x0000550014057b82 */ /* 0x0000620000000800 */
[----:B------:R-:W-:Y:S02]  /*1630*/  IADD3 R21, R21, -0x4, RZ ;  /* 0xfffffffc15157810 */ /* 0x000fe40007ffe0ff */
[----:B------:R-:W-:Y:S02]  /*1640*/  IADD3 R22, R22, -0x10, RZ ;  /* 0xfffffff016167810 */ /* 0x000fe40007ffe0ff */
[----:B------:R-:W-:Y:S02]  /*1650*/  ISETP.GT.AND P0, PT, R21, 0x3, PT ;  /* 0x000000031500780c */ /* 0x000fe40003f04270 */
[----:B0-----:R-:W-:Y:S01]  /*1660*/  IADD3 R20, R20, -0x10, RZ ;  /* 0xfffffff014147810 */ /* 0x001fe20007ffe0ff */
[----:B-1----:R-:W-:-:S10]  /*1670*/  IMAD R0, R5, R10, R0 ;  /* 0x0000000a05007224 */ /* 0x002fd400078e0200 */
[----:B------:R-:W-:Y:S05]  /*1680*/  @P0 BRA `(.L_x_1417) ;  /* 0xfffff57000000947 */ /* 0x000fea000383ffff */
.L_x_1399:
        /* <DEDUP_REMOVED lines=106> */
        .weak           $__internal_70_$__cuda_sm20_div_s64
        .type           $__internal_70_$__cuda_sm20_div_s64,@function
        .size           $__internal_70_$__cuda_sm20_div_s64,($__internal_71_$__cuda_sm20_rem_s64 - $__internal_70_$__cuda_sm20_div_s64)
$__internal_70_$__cuda_sm20_div_s64:
        /* <DEDUP_REMOVED lines=82> */
[----:B------:R-:W-:Y:S05]  /*2250*/  RET.REL.NODEC R6 `(_ZN2at6native16triu_tril_kernelIaiLb1ELi8ELb1EEEvNS_4cuda6detail10TensorInfoIT_T0_EENS4_IKS5_S6_EEllS6_) ;  /* 0xffffdda006007950 */ /* 0x000fea0003c3ffff */
        .weak           $__internal_71_$__cuda_sm20_rem_s64
        .type           $__internal_71_$__cuda_sm20_rem_s64,@function
        .size           $__internal_71_$__cuda_sm20_rem_s64,(.L_x_3183 - $__internal_71_$__cuda_sm20_rem_s64)
$__internal_71_$__cuda_sm20_rem_s64:
        /* <DEDUP_REMOVED lines=72> */
[----:B------:R-:W-:Y:S06]  /*26e0*/  RET.REL.NODEC R2 `(_ZN2at6native16triu_tril_kernelIaiLb1ELi8ELb1EEEvNS_4cuda6detail10TensorInfoIT_T0_EENS4_IKS5_S6_EEllS6_) ;  /* 0xffffd91002007950 */ /* 0x000fec0003c3ffff */
.L_x_1418:
        /* <DEDUP_REMOVED lines=9> */
.L_x_3183:


//--------------------- .text._ZN2at6native16triu_tril_kernelIhlLb1ELi8ELb0EEEvNS_4cuda6detail10TensorInfoIT_T0_EENS4_IKS5_S6_EEllS6_ --------------------------
	.section	.text._ZN2at6native16triu_tril_kernelIhlLb1ELi8ELb0EEEvNS_4cuda6detail10TensorInfoIT_T0_EENS4_IKS5_S6_EEllS6_,"ax",@progbits
	.sectioninfo	@"SHI_REGISTERS=32"
	.align	128
        .global         _ZN2at6native16triu_tril_kernelIhlLb1ELi8ELb0EEEvNS_4cuda6detail10TensorInfoIT_T0_EENS4_IKS5_S6_EEllS6_
        .type           _ZN2at6native16triu_tril_kernelIhlLb1ELi8ELb0EEEvNS_4cuda6detail10TensorInfoIT_T0_EENS4_IKS5_S6_EEllS6_,@function
        .size           _ZN2at6native16triu_tril_kernelIhlLb1ELi8ELb0EEEvNS_4cuda6detail10TensorInfoIT_T0_EENS4_IKS5_S6_EEllS6_,(.L_x_3184 - _ZN2at6native16triu_tril_kernelIhlLb1ELi8ELb0EEEvNS_4cuda6detail10TensorInfoIT_T0_EENS4_IKS5_S6_EEllS6_)
        .other          _ZN2at6native16triu_tril_kernelIhlLb1ELi8ELb0EEEvNS_4cuda6detail10TensorInfoIT_T0_EENS4_IKS5_S6_EEllS6_,@"STO_CUDA_ENTRY STV_DEFAULT"
_ZN2at6native16triu_tril_kernelIhlLb1ELi8ELb0EEEvNS_4cuda6detail10TensorInfoIT_T0_EENS4_IKS5_S6_EEllS6_:
.text._ZN2at6native16triu_tril_kernelIhlLb1ELi8ELb0EEEvNS_4cuda6detail10TensorInfoIT_T0_EENS4_IKS5_S6_EEllS6_:
        /* <DEDUP_REMOVED lines=19> */
[----:B------:R-:W-:Y:S05]  /*0130*/  CALL.REL.NOINC `($__internal_72_$__cuda_sm20_div_s64) ;  /* 0x00002c1000007944 */ /* 0x000fea0003c00000 */
        /* <DEDUP_REMOVED lines=9> */
.L_x_1420:
        /* <DEDUP_REMOVED lines=22> */
.L_x_1421:
[----:B------:R-:W-:Y:S05]  /*0330*/  BSYNC B0 ;  /* 0x0000000000007941 */ /* 0x000fea0003800000 */
.L_x_1419:
        /* <DEDUP_REMOVED lines=19> */
[----:B------:R-:W-:Y:S05]  /*0470*/  CALL.REL.NOINC `($__internal_72_$__cuda_sm20_div_s64) ;  /* 0x000028d000007944 */ /* 0x000fea0003c00000 */
        /* <DEDUP_REMOVED lines=9> */
.L_x_1423:
        /* <DEDUP_REMOVED lines=22> */
.L_x_1424:
[----:B------:R-:W-:Y:S05]  /*0670*/  BSYNC B0 ;  /* 0x0000000000007941 */ /* 0x000fea0003800000 */
.L_x_1422:
        /* <DEDUP_REMOVED lines=58> */
.L_x_1430:
        /* <DEDUP_REMOVED lines=14> */
[----:B------:R-:W-:Y:S05]  /*0b00*/  CALL.REL.NOINC `($__internal_72_$__cuda_sm20_div_s64) ;  /* 0x0000224000007944 */ /* 0x000fea0003c00000 */
        /* <DEDUP_REMOVED lines=11> */
.L_x_1428:
        /* <DEDUP_REMOVED lines=23> */
.L_x_1429:
[----:B------:R-:W-:Y:S05]  /*0d30*/  BSYNC B0 ;  /* 0x0000000000007941 */ /* 0x000fea0003800000 */
.L_x_1427:
        /* <DEDUP_REMOVED lines=19> */
.L_x_1426:
        /* <DEDUP_REMOVED lines=13> */
.L_x_1443:
        /* <DEDUP_REMOVED lines=14> */
[----:B------:R-:W-:Y:S05]  /*1020*/  CALL.REL.NOINC `($__internal_72_$__cuda_sm20_div_s64) ;  /* 0x00001d2000007944 */ /* 0x000fea0003c00000 */
        /* <DEDUP_REMOVED lines=10> */
.L_x_1432:
        /* <DEDUP_REMOVED lines=23> */
.L_x_1433:
[----:B------:R-:W-:Y:S05]  /*1240*/  BSYNC B0 ;  /* 0x0000000000007941 */ /* 0x000fea0003800000 */
.L_x_1431:
        /* <DEDUP_REMOVED lines=24> */
[----:B------:R-:W-:Y:S05]  /*13d0*/  CALL.REL.NOINC `($__internal_72_$__cuda_sm20_div_s64) ;  /* 0x0000197000007944 */ /* 0x000fea0003c00000 */
        /* <DEDUP_REMOVED lines=10> */
.L_x_1435:
        /* <DEDUP_REMOVED lines=23> */
.L_x_1436:
[----:B------:R-:W-:Y:S05]  /*15f0*/  BSYNC B0 ;  /* 0x0000000000007941 */ /* 0x000fea0003800000 */
.L_x_1434:
        /* <DEDUP_REMOVED lines=37> */
.L_x_1438:
        /* <DEDUP_REMOVED lines=23> */
.L_x_1439:
[----:B------:R-:W-:Y:S05]  /*19c0*/  BSYNC B0 ;  /* 0x0000000000007941 */ /* 0x000fea0003800000 */
.L_x_1437:
        /* <DEDUP_REMOVED lines=27> */
[----:B------:R-:W-:Y:S05]  /*1b80*/  CALL.REL.NOINC `($__internal_72_$__cuda_sm20_div_s64) ;  /* 0x000011c000007944 */ /* 0x000fea0003c00000 */
        /* <DEDUP_REMOVED lines=10> */
.L_x_1441:
        /* <DEDUP_REMOVED lines=22> */
.L_x_1442:
[----:B------:R-:W-:Y:S05]  /*1d90*/  BSYNC B0 ;  /* 0x0000000000007941 */ /* 0x000fea0003800000 */
.L_x_1440:
        /* <DEDUP_REMOVED lines=20> */
.L_x_1425:
        /* <DEDUP_REMOVED lines=106> */
.L_x_1447:
[----:B0-----:R-:W-:Y:S05]  /*2580*/  BSYNC B1 ;  /* 0x0000000000017941 */ /* 0x001fea0003800000 */
.L_x_1446:
        /* <DEDUP_REMOVED lines=48> */
.L_x_1445:
[----:B------:R-:W-:Y:S05]  /*2890*/  BSYNC B0 ;  /* 0x0000000000007941 */ /* 0x000fea0003800000 */
.L_x_1444:
        /* <DEDUP_REMOVED lines=75> */
        .weak           $__internal_72_$__cuda_sm20_div_s64
        .type           $__internal_72_$__cuda_sm20_div_s64,@function
        .size           $__internal_72_$__cuda_sm20_div_s64,(.L_x_3184 - $__internal_72_$__cuda_sm20_div_s64)
$__internal_72_$__cuda_sm20_div_s64:
        /* <DEDUP_REMOVED lines=83> */
[----:B------:R-:W-:Y:S06]  /*3280*/  RET.REL.NODEC R20 `(_ZN2at6native16triu_tril_kernelIhlLb1ELi8ELb0EEEvNS_4cuda6detail10TensorInfoIT_T0_EENS4_IKS5_S6_EEllS6_) ;  /* 0xffffcd7014007950 */ /* 0x000fec0003c3ffff */
.L_x_1448:
        /* <DEDUP_REMOVED lines=15> */
.L_x_3184:


//--------------------- .text._ZN2at6native16triu_tril_kernelIhlLb1ELi8ELb1EEEvNS_4cuda6detail10TensorInfoIT_T0_EENS4_IKS5_S6_EEllS6_ --------------------------
	.section	.text._ZN2at6native16triu_tril_kernelIhlLb1ELi8ELb1EEEvNS_4cuda6detail10TensorInfoIT_T0_EENS4_IKS5_S6_EEllS6_,"ax",@progbits
	.sectioninfo	@"SHI_REGISTERS=30"
	.align	128
        .global         _ZN2at6native16triu_tril_kernelIhlLb1ELi8ELb1EEEvNS_4cuda6detail10TensorInfoIT_T0_EENS4_IKS5_S6_EEllS6_
        .type           _ZN2at6native16triu_tril_kernelIhlLb1ELi8ELb1EEEvNS_4cuda6detail10TensorInfoIT_T0_EENS4_IKS5_S6_EEllS6_,@function
        .size           _ZN2at6native16triu_tril_kernelIhlLb1ELi8ELb1EEEvNS_4cuda6detail10TensorInfoIT_T0_EENS4_IKS5_S6_EEllS6_,(.L_x_3186 - _ZN2at6native16triu_tril_kernelIhlLb1ELi8ELb1EEEvNS_4cuda6detail10TensorInfoIT_T0_EENS4_IKS5_S6_EEllS6_)
        .other          _ZN2at6native16triu_tril_kernelIhlLb1ELi8ELb1EEEvNS_4cuda6detail10TensorInfoIT_T0_EENS4_IKS5_S6_EEllS6_,@"STO_CUDA_ENTRY STV_DEFAULT"
_ZN2at6native16triu_tril_kernelIhlLb1ELi8ELb1EEEvNS_4cuda6detail10TensorInfoIT_T0_EENS4_IKS5_S6_EEllS6_:
.text._ZN2at6native16triu_tril_kernelIhlLb1ELi8ELb1EEEvNS_4cuda6detail10TensorInfoIT_T0_EENS4_IKS5_S6_EEllS6_:
        /* <DEDUP_REMOVED lines=19> */
[----:B------:R-:W-:Y:S05]  /*0130*/  CALL.REL.NOINC `($__internal_73_$__cuda_sm20_div_s64) ;  /* 0x0000245000007944 */ /* 0x000fea0003c00000 */
[----:B------:R-:W-:-:S04]  /*0140*/  IADD3 R7, P0, RZ, -R10, RZ ;  /* 0x8000000aff077210 */ /* 0x000fc80007f1e0ff */
[----:B------:R-:W-:Y:S01]  /*0150*/  IADD3.X R0, RZ, ~R11, RZ, P0, !PT ;  /* 0x8000000bff007210 */ /* 0x000fe200007fe4ff */
[----:B------:R-:W-:-:S04]  /*0160*/  IMAD.WIDE.U32 R4, R7, c[0x0][0x4b0], R2 ;  /* 0x00012c0007047a25 */ /* 0x000fc800078e0002 */
[----:B------:R-:W-:-:S04]  /*0170*/  IMAD R0, R0, c[0x0][0x4b0], RZ ;  /* 0x00012c0000007a24 */ /* 0x000fc800078e02ff */
[----:B------:R-:W-:-:S04]  /*0180*/  IMAD R3, R7, c[0x0][0x4b4], R0 ;  /* 0x00012d0007037a24 */ /* 0x000fc800078e0200 */
[----:B------:R-:W-:Y:S01]  /*0190*/  IMAD.IADD R3, R5, 0x1, R3 ;  /* 0x0000000105037824 */ /* 0x000fe200078e0203 */
[----:B------:R-:W-:Y:S05]  /*01a0*/  BRA `(.L_x_1451) ;  /* 0x0000016000007947 */ /* 0x000fea0003800000 */
.L_x_1450:
        /* <DEDUP_REMOVED lines=22> */
.L_x_1451:
[----:B------:R-:W-:Y:S05]  /*0310*/  BSYNC B0 ;  /* 0x0000000000007941 */ /* 0x000fea0003800000 */
.L_x_1449:
        /* <DEDUP_REMOVED lines=13> */
[----:B------:R-:W-:Y:S05]  /*03f0*/  CALL.REL.NOINC `($__internal_74_$__cuda_sm20_rem_s64) ;  /* 0x000026c000007944 */ /* 0x000fea0003c00000 */
[----:B------:R-:W-:Y:S05]  /*0400*/  BRA `(.L_x_1454) ;  /* 0x0000012000007947 */ /* 0x000fea0003800000 */
.L_x_1453:
        /* <DEDUP_REMOVED lines=18> */
.L_x_1454:
[----:B------:R-:W-:Y:S05]  /*0530*/  BSYNC B0 ;  /* 0x0000000000007941 */ /* 0x000fea0003800000 */
.L_x_1452:
        /* <DEDUP_REMOVED lines=19> */
[----:B------:R-:W-:Y:S05]  /*0670*/  CALL.REL.NOINC `($__internal_73_$__cuda_sm20_div_s64) ;  /* 0x00001f1000007944 */ /* 0x000fea0003c00000 */
[----:B------:R-:W-:Y:S02]  /*0680*/  IMAD.MOV.U32 R18, RZ, RZ, R10 ;  /* 0x000000ffff127224 */ /* 0x000fe400078e000a */
[----:B------:R-:W-:Y:S01]  /*0690*/  IMAD.MOV.U32 R19, RZ, RZ, R11 ;  /* 0x000000ffff137224 */ /* 0x000fe200078e000b */
[----:B------:R-:W-:Y:S05]  /*06a0*/  BRA `(.L_x_1457) ;  /* 0x0000013000007947 */ /* 0x000fea0003800000 */
.L_x_1456:
        /* <DEDUP_REMOVED lines=19> */
.L_x_1457:
[----:B------:R-:W-:Y:S05]  /*07e0*/  BSYNC B0 ;  /* 0x0000000000007941 */ /* 0x000fea0003800000 */
.L_x_1455:
        /* <DEDUP_REMOVED lines=43> */
.L_x_1463:
        /* <DEDUP_REMOVED lines=13> */
[----:B------:R-:W-:Y:S05]  /*0b70*/  CALL.REL.NOINC `($__internal_73_$__cuda_sm20_div_s64) ;  /* 0x00001a1000007944 */ /* 0x000fea0003c00000 */
        /* <DEDUP_REMOVED lines=11> */
.L_x_1461:
        /* <DEDUP_REMOVED lines=23> */
.L_x_1462:
[----:B------:R-:W-:Y:S05]  /*0da0*/  BSYNC B0 ;  /* 0x0000000000007941 */ /* 0x000fea0003800000 */
.L_x_1460:
        /* <DEDUP_REMOVED lines=14> */
.L_x_1459:
        /* <DEDUP_REMOVED lines=13> */
.L_x_1476:
        /* <DEDUP_REMOVED lines=25> */
.L_x_1465:
        /* <DEDUP_REMOVED lines=23> */
.L_x_1466:
[----:B------:R-:W-:Y:S05]  /*1260*/  BSYNC B0 ;  /* 0x0000000000007941 */ /* 0x000fea0003800000 */
.L_x_1464:
        /* <DEDUP_REMOVED lines=30> */
.L_x_1468:
        /* <DEDUP_REMOVED lines=23> */
.L_x_1469:
[----:B------:R-:W-:Y:S05]  /*15c0*/  BSYNC B0 ;  /* 0x0000000000007941 */ /* 0x000fea0003800000 */
.L_x_1467:
        /* <DEDUP_REMOVED lines=20> */
[----:B------:R-:W-:Y:S05]  /*1710*/  CALL.REL.NOINC `($__internal_73_$__cuda_sm20_div_s64) ;  /* 0x00000e7000007944 */ /* 0x000fea0003c00000 */
        /* <DEDUP_REMOVED lines=11> */
.L_x_1471:
        /* <DEDUP_REMOVED lines=23> */
.L_x_1472:
[----:B------:R-:W-:Y:S05]  /*1940*/  BSYNC B0 ;  /* 0x0000000000007941 */ /* 0x000fea0003800000 */
.L_x_1470:
        /* <DEDUP_REMOVED lines=19> */
[----:B------:R-:W-:Y:S05]  /*1a80*/  CALL.REL.NOINC `($__internal_73_$__cuda_sm20_div_s64) ;  /* 0x00000b0000007944 */ /* 0x000fea0003c00000 */
        /* <DEDUP_REMOVED lines=11> */
.L_x_1474:
        /* <DEDUP_REMOVED lines=23> */
.L_x_1475:
[----:B------:R-:W-:Y:S05]  /*1cb0*/  BSYNC B0 ;  /* 0x0000000000007941 */ /* 0x000fea0003800000 */
.L_x_1473:
        /* <DEDUP_REMOVED lines=14> */
.L_x_1458:
        /* <DEDUP_REMOVED lines=127> */
        .weak           $__internal_73_$__cuda_sm20_div_s64
        .type           $__internal_73_$__cuda_sm20_div_s64,@function
        .size           $__internal_73_$__cuda_sm20_div_s64,($__internal_74_$__cuda_sm20_rem_s64 - $__internal_73_$__cuda_sm20_div_s64)
$__internal_73_$__cuda_sm20_div_s64:
        /* <DEDUP_REMOVED lines=82> */
[----:B------:R-:W-:Y:S06]  /*2ab0*/  RET.REL.NODEC R8 `(_ZN2at6native16triu_tril_kernelIhlLb1ELi8ELb1EEEvNS_4cuda6detail10TensorInfoIT_T0_EENS4_IKS5_S6_EEllS6_) ;  /* 0xffffd54008007950 */ /* 0x000fec0003c3ffff */
        .weak           $__internal_74_$__cuda_sm20_rem_s64
        .type           $__internal_74_$__cuda_sm20_rem_s64,@function
        .size           $__internal_74_$__cuda_sm20_rem_s64,(.L_x_3186 - $__internal_74_$__cuda_sm20_rem_s64)
$__internal_74_$__cuda_sm20_rem_s64:
        /* <DEDUP_REMOVED lines=77> */
[----:B------:R-:W-:Y:S06]  /*2f90*/  RET.REL.NODEC R6 `(_ZN2at6native16triu_tril_kernelIhlLb1ELi8ELb1EEEvNS_4cuda6detail10TensorInfoIT_T0_EENS4_IKS5_S6_EEllS6_) ;  /* 0xffffd06006007950 */ /* 0x000fec0003c3ffff */
.L_x_1477:
        /* <DEDUP_REMOVED lines=14> */
.L_x_3186:


//--------------------- .text._ZN2at6native16triu_tril_kernelIhiLb1ELi8ELb0EEEvNS_4cuda6detail10TensorInfoIT_T0_EENS4_IKS5_S6_EEllS6_ --------------------------
	.section	.text._ZN2at6native16triu_tril_kernelIhiLb1ELi8ELb0EEEvNS_4cuda6detail10TensorInfoIT_T0_EENS4_IKS5_S6_EEllS6_,"ax",@progbits
	.sectioninfo	@"SHI_REGISTERS=30"
	.align	128
        .global         _ZN2at6native16triu_tril_kernelIhiLb1ELi8ELb0EEEvNS_4cuda6detail10TensorInfoIT_T0_EENS4_IKS5_S6_EEllS6_
        .type           _ZN2at6native16triu_tril_kernelIhiLb1ELi8ELb0EEEvNS_4cuda6detail10TensorInfoIT_T0_EENS4_IKS5_S6_EEllS6_,@function
        .size           _ZN2at6native16triu_tril_kernelIhiLb1ELi8ELb0EEEvNS_4cuda6detail10TensorInfoIT_T0_EENS4_IKS5_S6_EEllS6_,(.L_x_3187 - _ZN2at6native16triu_tril_kernelIhiLb1ELi8ELb0EEEvNS_4cuda6detail10TensorInfoIT_T0_EENS4_IKS5_S6_EEllS6_)
        .other          _ZN2at6native16triu_tril_kernelIhiLb1ELi8ELb0EEEvNS_4cuda6detail10TensorInfoIT_T0_EENS4_IKS5_S6_EEllS6_,@"STO_CUDA_ENTRY STV_DEFAULT"
_ZN2at6native16triu_tril_kernelIhiLb1ELi8ELb0EEEvNS_4cuda6detail10TensorInfoIT_T0_EENS4_IKS5_S6_EEllS6_:
.text._ZN2at6native16triu_tril_kernelIhiLb1ELi8ELb0EEEvNS_4cuda6detail10TensorInfoIT_T0_EENS4_IKS5_S6_EEllS6_:
        /* <DEDUP_REMOVED lines=20> */
[----:B------:R-:W-:Y:S05]  /*0140*/  CALL.REL.NOINC `($__internal_75_$__cuda_sm20_div_s64) ;  /* 0x0000221000007944 */ /* 0x000fea0003c00000 */
[--C-:B------:R-:W-:Y:S02]  /*0150*/  IMAD.MOV R0, RZ, RZ, -R2.reuse ;  /* 0x000000ffff007224 */ /* 0x100fe400078e0a02 */
[----:B------:R-:W-:Y:S02]  /*0160*/  IMAD.MOV.U32 R16, RZ, RZ, R2 ;  /* 0x000000ffff107224 */ /* 0x000fe400078e0002 */
[----:B------:R-:W-:Y:S02]  /*0170*/  IMAD R3, R0, c[0x0][0x320], R3 ;  /* 0x0000c80000037a24 */ /* 0x000fe400078e0203 */
[----:B------:R-:W-:Y:S01]  /*0180*/  IMAD.MOV.U32 R17, RZ, RZ, R9 ;  /* 0x000000ffff117224 */ /* 0x000fe200078e0009 */
[----:B------:R-:W-:Y:S05]  /*0190*/  BRA `(.L_x_1480) ;  /* 0x0000015000007947 */ /* 0x000fea0003800000 */
.L_x_1479:
        /* <DEDUP_REMOVED lines=21> */
.L_x_1480:
[----:B------:R-:W-:Y:S05]  /*02f0*/  BSYNC B0 ;  /* 0x0000000000007941 */ /* 0x000fea0003800000 */
.L_x_1478:
        /* <DEDUP_REMOVED lines=16> */
[----:B------:R-:W-:Y:S05]  /*0400*/  CALL.REL.NOINC `($__internal_75_$__cuda_sm20_div_s64) ;  /* 0x00001f5000007944 */ /* 0x000fea0003c00000 */
[--C-:B------:R-:W-:Y:S02]  /*0410*/  IMAD.MOV R5, RZ, RZ, -R2.reuse ;  /* 0x000000ffff057224 */ /* 0x100fe400078e0a02 */
[----:B------:R-:W-:Y:S02]  /*0420*/  IMAD.MOV.U32 R12, RZ, RZ, R2 ;  /* 0x000000ffff0c7224 */ /* 0x000fe400078e0002 */
[----:B------:R-:W-:-:S02]  /*0430*/  IMAD.MOV.U32 R13, RZ, RZ, R9 ;  /* 0x000000ffff0d7224 */ /* 0x000fc400078e0009 */
[----:B------:R-:W-:Y:S01]  /*0440*/  IMAD R0, R5, UR5, R16 ;  /* 0x0000000505007c24 */ /* 0x000fe2000f8e0210 */
[----:B------:R-:W-:Y:S05]  /*0450*/  BRA `(.L_x_1483) ;  /* 0x0000015000007947 */ /* 0x000fea0003800000 */
.L_x_1482:
        /* <DEDUP_REMOVED lines=21> */
.L_x_1483:
[----:B------:R-:W-:Y:S05]  /*05b0*/  BSYNC B0 ;  /* 0x0000000000007941 */ /* 0x000fea0003800000 */
.L_x_1481:
        /* <DEDUP_REMOVED lines=25> */
.L_x_1489:
        /* <DEDUP_REMOVED lines=12> */
[----:B------:R-:W-:Y:S02]  /*0810*/  IMAD.MOV R7, RZ, RZ, -R2 ;  /* 0x000000ffff077224 */ /* 0x000fe400078e0a02 */
[----:B------:R-:W-:Y:S02]  /*0820*/  IMAD.MOV.U32 R13, RZ, RZ, R9 ;  /* 0x000000ffff0d7224 */ /* 0x000fe400078e0009 */
[----:B------:R-:W-:-:S02]  /*0830*/  IMAD R7, R7, UR10, R12 ;  /* 0x0000000a07077c24 */ /* 0x000fc4000f8e020c */
[----:B------:R-:W-:Y:S01]  /*0840*/  IMAD.MOV.U32 R12, RZ, RZ, R2 ;  /* 0x000000ffff0c7224 */ /* 0x000fe200078e0002 */
[----:B------:R-:W-:Y:S05]  /*0850*/  BRA `(.L_x_1488) ;  /* 0x0000016000007947 */ /* 0x000fea0003800000 */
.L_x_1487:
        /* <DEDUP_REMOVED lines=22> */
.L_x_1488:
[----:B------:R-:W-:Y:S05]  /*09c0*/  BSYNC B0 ;  /* 0x0000000000007941 */ /* 0x000fea0003800000 */
.L_x_1486:
        /* <DEDUP_REMOVED lines=10> */
.L_x_1485:
        /* <DEDUP_REMOVED lines=10> */
.L_x_1502:
        /* <DEDUP_REMOVED lines=17> */
.L_x_1491:
        /* <DEDUP_REMOVED lines=21> */
.L_x_1492:
[----:B------:R-:W-:Y:S05]  /*0d70*/  BSYNC B0 ;  /* 0x0000000000007941 */ /* 0x000fea0003800000 */
.L_x_1490:
        /* <DEDUP_REMOVED lines=21> */
.L_x_1494:
        /* <DEDUP_REMOVED lines=21> */
.L_x_1495:
[----:B------:R-:W-:Y:S05]  /*1020*/  BSYNC B0 ;  /* 0x0000000000007941 */ /* 0x000fea0003800000 */
.L_x_1493:
        /* <DEDUP_REMOVED lines=21> */
.L_x_1497:
        /* <DEDUP_REMOVED lines=21> */
.L_x_1498:
[----:B------:R-:W-:Y:S05]  /*12d0*/  BSYNC B0 ;  /* 0x0000000000007941 */ /* 0x000fea0003800000 */
.L_x_1496:
        /* <DEDUP_REMOVED lines=21> */
.L_x_1500:
        /* <DEDUP_REMOVED lines=21> */
.L_x_1501:
[----:B------:R-:W-:Y:S05]  /*1580*/  BSYNC B0 ;  /* 0x0000000000007941 */ /* 0x000fea0003800000 */
.L_x_1499:
        /* <DEDUP_REMOVED lines=11> */
.L_x_1484:
        /* <DEDUP_REMOVED lines=87> */
.L_x_1506:
[----:B0-----:R-:W-:Y:S05]  /*1bb0*/  BSYNC B1 ;  /* 0x0000000000017941 */ /* 0x001fea0003800000 */
.L_x_1505:
        /* <DEDUP_REMOVED lines=47> */
.L_x_1504:
        /* <DEDUP_REMOVED lines=8> */
.L_x_1507:
[----:B------:R-:W-:Y:S05]  /*1f30*/  BSYNC B0 ;  /* 0x0000000000007941 */ /* 0x000fea0003800000 */
.L_x_1503:
        /* <DEDUP_REMOVED lines=66> */
        .weak           $__internal_75_$__cuda_sm20_div_s64
        .type           $__internal_75_$__cuda_sm20_div_s64,@function
        .size           $__internal_75_$__cuda_sm20_div_s64,(.L_x_3187 - $__internal_75_$__cuda_sm20_div_s64)
$__internal_75_$__cuda_sm20_div_s64:
        /* <DEDUP_REMOVED lines=83> */
[----:B------:R-:W-:Y:S06]  /*2890*/  RET.REL.NODEC R4 `(_ZN2at6native16triu_tril_kernelIhiLb1ELi8ELb0EEEvNS_4cuda6detail10TensorInfoIT_T0_EENS4_IKS5_S6_EEllS6_) ;  /* 0xffffd76004007950 */ /* 0x000fec0003c3ffff */
.L_x_1508:
        /* <DEDUP_REMOVED lines=14> */
.L_x_3187:


//--------------------- .text._ZN2at6native16triu_tril_kernelIhiLb1ELi8ELb1EEEvNS_4cuda6detail10TensorInfoIT_T0_EENS4_IKS5_S6_EEllS6_ --------------------------
	.section	.text._ZN2at6native16triu_tril_kernelIhiLb1ELi8ELb1EEEvNS_4cuda6detail10TensorInfoIT_T0_EENS4_IKS5_S6_EEllS6_,"ax",@progbits
	.sectioninfo	@"SHI_REGISTERS=30"
	.align	128
        .global         _ZN2at6native16triu_tril_kernelIhiLb1ELi8ELb1EEEvNS_4cuda6detail10TensorInfoIT_T0_EENS4_IKS5_S6_EEllS6_
        .type           _ZN2at6native16triu_tril_kernelIhiLb1ELi8ELb1EEEvNS_4cuda6detail10TensorInfoIT_T0_EENS4_IKS5_S6_EEllS6_,@function
        .size           _ZN2at6native16triu_tril_kernelIhiLb1ELi8ELb1EEEvNS_4cuda6detail10TensorInfoIT_T0_EENS4_IKS5_S6_EEllS6_,(.L_x_3189 - _ZN2at6native16triu_tril_kernelIhiLb1ELi8ELb1EEEvNS_4cuda6detail10TensorInfoIT_T0_EENS4_IKS5_S6_EEllS6_)
        .other          _ZN2at6native16triu_tril_kernelIhiLb1ELi8ELb1EEEvNS_4cuda6detail10TensorInfoIT_T0_EENS4_IKS5_S6_EEllS6_,@"STO_CUDA_ENTRY STV_DEFAULT"
_ZN2at6native16triu_tril_kernelIhiLb1ELi8ELb1EEEvNS_4cuda6detail10TensorInfoIT_T0_EENS4_IKS5_S6_EEllS6_:
.text._ZN2at6native16triu_tril_kernelIhiLb1ELi8ELb1EEEvNS_4cuda6detail10TensorInfoIT_T0_EENS4_IKS5_S6_EEllS6_:
        /* <DEDUP_REMOVED lines=20> */
[----:B------:R-:W-:Y:S05]  /*0140*/  CALL.REL.NOINC `($__internal_76_$__cuda_sm20_div_s64) ;  /* 0x00001be000007944 */ /* 0x000fea0003c00000 */
[----:B------:R-:W-:-:S04]  /*0150*/  IMAD.MOV R3, RZ, RZ, -R8 ;  /* 0x000000ffff037224 */ /* 0x000fc800078e0a08 */
[----:B------:R-:W-:Y:S01]  /*0160*/  IMAD R4, R3, c[0x0][0x320], R4 ;  /* 0x0000c80003047a24 */ /* 0x000fe200078e0204 */
[----:B------:R-:W-:Y:S05]  /*0170*/  BRA `(.L_x_1511) ;  /* 0x0000015000007947 */ /* 0x000fea0003800000 */
.L_x_1510:
        /* <DEDUP_REMOVED lines=21> */
.L_x_1511:
[----:B------:R-:W-:Y:S05]  /*02d0*/  BSYNC B0 ;  /* 0x0000000000007941 */ /* 0x000fea0003800000 */
.L_x_1509:
        /* <DEDUP_REMOVED lines=14> */
[----:B------:R-:W-:Y:S05]  /*03c0*/  CALL.REL.NOINC `($__internal_77_$__cuda_sm20_rem_s64) ;  /* 0x00001e9000007944 */ /* 0x000fea0003c00000 */
[----:B------:R-:W-:Y:S01]  /*03d0*/  IMAD.MOV.U32 R3, RZ, RZ, R5 ;  /* 0x000000ffff037224 */ /* 0x000fe200078e0005 */
[----:B------:R-:W-:Y:S05]  /*03e0*/  BRA `(.L_x_1514) ;  /* 0x0000011000007947 */ /* 0x000fea0003800000 */
.L_x_1513:
        /* <DEDUP_REMOVED lines=17> */
.L_x_1514:
[----:B------:R-:W-:Y:S05]  /*0500*/  BSYNC B0 ;  /* 0x0000000000007941 */ /* 0x000fea0003800000 */
.L_x_1512:
        /* <DEDUP_REMOVED lines=16> */
[----:B0-----:R-:W-:Y:S05]  /*0610*/  CALL.REL.NOINC `($__internal_76_$__cuda_sm20_div_s64) ;  /* 0x0000171000007944 */ /* 0x001fea0003c00000 */
[----:B------:R-:W-:Y:S02]  /*0620*/  IMAD.MOV.U32 R14, RZ, RZ, R8 ;  /* 0x000000ffff0e7224 */ /* 0x000fe400078e0008 */
[----:B------:R-:W-:Y:S01]  /*0630*/  IMAD.MOV.U32 R15, RZ, RZ, R9 ;  /* 0x000000ffff0f7224 */ /* 0x000fe200078e0009 */
[----:B------:R-:W-:Y:S05]  /*0640*/  BRA `(.L_x_1517) ;  /* 0x0000013000007947 */ /* 0x000fea0003800000 */
.L_x_1516:
        /* <DEDUP_REMOVED lines=19> */
.L_x_1517:
[----:B------:R-:W-:Y:S05]  /*0780*/  BSYNC B0 ;  /* 0x0000000000007941 */ /* 0x000fea0003800000 */
.L_x_1515:
        /* <DEDUP_REMOVED lines=17> */
.L_x_1523:
        /* <DEDUP_REMOVED lines=10> */
[----:B------:R-:W-:Y:S05]  /*0940*/  CALL.REL.NOINC `($__internal_76_$__cuda_sm20_div_s64) ;  /* 0x000013e000007944 */ /* 0x000fea0003c00000 */
[----:B------:R-:W-:Y:S01]  /*0950*/  IADD3 R5, -R8, RZ, RZ ;  /* 0x000000ff08057210 */ /* 0x000fe20007ffe1ff */
[----:B------:R-:W-:-:S04]  /*0960*/  IMAD.MOV.U32 R15, RZ, RZ, R9 ;  /* 0x000000ffff0f7224 */ /* 0x000fc800078e0009 */
[----:B------:R-:W-:Y:S02]  /*0970*/  IMAD R10, R10, R5, R14 ;  /* 0x000000050a0a7224 */ /* 0x000fe400078e020e */
[----:B------:R-:W-:Y:S01]  /*0980*/  IMAD.MOV.U32 R14, RZ, RZ, R8 ;  /* 0x000000ffff0e7224 */ /* 0x000fe200078e0008 */
[----:B------:R-:W-:Y:S05]  /*0990*/  BRA `(.L_x_1522) ;  /* 0x0000016000007947 */ /* 0x000fea0003800000 */
.L_x_1521:
        /* <DEDUP_REMOVED lines=22> */
.L_x_1522:
[----:B------:R-:W-:Y:S05]  /*0b00*/  BSYNC B0 ;  /* 0x0000000000007941 */ /* 0x000fea0003800000 */
.L_x_1520:
        /* <DEDUP_REMOVED lines=8> */
.L_x_1519:
[----:B------:R-:W-:-:S13]  /*0b90*/  ISETP.GE.U32.AND P0, PT, R21, 0x3, PT ;  /* 0x000000031500780c */ /* 0x000fda0003f06070 */
[----:B------:R-:W-:Y:S05]  /*0ba0*/  @!P0 BRA `(.L_x_1518) ;  /* 0x00000ae000008947 */ /* 0x000fea0003800000 */
[C---:B------:R-:W-:Y:S01]  /*0bb0*/  IMAD.SHL.U32 R22, R20.reuse, 0x4, RZ ;  /* 0x0000000414167824 */ /* 0x040fe200078e00ff */
[----:B------:R-:W-:Y:S01]  /*0bc0*/  IADD3 R21, R20, 0x4, RZ ;  /* 0x0000000414157810 */ /* 0x000fe20007ffe0ff */
[----:B------:R-:W-:-:S03]  /*0bd0*/  IMAD.MOV.U32 R5, RZ, RZ, 0x4 ;  /* 0x00000004ff057424 */ /* 0x000fc600078e00ff */
[----:B------:R-:W-:Y:S01]  /*0be0*/  IADD3 R22, R22, 0xe0, RZ ;  /* 0x000000e016167810 */ /* 0x000fe20007ffe0ff */
[----:B------:R-:W-:-:S03]  /*0bf0*/  IMAD R20, R20, R5, c[0x2][0x10] ;  /* 0x0080040014147624 */ /* 0x000fc600078e0205 */
.L_x_1536:
        /* <DEDUP_REMOVED lines=11> */
[----:B------:R-:W-:Y:S02]  /*0cb0*/  IMAD.MOV R11, RZ, RZ, -R8 ;  /* 0x000000ffff0b7224 */ /* 0x000fe400078e0a08 */
[----:B------:R-:W-:Y:S02]  /*0cc0*/  IMAD.MOV.U32 R15, RZ, RZ, R9 ;  /* 0x000000ffff0f7224 */ /* 0x000fe400078e0009 */
[----:B------:R-:W-:Y:S01]  /*0cd0*/  IMAD R11, R10, R11, R14 ;  /* 0x0000000b0a0b7224 */ /* 0x000fe200078e020e */
[----:B------:R-:W-:Y:S01]  /*0ce0*/  MOV R14, R8 ;  /* 0x00000008000e7202 */ /* 0x000fe20000000f00 */
[----:B------:R-:W-:Y:S05]  /*0cf0*/  BRA `(.L_x_1526) ;  /* 0x0000016000007947 */ /* 0x000fea0003800000 */
.L_x_1525:
        /* <DEDUP_REMOVED lines=22> */
.L_x_1526:
[----:B------:R-:W-:Y:S05]  /*0e60*/  BSYNC B0 ;  /* 0x0000000000007941 */ /* 0x000fea0003800000 */
.L_x_1524:
        /* <DEDUP_REMOVED lines=15> */
[----:B------:R-:W-:Y:S02]  /*0f60*/  IMAD R11, R10, R11, R14 ;  /* 0x0000000b0a0b7224 */ /* 0x000fe400078e020e */
[----:B------:R-:W-:Y:S01]  /*0f70*/  IMAD.MOV.U32 R14, RZ, RZ, R8 ;  /* 0x000000ffff0e7224 */ /* 0x000fe200078e0008 */
[----:B------:R-:W-:Y:S05]  /*0f80*/  BRA `(.L_x_1529) ;  /* 0x0000016000007947 */ /* 0x000fea0003800000 */
.L_x_1528:
        /* <DEDUP_REMOVED lines=22> */
.L_x_1529:
[----:B------:R-:W-:Y:S05]  /*10f0*/  BSYNC B0 ;  /* 0x0000000000007941 */ /* 0x000fea0003800000 */
.L_x_1527:
        /* <DEDUP_REMOVED lines=12> */
[----:B------:R-:W-:Y:S05]  /*11c0*/  CALL.REL.NOINC `($__internal_76_$__cuda_sm20_div_s64) ;  /* 0x00000b6000007944 */ /* 0x000fea0003c00000 */
[----:B------:R-:W-:Y:S02]  /*11d0*/  IMAD.MOV R11, RZ, RZ, -R8 ;  /* 0x000000ffff0b7224 */ /* 0x000fe400078e0a08 */
[----:B------:R-:W-:Y:S02]  /*11e0*/  IMAD.MOV.U32 R15, RZ, RZ, R9 ;  /* 0x000000ffff0f7224 */ /* 0x000fe400078e0009 */
[----:B------:R-:W-:Y:S02]  /*11f0*/  IMAD R11, R10, R11, R14 ;  /* 0x0000000b0a0b7224 */ /* 0x000fe400078e020e */
[----:B------:R-:W-:Y:S01]  /*1200*/  IMAD.MOV.U32 R14, RZ, RZ, R8 ;  /* 0x000000ffff0e7224 */ /* 0x000fe200078e0008 */
[----:B------:R-:W-:Y:S05]  /*1210*/  BRA `(.L_x_1532) ;  /* 0x0000016000007947 */ /* 0x000fea0003800000 */
.L_x_1531:
        /* <DEDUP_REMOVED lines=22> */
.L_x_1532:
[----:B------:R-:W-:Y:S05]  /*1380*/  BSYNC B0 ;  /* 0x0000000000007941 */ /* 0x000fea0003800000 */
.L_x_1530:
        /* <DEDUP_REMOVED lines=18> */
.L_x_1534:
        /* <DEDUP_REMOVED lines=22> */
.L_x_1535:
[----:B------:R-:W-:Y:S05]  /*1610*/  BSYNC B0 ;  /* 0x0000000000007941 */ /* 0x000fea0003800000 */
.L_x_1533:
[----:B------:R0:W1:Y:S01]  /*1620*/  LDC R5, c[0x0][R20+0x154] ;  /* 0x0000550014057b82 */ /* 0x0000620000000800 */
[----:B------:R-:W-:Y:S02]  /*1630*/  IADD3 R21, R21, -0x4, RZ ;  /* 0xfffffffc15157810 */ /* 0x000fe40007ffe0ff */
[----:B------:R-:W-:Y:S02]  /*1640*/  IADD3 R22, R22, -0x10, RZ ;  /* 0xfffffff016167810 */ /* 0x000fe40007ffe0ff */
[----:B------:R-:W-:Y:S02]  /*1650*/  ISETP.GT.AND P0, PT, R21, 0x3, PT ;  /* 0x000000031500780c */ /* 0x000fe40003f04270 */
[----:B0-----:R-:W-:Y:S01]  /*1660*/  IADD3 R20, R20, -0x10, RZ ;  /* 0xfffffff014147810 */ /* 0x001fe20007ffe0ff */
[----:B-1----:R-:W-:-:S10]  /*1670*/  IMAD R0, R5, R10, R0 ;  /* 0x0000000a05007224 */ /* 0x002fd400078e0200 */
[----:B------:R-:W-:Y:S05]  /*1680*/  @P0 BRA `(.L_x_1536) ;  /* 0xfffff57000000947 */ /* 0x000fea000383ffff */
.L_x_1518:
        /* <DEDUP_REMOVED lines=106> */
        .weak           $__internal_76_$__cuda_sm20_div_s64
        .type           $__internal_76_$__cuda_sm20_div_s64,@function
        .size           $__internal_76_$__cuda_sm20_div_s64,($__internal_77_$__cuda_sm20_rem_s64 - $__internal_76_$__cuda_sm20_div_s64)
$__internal_76_$__cuda_sm20_div_s64:
        /* <DEDUP_REMOVED lines=82> */
[----:B------:R-:W-:Y:S05]  /*2250*/  RET.REL.NODEC R6 `(_ZN2at6native16triu_tril_kernelIhiLb1ELi8ELb1EEEvNS_4cuda6detail10TensorInfoIT_T0_EENS4_IKS5_S6_EEllS6_) ;  /* 0xffffdda006007950 */ /* 0x000fea0003c3ffff */
        .weak           $__internal_77_$__cuda_sm20_rem_s64
        .type           $__internal_77_$__cuda_sm20_rem_s64,@function
        .size           $__internal_77_$__cuda_sm20_rem_s64,(.L_x_3189 - $__internal_77_$__cuda_sm20_rem_s64)
$__internal_77_$__cuda_sm20_rem_s64:
        /* <DEDUP_REMOVED lines=72> */
[----:B------:R-:W-:Y:S06]  /*26e0*/  RET.REL.NODEC R2 `(_ZN2at6native16triu_tril_kernelIhiLb1ELi8ELb1EEEvNS_4cuda6detail10TensorInfoIT_T0_EENS4_IKS5_S6_EEllS6_) ;  /* 0xffffd91002007950 */ /* 0x000fec0003c3ffff */
.L_x_1537:
        /* <DEDUP_REMOVED lines=9> */
.L_x_3189:


//--------------------- .text._ZN2at6native16triu_tril_kernelIblLb0ELi8ELb0EEEvNS_4cuda6detail10TensorInfoIT_T0_EENS4_IKS5_S6_EEllS6_ --------------------------
	.section	.text._ZN2at6native16triu_tril_kernelIblLb0ELi8ELb0EEEvNS_4cuda6detail10TensorInfoIT_T0_EENS4_IKS5_S6_EEllS6_,"ax",@progbits
	.sectioninfo	@"SHI_REGISTERS=32"
	.align	128
        .global         _ZN2at6native16triu_tril_kernelIblLb0ELi8ELb0EEEvNS_4cuda6detail10TensorInfoIT_T0_EENS4_IKS5_S6_EEllS6_
        .type           _ZN2at6native16triu_tril_kernelIblLb0ELi8ELb0EEEvNS_4cuda6detail10TensorInfoIT_T0_EENS4_IKS5_S6_EEllS6_,@function
        .size           _ZN2at6native16triu_tril_kernelIblLb0ELi8ELb0EEEvNS_4cuda6detail10TensorInfoIT_T0_EENS4_IKS5_S6_EEllS6_,(.L_x_3190 - _ZN2at6native16triu_tril_kernelIblLb0ELi8ELb0EEEvNS_4cuda6detail10TensorInfoIT_T0_EENS4_IKS5_S6_EEllS6_)
        .other          _ZN2at6native16triu_tril_kernelIblLb0ELi8ELb0EEEvNS_4cuda6detail10TensorInfoIT_T0_EENS4_IKS5_S6_EEllS6_,@"STO_CUDA_ENTRY STV_DEFAULT"
_ZN2at6native16triu_tril_kernelIblLb0ELi8ELb0EEEvNS_4cuda6detail10TensorInfoIT_T0_EENS4_IKS5_S6_EEllS6_:
.text._ZN2at6native16triu_tril_kernelIblLb0ELi8ELb0EEEvNS_4cuda6detail10TensorInfoIT_T0_EENS4_IKS5_S6_EEllS6_:
        /* <DEDUP_REMOVED lines=19> */
[----:B------:R-:W-:Y:S05]  /*0130*/  CALL.REL.NOINC `($__internal_78_$__cuda_sm20_div_s64) ;  /* 0x00002bb000007944 */ /* 0x000fea0003c00000 */
        /* <DEDUP_REMOVED lines=9> */
.L_x_1539:
        /* <DEDUP_REMOVED lines=22> */
.L_x_1540:
[----:B------:R-:W-:Y:S05]  /*0330*/  BSYNC B0 ;  /* 0x0000000000007941 */ /* 0x000fea0003800000 */
.L_x_1538:
        /* <DEDUP_REMOVED lines=19> */
[----:B------:R-:W-:Y:S05]  /*0470*/  CALL.REL.NOINC `($__internal_78_$__cuda_sm20_div_s64) ;  /* 0x0000287000007944 */ /* 0x000fea0003c00000 */
        /* <DEDUP_REMOVED lines=9> */
.L_x_1542:
        /* <DEDUP_REMOVED lines=22> */
.L_x_1543:
[----:B------:R-:W-:Y:S05]  /*0670*/  BSYNC B0 ;  /* 0x0000000000007941 */ /* 0x000fea0003800000 */
.L_x_1541:
        /* <DEDUP_REMOVED lines=26> */
[----:B------:R-:W-:Y:S01]  /*0820*/  IADD3 R14, P1, R8, R10, RZ ;  /* 0x0000000a080e7210 */ /* 0x000fe20007f3e0ff */
[----:B------:R-:W-:Y:S02]  /*0830*/  IMAD.MOV.U32 R8, RZ, RZ, R0 ;  /* 0x000000ffff087224 */ /* 0x000fe400078e0000 */
[----:B------:R-:W-:-:S05]  /*0840*/  IMAD.IADD R10, R11, 0x1, R19 ;  /* 0x000000010b0a7824 */ /* 0x000fca00078e0213 */
[----:B------:R-:W-:Y:S01]  /*0850*/  IADD3.X R15, R10, R15, RZ, P1, !PT ;  /* 0x0000000f0a0f7210 */ /* 0x000fe20000ffe4ff */
        /* <DEDUP_REMOVED lines=28> */
.L_x_1549:
        /* <DEDUP_REMOVED lines=17> */
[----:B------:R-:W-:Y:S02]  /*0b30*/  IMAD.MOV.U32 R7, RZ, RZ, R13 ;  /* 0x000000ffff077224 */ /* 0x000fe400078e000d */
[----:B------:R-:W-:Y:S02]  /*0b40*/  IMAD.X R0, RZ, RZ, ~R11, P0 ;  /* 0x000000ffff007224 */ /* 0x000fe400000e0e0b */
[----:B------:R-:W-:-:S04]  /*0b50*/  IMAD.WIDE.U32 R6, R17, UR12, R6 ;  /* 0x0000000c11067c25 */ /* 0x000fc8000f8e0006 */
[----:B------:R-:W-:Y:S02]  /*0b60*/  IMAD R0, R0, UR12, RZ ;  /* 0x0000000c00007c24 */ /* 0x000fe4000f8e02ff */
[----:B------:R-:W-:Y:S02]  /*0b70*/  IMAD.MOV.U32 R12, RZ, RZ, R19 ;  /* 0x000000ffff0c7224 */ /* 0x000fe400078e0013 */
[----:B------:R-:W-:-:S05]  /*0b80*/  IMAD R13, R17, UR13, R0 ;  /* 0x0000000d110d7c24 */ /* 0x000fca000f8e0200 */
[----:B------:R-:W-:Y:S01]  /*0b90*/  IADD3 R0, R7, R13, RZ ;  /* 0x0000000d07007210 */ /* 0x000fe20007ffe0ff */
[----:B------:R-:W-:Y:S01]  /*0ba0*/  IMAD.MOV.U32 R13, RZ, RZ, R11 ;  /* 0x000000ffff0d7224 */ /* 0x000fe200078e000b */
[----:B------:R-:W-:Y:S05]  /*0bb0*/  BRA `(.L_x_1548) ;  /* 0x0000017000007947 */ /* 0x000fea0003800000 */
.L_x_1547:
        /* <DEDUP_REMOVED lines=23> */
.L_x_1548:
[----:B------:R-:W-:Y:S05]  /*0d30*/  BSYNC B0 ;  /* 0x0000000000007941 */ /* 0x000fea0003800000 */
.L_x_1546:
        /* <DEDUP_REMOVED lines=19> */
.L_x_1545:
        /* <DEDUP_REMOVED lines=13> */
.L_x_1562:
        /* <DEDUP_REMOVED lines=9> */
[----:B------:R-:W-:Y:S02]  /*0fd0*/  IMAD.MOV.U32 R11, RZ, RZ, R10 ;  /* 0x000000ffff0b7224 */ /* 0x000fe400078e000a */
[----:B------:R-:W-:Y:S01]  /*0fe0*/  IMAD.U32 R16, RZ, RZ, UR6 ;  /* 0x00000006ff107e24 */ /* 0x000fe2000f8e00ff */
[----:B------:R-:W-:Y:S01]  /*0ff0*/  MOV R10, R17 ;  /* 0x00000011000a7202 */ /* 0x000fe20000000f00 */
[----:B------:R-:W-:Y:S02]  /*1000*/  IMAD.MOV.U32 R26, RZ, RZ, R12 ;  /* 0x000000ffff1a7224 */ /* 0x000fe400078e000c */
[----:B------:R-:W-:-:S02]  /*1010*/  IMAD.MOV.U32 R20, RZ, RZ, R13 ;  /* 0x000000ffff147224 */ /* 0x000fc400078e000d */
[----:B------:R-:W-:Y:S05]  /*1020*/  CALL.REL.NOINC `($__internal_78_$__cuda_sm20_div_s64) ;  /* 0x00001cc000007944 */ /* 0x000fea0003c00000 */
[----:B------:R-:W-:-:S05]  /*1030*/  IADD3 R17, P0, RZ, -R19, RZ ;  /* 0x80000013ff117210 */ /* 0x000fca0007f1e0ff */
[----:B------:R-:W-:Y:S02]  /*1040*/  IMAD.X R0, RZ, RZ, ~R11, P0 ;  /* 0x000000ffff007224 */ /* 0x000fe400000e0e0b */
        /* <DEDUP_REMOVED lines=8> */
.L_x_1551:
        /* <DEDUP_REMOVED lines=22> */
[----:B------:R-:W-:Y:S02]  /*1230*/  IMAD.MOV.U32 R12, RZ, RZ, R11 ;  /* 0x000000ffff0c7224 */ /* 0x000fe400078e000b */
.L_x_1552:
[----:B------:R-:W-:Y:S05]  /*1240*/  BSYNC B0 ;  /* 0x0000000000007941 */ /* 0x000fea0003800000 */
.L_x_1550:
        /* <DEDUP_REMOVED lines=21> */
[----:B------:R-:W-:-:S02]  /*13a0*/  IMAD.U32 R18, RZ, RZ, UR10 ;  /* 0x0000000aff127e24 */ /* 0x000fc4000f8e00ff */
[----:B------:R-:W-:Y:S02]  /*13b0*/  IMAD.MOV.U32 R10, RZ, RZ, R19 ;  /* 0x000000ffff0a7224 */ /* 0x000fe400078e0013 */
[----:B------:R-:W-:Y:S02]  /*13c0*/  IMAD.MOV.U32 R20, RZ, RZ, R13 ;  /* 0x000000ffff147224 */ /* 0x000fe400078e000d */
[----:B------:R-:W-:Y:S05]  /*13d0*/  CALL.REL.NOINC `($__internal_78_$__cuda_sm20_div_s64) ;  /* 0x0000191000007944 */ /* 0x000fea0003c00000 */
[----:B------:R-:W-:-:S05]  /*13e0*/  IADD3 R21, P0, RZ, -R19, RZ ;  /* 0x80000013ff157210 */ /* 0x000fca0007f1e0ff */
[----:B------:R-:W-:Y:S02]  /*13f0*/  IMAD.X R0, RZ, RZ, ~R11, P0 ;  /* 0x000000ffff007224 */ /* 0x000fe400000e0e0b */
[----:B------:R-:W-:-:S04]  /*1400*/  IMAD.WIDE.U32 R12, R21, UR10, R12 ;  /* 0x0000000a150c7c25 */ /* 0x000fc8000f8e000c */
[----:B------:R-:W-:Y:S01]  /*1410*/  IMAD R0, R0, UR10, RZ ;  /* 0x0000000a00007c24 */ /* 0x000fe2000f8e02ff */
[----:B------:R-:W-:Y:S01]  /*1420*/  MOV R10, R12 ;  /* 0x0000000c000a7202 */ /* 0x000fe20000000f00 */
[----:B------:R-:W-:Y:S02]  /*1430*/  IMAD.MOV.U32 R12, RZ, RZ, R19 ;  /* 0x000000ffff0c7224 */ /* 0x000fe400078e0013 */
[----:B------:R-:W-:-:S04]  /*1440*/  IMAD R21, R21, UR11, R0 ;  /* 0x0000000b15157c24 */ /* 0x000fc8000f8e0200 */
[----:B------:R-:W-:Y:S02]  /*1450*/  IMAD.IADD R0, R13, 0x1, R21 ;  /* 0x000000010d007824 */ /* 0x000fe400078e0215 */
[----:B------:R-:W-:Y:S01]  /*1460*/  IMAD.MOV.U32 R13, RZ, RZ, R11 ;  /* 0x000000ffff0d7224 */ /* 0x000fe200078e000b */
[----:B------:R-:W-:Y:S05]  /*1470*/  BRA `(.L_x_1555) ;  /* 0x0000017000007947 */ /* 0x000fea0003800000 */
.L_x_1554:
        /* <DEDUP_REMOVED lines=23> */
.L_x_1555:
[----:B------:R-:W-:Y:S05]  /*15f0*/  BSYNC B0 ;  /* 0x0000000000007941 */ /* 0x000fea0003800000 */
.L_x_1553:
        /* <DEDUP_REMOVED lines=26> */
[----:B------:R-:W-:Y:S05]  /*17a0*/  CALL.REL.NOINC `($__internal_78_$__cuda_sm20_div_s64) ;  /* 0x0000154000007944 */ /* 0x000fea0003c00000 */
        /* <DEDUP_REMOVED lines=10> */
.L_x_1557:
        /* <DEDUP_REMOVED lines=23> */
.L_x_1558:
[----:B------:R-:W-:Y:S05]  /*19c0*/  BSYNC B0 ;  /* 0x0000000000007941 */ /* 0x000fea0003800000 */
.L_x_1556:
        /* <DEDUP_REMOVED lines=38> */
.L_x_1560:
        /* <DEDUP_REMOVED lines=22> */
.L_x_1561:
[----:B------:R-:W-:Y:S05]  /*1d90*/  BSYNC B0 ;  /* 0x0000000000007941 */ /* 0x000fea0003800000 */
.L_x_1559:
        /* <DEDUP_REMOVED lines=20> */
.L_x_1544:
[----:B------:R-:W-:Y:S01]  /*1ee0*/  IADD3 R4, P0, R2, -R4, RZ ;  /* 0x8000000402047210 */ /* 0x000fe20007f1e0ff */
[----:B------:R-:W-:Y:S01]  /*1ef0*/  ULDC.64 UR4, c[0x0][0x118] ;  /* 0x0000460000047ab9 */ /* 0x000fe20000000a00 */
[----:B------:R-:W-:Y:S01]  /*1f00*/  BSSY B0, `(.L_x_1563) ;  /* 0x0000093000007945 */ /* 0x000fe20003800000 */
[----:B------:R-:W-:-:S02]  /*1f10*/  PRMT R19, RZ, 0x7610, R19 ;  /* 0x00007610ff137816 */ /* 0x000fc40000000013 */
[----:B------:R-:W-:Y:S01]  /*1f20*/  IMAD.X R20, R3, 0x1, ~R5, P0 ;  /* 0x0000000103147824 */ /* 0x000fe200000e0e05 */
[----:B------:R-:W-:Y:S02]  /*1f30*/  ISETP.GT.U32.AND P0, PT, R4, c[0x0][0x4a0], PT ;  /* 0x0001280004007a0c */ /* 0x000fe40003f04070 */
[----:B------:R-:W-:Y:S02]  /*1f40*/  PRMT R7, RZ, 0x7610, R7 ;  /* 0x00007610ff077816 */ /* 0x000fe40000000007 */
[----:B------:R-:W-:Y:S02]  /*1f50*/  ISETP.GT.AND.EX P0, PT, R20, c[0x0][0x4a4], PT, P0 ;  /* 0x0001290014007a0c */ /* 0x000fe40003f04300 */
[----:B------:R-:W-:Y:S02]  /*1f60*/  PRMT R10, RZ, 0x7610, R10 ;  /* 0x00007610ff0a7816 */ /* 0x000fe4000000000a */
[----:B------:R-:W-:Y:S02]  /*1f70*/  PRMT R11, RZ, 0x7610, R11 ;  /* 0x00007610ff0b7816 */ /* 0x000fe4000000000b */
[----:B------:R-:W-:-:S02]  /*1f80*/  PRMT R12, RZ, 0x7610, R12 ;  /* 0x00007610ff0c7816 */ /* 0x000fc4000000000c */
[----:B------:R-:W-:Y:S02]  /*1f90*/  PRMT R0, RZ, 0x7610, R0 ;  /* 0x00007610ff007816 */ /* 0x000fe40000000000 */
[----:B------:R-:W-:Y:S02]  /*1fa0*/  PRMT R6, RZ, 0x7610, R6 ;  /* 0x00007610ff067816 */ /* 0x000fe40000000006 */
[----:B------:R-:W-:Y:S01]  /*1fb0*/  PRMT R13, RZ, 0x7610, R13 ;  /* 0x00007610ff0d7816 */ /* 0x000fe2000000000d */
[----:B------:R-:W-:Y:S05]  /*1fc0*/  @P0 BRA `(.L_x_1564) ;  /* 0x0000086000000947 */ /* 0x000fea0003800000 */
[----:B------:R-:W-:Y:S01]  /*1fd0*/  IMAD.MOV.U32 R0, RZ, RZ, c[0x0][0x498] ;  /* 0x00012600ff007624 */ /* 0x000fe200078e00ff */
[----:B------:R-:W-:Y:S01]  /*1fe0*/  HFMA2.MMA R5, -RZ, RZ, 0, 4.76837158203125e-07 ;  /* 0x00000008ff057435 */ /* 0x000fe200000001ff */
[----:B------:R-:W-:Y:S01]  /*1ff0*/  BSSY B1, `(.L_x_1565) ;  /* 0x0000059000017945 */ /* 0x000fe20003800000 */
[----:B------:R-:W-:Y:S02]  /*2000*/  PRMT R18, RZ, 0x7610, R18 ;  /* 0x00007610ff127816 */ /* 0x000fe40000000012 */
[----:B------:R-:W-:-:S02]  /*2010*/  IADD3 R0, R0, -0x2, RZ ;  /* 0xfffffffe00007810 */ /* 0x000fc40007ffe0ff */
[----:B------:R-:W-:Y:S02]  /*2020*/  PRMT R11, RZ, 0x7610, R11 ;  /* 0x00007610ff0b7816 */ /* 0x000fe4000000000b */
[----:B------:R-:W-:Y:S02]  /*2030*/  PRMT R10, RZ, 0x7610, R10 ;  /* 0x00007610ff0a7816 */ /* 0x000fe4000000000a */
[----:B------:R-:W-:Y:S01]  /*2040*/  IMAD R16, R0, R5, c[0x2][0x0] ;  /* 0x0080000000107624 */ /* 0x000fe200078e0205 */
[----:B------:R-:W-:Y:S02]  /*2050*/  PRMT R7, RZ, 0x7610, R7 ;  /* 0x00007610ff077816 */ /* 0x000fe40000000007 */
[----:B------:R-:W-:Y:S01]  /*2060*/  PRMT R6, RZ, 0x7610, R6 ;  /* 0x00007610ff067816 */ /* 0x000fe20000000006 */
[----:B------:R-:W0:Y:S01]  /*2070*/  LDC.64 R12, c[0x0][R16+0x170] ;  /* 0x00005c00100c7b82 */ /* 0x000e220000000a00 */
[----:B------:R-:W-:Y:S02]  /*2080*/  PRMT R5, RZ, 0x7610, R5 ;  /* 0x00007610ff057816 */ /* 0x000fe40000000005 */
[----:B------:R-:W-:-:S02]  /*2090*/  PRMT R0, RZ, 0x7610, R0 ;  /* 0x00007610ff007816 */ /* 0x000fc40000000000 */
        /* <DEDUP_REMOVED lines=8> */
[----:B------:R-:W-:Y:S01]  /*2120*/  ISETP.GE.U32.AND P0, PT, R17, R12, PT ;  /* 0x0000000c1100720c */ /* 0x000fe20003f06070 */
[----:B------:R-:W-:-:S05]  /*2130*/  IMAD.X R17, RZ, RZ, R3, P1 ;  /* 0x000000ffff117224 */ /* 0x000fca00008e0603 */
        /* <DEDUP_REMOVED lines=21> */
[----:B------:R-:W-:Y:S02]  /*2290*/  ISETP.GE.U32.AND P0, PT, R7, R12, PT ;  /* 0x0000000c0700720c */ /* 0x000fe40003f06070 */
[----:B------:R-:W-:Y:S02]  /*22a0*/  IADD3.X R7, RZ, R3, RZ, P1, !PT ;  /* 0x00000003ff077210 */ /* 0x000fe40000ffe4ff */
        /* <DEDUP_REMOVED lines=26> */
[----:B0-----:R-:W-:-:S04]  /*2450*/  IADD3 R8, P0, R16, R8, RZ ;  /* 0x0000000810087210 */ /* 0x001fc80007f1e0ff */
[----:B------:R-:W-:-:S05]  /*2460*/  IADD3.X R9, R17, R9, RZ, P0, !PT ;  /* 0x0000000911097210 */ /* 0x000fca00007fe4ff */
[----:B------:R0:W5:Y:S01]  /*2470*/  LDG.E.U8 R10, [R8.64] ;  /* 0x00000004080a7981 */ /* 0x000162000c1e1100 */
[----:B------:R-:W-:-:S04]  /*2480*/  IADD3 R11, P1, R2, 0x6, RZ ;  /* 0x00000006020b7810 */ /* 0x000fc80007f3e0ff */
[----:B------:R-:W-:Y:S01]  /*2490*/  ISETP.GE.U32.AND P0, PT, R11, R12, PT ;  /* 0x0000000c0b00720c */ /* 0x000fe20003f06070 */
[----:B------:R-:W-:-:S05]  /*24a0*/  IMAD.X R11, RZ, RZ, R3, P1 ;  /* 0x000000ffff0b7224 */ /* 0x000fca00008e0603 */
[----:B------:R-:W-:Y:S02]  /*24b0*/  ISETP.GE.AND.EX P0, PT, R11, R13, PT, P0 ;  /* 0x0000000d0b00720c */ /* 0x000fe40003f06300 */
[----:B------:R-:W-:-:S11]  /*24c0*/  PRMT R11, RZ, 0x7610, R11 ;  /* 0x00007610ff0b7816 */ /* 0x000fd6000000000b */
[----:B------:R-:W-:Y:S05]  /*24d0*/  @P0 BRA `(.L_x_1566) ;  /* 0x000000a000000947 */ /* 0x000fea0003800000 */
[----:B0-----:R-:W-:-:S04]  /*24e0*/  IADD3 R11, P1, R2, 0x7, RZ ;  /* 0x00000007020b7810 */ /* 0x001fc80007f3e0ff */
[----:B------:R-:W-:Y:S01]  /*24f0*/  ISETP.GE.U32.AND P0, PT, R11, R12, PT ;  /* 0x0000000c0b00720c */ /* 0x000fe20003f06070 */
[----:B------:R-:W-:Y:S01]  /*2500*/  IMAD.X R11, RZ, RZ, R3, P1 ;  /* 0x000000ffff0b7224 */ /* 0x000fe200008e0603 */
[----:B------:R-:W-:-:S04]  /*2510*/  IADD3 R12, P1, R16, R8, RZ ;  /* 0x00000008100c7210 */ /* 0x000fc80007f3e0ff */
[----:B------:R-:W-:Y:S01]  /*2520*/  ISETP.GE.AND.EX P0, PT, R11, R13, PT, P0 ;  /* 0x0000000d0b00720c */ /* 0x000fe20003f06300 */
[----:B------:R-:W-:-:S05]  /*2530*/  IMAD.X R13, R17, 0x1, R9, P1 ;  /* 0x00000001110d7824 */ /* 0x000fca00008e0609 */
[----:B------:R0:W5:Y:S07]  /*2540*/  LDG.E.U8 R11, [R12.64] ;  /* 0x000000040c0b7981 */ /* 0x00016e000c1e1100 */
[----:B------:R-:W-:-:S05]  /*2550*/  @!P0 IADD3 R8, P1, R16, R12, RZ ;  /* 0x0000000c10088210 */ /* 0x000fca0007f3e0ff */
[----:B------:R-:W-:-:S05]  /*2560*/  @!P0 IMAD.X R9, R17, 0x1, R13, P1 ;  /* 0x0000000111098824 */ /* 0x000fca00008e060d */
[----:B------:R0:W5:Y:S03]  /*2570*/  @!P0 LDG.E.U8 R18, [R8.64] ;  /* 0x0000000408128981 */ /* 0x000166000c1e1100 */
.L_x_1566:
[----:B0-----:R-:W-:Y:S05]  /*2580*/  BSYNC B1 ;  /* 0x0000000000017941 */ /* 0x001fea0003800000 */
.L_x_1565:
[C---:B------:R-:W-:Y:S02]  /*2590*/  IADD3 R8, P2, R4.reuse, 0x1, RZ ;  /* 0x0000000104087810 */ /* 0x040fe40007f5e0ff */
[----:B------:R-:W-:Y:S02]  /*25a0*/  IADD3 R9, P1, R4, 0x2, RZ ;  /* 0x0000000204097810 */ /* 0x000fe40007f3e0ff */
[----:B------:R-:W-:Y:S02]  /*25b0*/  ISETP.GT.U32.AND P0, PT, R8, c[0x0][0x4a0], PT ;  /* 0x0001280008007a0c */ /* 0x000fe40003f04070 */
[----:B------:R-:W-:Y:S01]  /*25c0*/  IADD3 R8, P3, R4, 0x3, RZ ;  /* 0x0000000304087810 */ /* 0x000fe20007f7e0ff */
[--C-:B------:R-:W-:Y:S01]  /*25d0*/  IMAD.X R16, RZ, RZ, R20.reuse, P1 ;  /* 0x000000ffff107224 */ /* 0x100fe200008e0614 */
[----:B------:R-:W-:Y:S02]  /*25e0*/  IADD3.X R12, RZ, R20, RZ, P2, !PT ;  /* 0x00000014ff0c7210 */ /* 0x000fe400017fe4ff */
[----:B------:R-:W-:Y:S01]  /*25f0*/  ISETP.GT.U32.AND P4, PT, R9, c[0x0][0x4a0], PT ;  /* 0x0001280009007a0c */ /* 0x000fe20003f84070 */
[----:B------:R-:W-:Y:S01]  /*2600*/  IMAD.X R13, RZ, RZ, R20, P3 ;  /* 0x000000ffff0d7224 */ /* 0x000fe200018e0614 */
[----:B------:R-:W-:-:S02]  /*2610*/  ISETP.GT.U32.AND P5, PT, R8, c[0x0][0x4a0], PT ;  /* 0x0001280008007a0c */ /* 0x000fc40003fa4070 */
[C---:B------:R-:W-:Y:S02]  /*2620*/  IADD3 R9, P6, R4.reuse, 0x4, RZ ;  /* 0x0000000404097810 */ /* 0x040fe40007fde0ff */
[----:B------:R-:W-:Y:S02]  /*2630*/  IADD3 R8, P2, R4, 0x5, RZ ;  /* 0x0000000504087810 */ /* 0x000fe40007f5e0ff */
[----:B------:R-:W-:Y:S01]  /*2640*/  ISETP.GT.AND.EX P0, PT, R12, c[0x0][0x4a4], PT, P0 ;  /* 0x000129000c007a0c */ /* 0x000fe20003f04300 */
[----:B------:R-:W-:Y:S01]  /*2650*/  IMAD.X R12, RZ, RZ, R20, P6 ;  /* 0x000000ffff0c7224 */ /* 0x000fe200030e0614 */
[----:B------:R-:W-:Y:S02]  /*2660*/  ISETP.GT.U32.AND P1, PT, R8, c[0x0][0x4a0], PT ;  /* 0x0001280008007a0c */ /* 0x000fe40003f24070 */
[----:B------:R-:W-:Y:S02]  /*2670*/  IADD3 R8, P3, R4, 0x6, RZ ;  /* 0x0000000604087810 */ /* 0x000fe40007f7e0ff */
[----:B-----5:R-:W-:-:S02]  /*2680*/  SEL R0, R0, RZ, !P0 ;  /* 0x000000ff00007207 */ /* 0x020fc40004000000 */
[----:B------:R-:W-:Y:S02]  /*2690*/  IADD3 R4, P6, R4, 0x7, RZ ;  /* 0x0000000704047810 */ /* 0x000fe40007fde0ff */
[----:B------:R-:W-:Y:S01]  /*26a0*/  ISETP.GT.U32.AND P0, PT, R9, c[0x0][0x4a0], PT ;  /* 0x0001280009007a0c */ /* 0x000fe20003f04070 */
[--C-:B------:R-:W-:Y:S01]  /*26b0*/  IMAD.X R9, RZ, RZ, R20.reuse, P2 ;  /* 0x000000ffff097224 */ /* 0x100fe200010e0614 */
[----:B------:R-:W-:Y:S02]  /*26c0*/  ISETP.GT.U32.AND P2, PT, R8, c[0x0][0x4a0], PT ;  /* 0x0001280008007a0c */ /* 0x000fe40003f44070 */
[----:B------:R-:W-:Y:S01]  /*26d0*/  IADD3.X R8, RZ, R20, RZ, P3, !PT ;  /* 0x00000014ff087210 */ /* 0x000fe20001ffe4ff */
[----:B------:R-:W-:Y:S01]  /*26e0*/  IMAD.X R20, RZ, RZ, R20, P6 ;  /* 0x000000ffff147224 */ /* 0x000fe200030e0614 */
[----:B------:R-:W-:Y:S02]  /*26f0*/  ISETP.GT.AND.EX P5, PT, R13, c[0x0][0x4a4], PT, P5 ;  /* 0x000129000d007a0c */ /* 0x000fe40003fa4350 */
[----:B------:R-:W-:-:S02]  /*2700*/  ISETP.GT.U32.AND P3, PT, R4, c[0x0][0x4a0], PT ;  /* 0x0001280004007a0c */ /* 0x000fc40003f64070 */
[----:B------:R-:W-:Y:S02]  /*2710*/  ISETP.GT.AND.EX P0, PT, R12, c[0x0][0x4a4], PT, P0 ;  /* 0x000129000c007a0c */ /* 0x000fe40003f04300 */
[----:B------:R-:W-:Y:S02]  /*2720*/  ISETP.GT.AND.EX P1, PT, R9, c[0x0][0x4a4], PT, P1 ;  /* 0x0001290009007a0c */ /* 0x000fe40003f24310 */
[----:B------:R-:W-:Y:S02]  /*2730*/  SEL R4, R6, RZ, !P5 ;  /* 0x000000ff06047207 */ /* 0x000fe40006800000 */
[----:B------:R-:W-:Y:S02]  /*2740*/  ISETP.GT.AND.EX P4, PT, R16, c[0x0][0x4a4], PT, P4 ;  /* 0x0001290010007a0c */ /* 0x000fe40003f84340 */
[----:B------:R-:W-:Y:S02]  /*2750*/  ISETP.GT.AND.EX P2, PT, R8, c[0x0][0x4a4], PT, P2 ;  /* 0x0001290008007a0c */ /* 0x000fe40003f44320 */
[----:B------:R-:W-:-:S02]  /*2760*/  ISETP.GT.AND.EX P3, PT, R20, c[0x0][0x4a4], PT, P3 ;  /* 0x0001290014007a0c */ /* 0x000fc40003f64330 */
[----:B------:R-:W-:Y:S02]  /*2770*/  PRMT R13, R0, 0x7610, R13 ;  /* 0x00007610000d7816 */ /* 0x000fe4000000000d */
[----:B------:R-:W-:Y:S02]  /*2780*/  PRMT R0, R4, 0x7610, R0 ;  /* 0x0000761004007816 */ /* 0x000fe40000000000 */
[----:B------:R-:W-:Y:S02]  /*2790*/  SEL R7, R7, RZ, !P0 ;  /* 0x000000ff07077207 */ /* 0x000fe40004000000 */
[----:B------:R-:W-:Y:S02]  /*27a0*/  SEL R10, R10, RZ, !P1 ;  /* 0x000000ff0a0a7207 */ /* 0x000fe40004800000 */
[----:B------:R-:W-:Y:S02]  /*27b0*/  SEL R5, R5, RZ, !P4 ;  /* 0x000000ff05057207 */ /* 0x000fe40006000000 */
[----:B------:R-:W-:-:S02]  /*27c0*/  SEL R4, R11, RZ, !P2 ;  /* 0x000000ff0b047207 */ /* 0x000fc40005000000 */
[----:B------:R-:W-:Y:S02]  /*27d0*/  SEL R18, R18, RZ, !P3 ;  /* 0x000000ff12127207 */ /* 0x000fe40005800000 */
[----:B------:R-:W-:Y:S02]  /*27e0*/  PRMT R12, R7, 0x7610, R12 ;  /* 0x00007610070c7816 */ /* 0x000fe4000000000c */
[----:B------:R-:W-:Y:S02]  /*27f0*/  PRMT R11, R10, 0x7610, R11 ;  /* 0x000076100a0b7816 */ /* 0x000fe4000000000b */
[----:B------:R-:W-:Y:S02]  /*2800*/  PRMT R6, R5, 0x7610, R6 ;  /* 0x0000761005067816 */ /* 0x000fe40000000006 */
[----:B------:R-:W-:Y:S02]  /*2810*/  PRMT R10, R4, 0x7610, R10 ;  /* 0x00007610040a7816 */ /* 0x000fe4000000000a */
[----:B------:R-:W-:-:S02]  /*2820*/  PRMT R7, R18, 0x7610, R7 ;  /* 0x0000761012077816 */ /* 0x000fc40000000007 */
.L_x_1564:
[----:B------:R-:W-:Y:S05]  /*2830*/  BSYNC B0 ;  /* 0x0000000000007941 */ /* 0x000fea0003800000 */
.L_x_1563:
        /* <DEDUP_REMOVED lines=23> */
[----:B-1----:R-:W-:-:S05]  /*29b0*/  IADD3 R16, P1, R8, R14, RZ ;  /* 0x0000000e08107210 */ /* 0x002fca0007f3e0ff */
[----:B------:R-:W-:-:S05]  /*29c0*/  IMAD.X R17, R9, 0x1, R15, P1 ;  /* 0x0000000109117824 */ /* 0x000fca00008e060f */
[----:B------:R1:W-:Y:S01]  /*29d0*/  STG.E.U8 [R16.64], R13 ;  /* 0x0000000d10007986 */ /* 0x0003e2000c101104 */
[----:B------:R-:W-:Y:S05]  /*29e0*/  @P0 EXIT ;  /* 0x000000000000094d */ /* 0x000fea0003800000 */
[----:B-1----:R-:W-:-:S04]  /*29f0*/  IADD3 R13, P1, R2, 0x3, RZ ;  /* 0x00000003020d7810 */ /* 0x002fc80007f3e0ff */
[----:B------:R-:W-:Y:S01]  /*2a00*/  ISETP.GE.U32.AND P0, PT, R13, R4, PT ;  /* 0x000000040d00720c */ /* 0x000fe20003f06070 */
[----:B------:R-:W-:Y:S01]  /*2a10*/  IMAD.X R13, RZ, RZ, R3, P1 ;  /* 0x000000ffff0d7224 */ /* 0x000fe200008e0603 */
[----:B------:R-:W-:-:S04]  /*2a20*/  LEA R16, P1, R8, R14, 0x1 ;  /* 0x0000000e08107211 */ /* 0x000fc800078208ff */
[----:B------:R-:W-:Y:S02]  /*2a30*/  ISETP.GE.AND.EX P0, PT, R13, R5, PT, P0 ;  /* 0x000000050d00720c */ /* 0x000fe40003f06300 */
[----:B------:R-:W-:-:S05]  /*2a40*/  LEA.HI.X R17, R8, R15, R9, 0x1, P1 ;  /* 0x0000000f08117211 */ /* 0x000fca00008f0c09 */
[----:B------:R1:W-:Y:S06]  /*2a50*/  STG.E.U8 [R16.64], R6 ;  /* 0x0000000610007986 */ /* 0x0003ec000c101104 */
[----:B------:R-:W-:Y:S05]  /*2a60*/  @P0 EXIT ;  /* 0x000000000000094d */ /* 0x000fea0003800000 */
[----:B0-----:R-:W-:Y:S01]  /*2a70*/  IADD3 R19, P1, R2, 0x4, RZ ;  /* 0x0000000402137810 */ /* 0x001fe20007f3e0ff */
[----:B------:R-:W-:Y:S02]  /*2a80*/  IMAD R13, R9, 0x3, RZ ;  /* 0x00000003090d7824 */ /* 0x000fe400078e02ff */
[----:B-1----:R-:W-:Y:S01]  /*2a90*/  IMAD.WIDE.U32 R16, R8, 0x3, R14 ;  /* 0x0000000308107825 */ /* 0x002fe200078e000e */
        /* <DEDUP_REMOVED lines=37> */
        .weak           $__internal_78_$__cuda_sm20_div_s64
        .type           $__internal_78_$__cuda_sm20_div_s64,@function
        .size           $__internal_78_$__cuda_sm20_div_s64,(.L_x_3190 - $__internal_78_$__cuda_sm20_div_s64)
$__internal_78_$__cuda_sm20_div_s64:
        /* <DEDUP_REMOVED lines=83> */
[----:B------:R-:W-:Y:S06]  /*3220*/  RET.REL.NODEC R20 `(_ZN2at6native16triu_tril_kernelIblLb0ELi8ELb0EEEvNS_4cuda6detail10TensorInfoIT_T0_EENS4_IKS5_S6_EEllS6_) ;  /* 0xffffcdd014007950 */ /* 0x000fec0003c3ffff */
.L_x_1567:
        /* <DEDUP_REMOVED lines=13> */
.L_x_3190:


//--------------------- .text._ZN2at6native16triu_tril_kernelIblLb0ELi8ELb1EEEvNS_4cuda6detail10TensorInfoIT_T0_EENS4_IKS5_S6_EEllS6_ --------------------------
	.section	.text._ZN2at6native16triu_tril_kernelIblLb0ELi8ELb1EEEvNS_4cuda6detail10TensorInfoIT_T0_EENS4_IKS5_S6_EEllS6_,"ax",@progbits
	.sectioninfo	@"SHI_REGISTERS=30"
	.align	128
        .global         _ZN2at6native16triu_tril_kernelIblLb0ELi8ELb1EEEvNS_4cuda6detail10TensorInfoIT_T0_EENS4_IKS5_S6_EEllS6_
        .type           _ZN2at6native16triu_tril_kernelIblLb0ELi8ELb1EEEvNS_4cuda6detail10TensorInfoIT_T0_EENS4_IKS5_S6_EEllS6_,@function
        .size           _ZN2at6native16triu_tril_kernelIblLb0ELi8ELb1EEEvNS_4cuda6detail10TensorInfoIT_T0_EENS4_IKS5_S6_EEllS6_,(.L_x_3192 - _ZN2at6native16triu_tril_kernelIblLb0ELi8ELb1EEEvNS_4cuda6detail10TensorInfoIT_T0_EENS4_IKS5_S6_EEllS6_)
        .other          _ZN2at6native16triu_tril_kernelIblLb0ELi8ELb1EEEvNS_4cuda6detail10TensorInfoIT_T0_EENS4_IKS5_S6_EEllS6_,@"STO_CUDA_ENTRY STV_DEFAULT"
_ZN2at6native16triu_tril_kernelIblLb0ELi8ELb1EEEvNS_4cuda6detail10TensorInfoIT_T0_EENS4_IKS5_S6_EEllS6_:
.text._ZN2at6native16triu_tril_kernelIblLb0ELi8ELb1EEEvNS_4cuda6detail10TensorInfoIT_T0_EENS4_IKS5_S6_EEllS6_:
        /* <DEDUP_REMOVED lines=15> */
[----:B------:R-:W-:Y:S01]  /*00f0*/  MOV R7, R3 ;  /* 0x0000000300077202 */ /* 0x000fe20000000f00 */
[----:B------:R-:W-:Y:S01]  /*0100*/  IMAD.MOV.U32 R6, RZ, RZ, c[0x0][0x4b0] ;  /* 0x00012c00ff067624 */ /* 0x000fe200078e00ff */
[----:B------:R-:W-:Y:S01]  /*0110*/  MOV R8, 0x140 ;  /* 0x0000014000087802 */ /* 0x000fe20000000f00 */
[----:B------:R-:W-:Y:S02]  /*0120*/  IMAD.MOV.U32 R5, RZ, RZ, c[0x0][0x4b4] ;  /* 0x00012d00ff057624 */ /* 0x000fe400078e00ff */
[----:B------:R-:W-:Y:S05]  /*0130*/  CALL.REL.NOINC `($__internal_79_$__cuda_sm20_div_s64) ;  /* 0x000026e000007944 */ /* 0x000fea0003c00000 */
[----:B------:R-:W-:-:S05]  /*0140*/  IADD3 R7, P0, RZ, -R10, RZ ;  /* 0x8000000aff077210 */ /* 0x000fca0007f1e0ff */
[----:B------:R-:W-:Y:S02]  /*0150*/  IMAD.X R0, RZ, RZ, ~R11, P0 ;  /* 0x000000ffff007224 */ /* 0x000fe400000e0e0b */
[----:B------:R-:W-:-:S04]  /*0160*/  IMAD.WIDE.U32 R4, R7, c[0x0][0x4b0], R2 ;  /* 0x00012c0007047a25 */ /* 0x000fc800078e0002 */
[----:B------:R-:W-:-:S04]  /*0170*/  IMAD R0, R0, c[0x0][0x4b0], RZ ;  /* 0x00012c0000007a24 */ /* 0x000fc800078e02ff */
[----:B------:R-:W-:-:S04]  /*0180*/  IMAD R3, R7, c[0x0][0x4b4], R0 ;  /* 0x00012d0007037a24 */ /* 0x000fc800078e0200 */
[----:B------:R-:W-:Y:S01]  /*0190*/  IMAD.IADD R3, R5, 0x1, R3 ;  /* 0x0000000105037824 */ /* 0x000fe200078e0203 */
[----:B------:R-:W-:Y:S05]  /*01a0*/  BRA `(.L_x_1570) ;  /* 0x0000016000007947 */ /* 0x000fea0003800000 */
.L_x_1569:
[----:B------:R-:W0:Y:S01]  /*01b0*/  I2F.U32.RP R0, c[0x0][0x4b0] ;  /* 0x00012c0000007b06 */ /* 0x000e220000209000 */
[----:B------:R-:W-:Y:S01]  /*01c0*/  ISETP.NE.U32.AND P2, PT, RZ, c[0x0][0x4b0], PT ;  /* 0x00012c00ff007a0c */ /* 0x000fe20003f45070 */
[----:B------:R-:W-:-:S06]  /*01d0*/  HFMA2.MMA R11, -RZ, RZ, 0, 0 ;  /* 0x00000000ff0b7435 */ /* 0x000fcc00000001ff */
        /* <DEDUP_REMOVED lines=19> */
.L_x_1570:
[----:B------:R-:W-:Y:S05]  /*0310*/  BSYNC B0 ;  /* 0x0000000000007941 */ /* 0x000fea0003800000 */
.L_x_1568:
        /* <DEDUP_REMOVED lines=10> */
[----:B------:R-:W-:Y:S01]  /*03c0*/  IMAD.MOV.U32 R5, RZ, RZ, R10 ;  /* 0x000000ffff057224 */ /* 0x000fe200078e000a */
[----:B------:R-:W-:Y:S01]  /*03d0*/  MOV R0, 0x400 ;  /* 0x0000040000007802 */ /* 0x000fe20000000f00 */
[----:B------:R-:W-:Y:S02]  /*03e0*/  IMAD.MOV.U32 R2, RZ, RZ, R11 ;  /* 0x000000ffff027224 */ /* 0x000fe400078e000b */
[----:B------:R-:W-:Y:S05]  /*03f0*/  CALL.REL.NOINC `($__internal_80_$__cuda_sm20_rem_s64) ;  /* 0x0000295000007944 */ /* 0x000fea0003c00000 */
[----:B------:R-:W-:Y:S05]  /*0400*/  BRA `(.L_x_1573) ;  /* 0x0000012000007947 */ /* 0x000fea0003800000 */
.L_x_1572:
        /* <DEDUP_REMOVED lines=18> */
.L_x_1573:
[----:B------:R-:W-:Y:S05]  /*0530*/  BSYNC B0 ;  /* 0x0000000000007941 */ /* 0x000fea0003800000 */
.L_x_1571:
[----:B------:R-:W-:-:S04]  /*0540*/  IADD3 R0, P2, P3, -R12, 0x8, R4 ;  /* 0x000000080c007810 */ /* 0x000fc80007b5e104 */
[----:B------:R-:W-:Y:S02]  /*0550*/  ISETP.GT.U32.AND P0, PT, R0, c[0x0][0x4a0], PT ;  /* 0x0001280000007a0c */ /* 0x000fe40003f04070 */
[----:B------:R-:W-:-:S04]  /*0560*/  IADD3.X R0, ~R13, RZ, R3, P2, P3 ;  /* 0x000000ff0d007210 */ /* 0x000fc800017e6503 */
[----:B------:R-:W-:-:S13]  /*0570*/  ISETP.GT.AND.EX P0, PT, R0, c[0x0][0x4a4], PT, P0 ;  /* 0x0001290000007a0c */ /* 0x000fda0003f04300 */
[----:B------:R-:W-:Y:S05]  /*0580*/  @!P0 EXIT ;  /* 0x000000000000894d */ /* 0x000fea0003800000 */
[----:B------:R-:W-:Y:S01]  /*0590*/  ULDC UR4, c[0x0][0x498] ;  /* 0x0001260000047ab9 */ /* 0x000fe20000000800 */
[----:B------:R-:W-:Y:S01]  /*05a0*/  BSSY B0, `(.L_x_1574) ;  /* 0x0000024000007945 */ /* 0x000fe20003800000 */
[----:B------:R-:W-:-:S04]  /*05b0*/  UIADD3 UR4, UR4, -0x1, URZ ;  /* 0xffffffff04047890 */ /* 0x000fc8000fffe03f */
[----:B------:R-:W-:-:S12]  /*05c0*/  USHF.L.U32 UR6, UR4, 0x3, URZ ;  /* 0x0000000304067899 */ /* 0x000fd8000800063f */
[----:B------:R-:W-:Y:S01]  /*05d0*/  ULDC.64 UR6, c[0x0][UR6+0x230] ;  /* 0x00008c0006067abb */ /* 0x000fe20008000a00 */
[----:B------:R-:W-:Y:S05]  /*05e0*/  @!P1 BRA `(.L_x_1575) ;  /* 0x000000c000009947 */ /* 0x000fea0003800000 */
[----:B------:R-:W-:Y:S01]  /*05f0*/  MOV R9, UR9 ;  /* 0x0000000900097c02 */ /* 0x000fe20008000f00 */
[----:B------:R-:W-:Y:S02]  /*0600*/  IMAD.U32 R7, RZ, RZ, UR9 ;  /* 0x00000009ff077e24 */ /* 0x000fe4000f8e00ff */
[----:B------:R-:W-:Y:S01]  /*0610*/  IMAD.U32 R8, RZ, RZ, UR8 ;  /* 0x00000008ff087e24 */ /* 0x000fe2000f8e00ff */
[----:B------:R-:W-:Y:S01]  /*0620*/  MOV R8, 0x680 ;  /* 0x0000068000087802 */ /* 0x000fe20000000f00 */
[----:B------:R-:W-:Y:S02]  /*0630*/  IMAD.U32 R6, RZ, RZ, UR8 ;  /* 0x00000008ff067e24 */ /* 0x000fe4000f8e00ff */
[----:B------:R-:W-:Y:S02]  /*0640*/  IMAD.MOV.U32 R21, RZ, RZ, R10 ;  /* 0x000000ffff157224 */ /* 0x000fe400078e000a */
[----:B------:R-:W-:-:S02]  /*0650*/  IMAD.MOV.U32 R7, RZ, RZ, R11 ;  /* 0x000000ffff077224 */ /* 0x000fc400078e000b */
[----:B------:R-:W-:Y:S02]  /*0660*/  IMAD.MOV.U32 R5, RZ, RZ, R9 ;  /* 0x000000ffff057224 */ /* 0x000fe400078e0009 */
[----:B------:R-:W-:Y:S05]  /*0670*/  CALL.REL.NOINC `($__internal_79_$__cuda_sm20_div_s64) ;  /* 0x000021a000007944 */ /* 0x000fea0003c00000 */
[----:B------:R-:W-:Y:S01]  /*0680*/  IMAD.MOV.U32 R18, RZ, RZ, R10 ;  /* 0x000000ffff127224 */ /* 0x000fe200078e000a */
[----:B------:R-:W-:Y:S01]  /*0690*/  MOV R19, R11 ;  /* 0x0000000b00137202 */ /* 0x000fe20000000f00 */
[----:B------:R-:W-:Y:S05]  /*06a0*/  BRA `(.L_x_1576) ;  /* 0x0000013000007947 */ /* 0x000fea0003800000 */
.L_x_1575:
        /* <DEDUP_REMOVED lines=19> */
.L_x_1576:
[----:B------:R-:W-:Y:S05]  /*07e0*/  BSYNC B0 ;  /* 0x0000000000007941 */ /* 0x000fea0003800000 */
.L_x_1574:
        /* <DEDUP_REMOVED lines=43> */
.L_x_1582:
        /* <DEDUP_REMOVED lines=13> */
[----:B------:R-:W-:Y:S05]  /*0b70*/  CALL.REL.NOINC `($__internal_79_$__cuda_sm20_div_s64) ;  /* 0x00001ca000007944 */ /* 0x000fea0003c00000 */
[----:B------:R-:W-:Y:S01]  /*0b80*/  IADD3 R5, P0, RZ, -R10, RZ ;  /* 0x8000000aff057210 */ /* 0x000fe20007f1e0ff */
[----:B------:R-:W-:-:S02]  /*0b90*/  IMAD.MOV.U32 R6, RZ, RZ, R18 ;  /* 0x000000ffff067224 */ /* 0x000fc400078e0012 */
[----:B------:R-:W-:Y:S01]  /*0ba0*/  IMAD.MOV.U32 R7, RZ, RZ, R19 ;  /* 0x000000ffff077224 */ /* 0x000fe200078e0013 */
[-C--:B------:R-:W-:Y:S01]  /*0bb0*/  IADD3.X R0, RZ, ~R11.reuse, RZ, P0, !PT ;  /* 0x8000000bff007210 */ /* 0x080fe200007fe4ff */
[----:B------:R-:W-:Y:S01]  /*0bc0*/  IMAD.MOV.U32 R18, RZ, RZ, R10 ;  /* 0x000000ffff127224 */ /* 0x000fe200078e000a */
[----:B------:R-:W-:Y:S01]  /*0bd0*/  MOV R19, R11 ;  /* 0x0000000b00137202 */ /* 0x000fe20000000f00 */
[----:B------:R-:W-:-:S04]  /*0be0*/  IMAD.WIDE.U32 R6, R5, UR16, R6 ;  /* 0x0000001005067c25 */ /* 0x000fc8000f8e0006 */
[----:B------:R-:W-:-:S04]  /*0bf0*/  IMAD R0, R0, UR16, RZ ;  /* 0x0000001000007c24 */ /* 0x000fc8000f8e02ff */
[----:B------:R-:W-:-:S04]  /*0c00*/  IMAD R5, R5, UR17, R0 ;  /* 0x0000001105057c24 */ /* 0x000fc8000f8e0200 */
[----:B------:R-:W-:Y:S01]  /*0c10*/  IMAD.IADD R0, R7, 0x1, R5 ;  /* 0x0000000107007824 */ /* 0x000fe200078e0205 */
[----:B------:R-:W-:Y:S05]  /*0c20*/  BRA `(.L_x_1581) ;  /* 0x0000017000007947 */ /* 0x000fea0003800000 */
.L_x_1580:
[----:B------:R-:W0:Y:S01]  /*0c30*/  I2F.U32.RP R0, UR16 ;  /* 0x0000001000007d06 */ /* 0x000e220008209000 */
[----:B------:R-:W-:Y:S01]  /*0c40*/  IMAD R5, RZ, RZ, -UR16 ;  /* 0x80000010ff057e24 */ /* 0x000fe2000f8e02ff */
[----:B------:R-:W-:Y:S01]  /*0c50*/  ISETP.NE.U32.AND P2, PT, RZ, UR16, PT ;  /* 0x00000010ff007c0c */ /* 0x000fe2000bf45070 */
[----:B------:R-:W-:-:S05]  /*0c60*/  IMAD.MOV.U32 R19, RZ, RZ, RZ ;  /* 0x000000ffff137224 */ /* 0x000fca00078e00ff */
        /* <DEDUP_REMOVED lines=19> */
.L_x_1581:
[----:B------:R-:W-:Y:S05]  /*0da0*/  BSYNC B0 ;  /* 0x0000000000007941 */ /* 0x000fea0003800000 */
.L_x_1579:
        /* <DEDUP_REMOVED lines=14> */
.L_x_1578:
        /* <DEDUP_REMOVED lines=13> */
.L_x_1595:
[----:B------:R-:W-:Y:S01]  /*0f60*/  ULDC.64 UR8, c[0x0][UR7+0x160] ;  /* 0x0000580007087abb */ /* 0x000fe20008000a00 */
[----:B------:R-:W-:Y:S01]  /*0f70*/  BSSY B0, `(.L_x_1583) ;  /* 0x000002f000007945 */ /* 0x000fe20003800000 */
[----:B------:R-:W-:-:S04]  /*0f80*/  LOP3.LUT R5, R19, UR9, RZ, 0xfc, !PT ;  /* 0x0000000913057c12 */ /* 0x000fc8000f8efcff */
[----:B------:R-:W-:-:S13]  /*0f90*/  ISETP.NE.U32.AND P0, PT, R5, RZ, PT ;  /* 0x000000ff0500720c */ /* 0x000fda0003f05070 */
[----:B------:R-:W-:Y:S05]  /*0fa0*/  @!P0 BRA `(.L_x_1584) ;  /* 0x0000014000008947 */ /* 0x000fea0003800000 */
[----:B------:R-:W-:Y:S01]  /*0fb0*/  MOV R9, UR9 ;  /* 0x0000000900097c02 */ /* 0x000fe20008000f00 */
[----:B------:R-:W-:Y:S02]  /*0fc0*/  IMAD.U32 R7, RZ, RZ, UR9 ;  /* 0x00000009ff077e24 */ /* 0x000fe4000f8e00ff */
[----:B------:R-:W-:Y:S01]  /*0fd0*/  IMAD.U32 R8, RZ, RZ, UR8 ;  /* 0x00000008ff087e24 */ /* 0x000fe2000f8e00ff */
[----:B------:R-:W-:Y:S01]  /*0fe0*/  MOV R8, 0x1040 ;  /* 0x0000104000087802 */ /* 0x000fe20000000f00 */
[----:B------:R-:W-:Y:S02]  /*0ff0*/  IMAD.U32 R6, RZ, RZ, UR8 ;  /* 0x00000008ff067e24 */ /* 0x000fe4000f8e00ff */
[----:B------:R-:W-:Y:S02]  /*1000*/  IMAD.MOV.U32 R21, RZ, RZ, R18 ;  /* 0x000000ffff157224 */ /* 0x000fe400078e0012 */
[----:B------:R-:W-:Y:S02]  /*1010*/  IMAD.MOV.U32 R5, RZ, RZ, R9 ;  /* 0x000000ffff057224 */ /* 0x000fe400078e0009 */
[----:B------:R-:W-:-:S02]  /*1020*/  IMAD.MOV.U32 R7, RZ, RZ, R19 ;  /* 0x000000ffff077224 */ /* 0x000fc400078e0013 */
[----:B------:R-:W-:Y:S05]  /*1030*/  CALL.REL.NOINC `($__internal_79_$__cuda_sm20_div_s64) ;  /* 0x000017e000007944 */ /* 0x000fea0003c00000 */
[-C--:B------:R-:W-:Y:S01]  /*1040*/  IADD3 R8, P0, RZ, -R10.reuse, RZ ;  /* 0x8000000aff087210 */ /* 0x080fe20007f1e0ff */
[----:B------:R-:W-:Y:S01]  /*1050*/  IMAD.MOV.U32 R6, RZ, RZ, R18 ;  /* 0x000000ffff067224 */ /* 0x000fe200078e0012 */
[----:B------:R-:W-:Y:S01]  /*1060*/  MOV R18, R10 ;  /* 0x0000000a00127202 */ /* 0x000fe20000000f00 */
[----:B------:R-:W-:Y:S01]  /*1070*/  IMAD.MOV.U32 R7, RZ, RZ, R19 ;  /* 0x000000ffff077224 */ /* 0x000fe200078e0013 */
[----:B------:R-:W-:Y:S01]  /*1080*/  IADD3.X R5, RZ, ~R11, RZ, P0, !PT ;  /* 0x8000000bff057210 */ /* 0x000fe200007fe4ff */
[----:B------:R-:W-:-:S02]  /*1090*/  IMAD.MOV.U32 R19, RZ, RZ, R11 ;  /* 0x000000ffff137224 */ /* 0x000fc400078e000b */
[----:B------:R-:W-:-:S04]  /*10a0*/  IMAD.WIDE.U32 R6, R8, UR8, R6 ;  /* 0x0000000808067c25 */ /* 0x000fc8000f8e0006 */
[----:B------:R-:W-:-:S04]  /*10b0*/  IMAD R5, R5, UR8, RZ ;  /* 0x0000000805057c24 */ /* 0x000fc8000f8e02ff */
[----:B------:R-:W-:-:S04]  /*10c0*/  IMAD R5, R8, UR9, R5 ;  /* 0x0000000908057c24 */ /* 0x000fc8000f8e0205 */
[----:B------:R-:W-:Y:S01]  /*10d0*/  IMAD.IADD R5, R7, 0x1, R5 ;  /* 0x0000000107057824 */ /* 0x000fe200078e0205 */
[----:B------:R-:W-:Y:S05]  /*10e0*/  BRA `(.L_x_1585) ;  /* 0x0000017000007947 */ /* 0x000fea0003800000 */
.L_x_1584:
[----:B------:R-:W0:Y:S01]  /*10f0*/  I2F.U32.RP R5, UR8 ;  /* 0x0000000800057d06 */ /* 0x000e220008209000 */
[----:B------:R-:W-:Y:S01]  /*1100*/  IMAD R9, RZ, RZ, -UR8 ;  /* 0x80000008ff097e24 */ /* 0x000fe2000f8e02ff */
[----:B------:R-:W-:Y:S01]  /*1110*/  ISETP.NE.U32.AND P2, PT, RZ, UR8, PT ;  /* 0x00000008ff007c0c */ /* 0x000fe2000bf45070 */
[----:B------:R-:W-:-:S05]  /*1120*/  HFMA2.MMA R19, -RZ, RZ, 0, 0 ;  /* 0x00000000ff137435 */ /* 0x000fca00000001ff */
        /* <DEDUP_REMOVED lines=19> */
.L_x_1585:
[----:B------:R-:W-:Y:S05]  /*1260*/  BSYNC B0 ;  /* 0x0000000000007941 */ /* 0x000fea0003800000 */
.L_x_1583:
        /* <DEDUP_REMOVED lines=18> */
[----:B------:R-:W-:Y:S05]  /*1390*/  CALL.REL.NOINC `($__internal_79_$__cuda_sm20_div_s64) ;  /* 0x0000148000007944 */ /* 0x000fea0003c00000 */
        /* <DEDUP_REMOVED lines=11> */
.L_x_1587:
        /* <DEDUP_REMOVED lines=23> */
.L_x_1588:
[----:B------:R-:W-:Y:S05]  /*15c0*/  BSYNC B0 ;  /* 0x0000000000007941 */ /* 0x000fea0003800000 */
.L_x_1586:
        /* <DEDUP_REMOVED lines=21> */
[-C--:B------:R-:W-:Y:S01]  /*1720*/  IADD3 R8, P0, RZ, -R10.reuse, RZ ;  /* 0x8000000aff087210 */ /* 0x080fe20007f1e0ff */
[----:B------:R-:W-:Y:S01]  /*1730*/  IMAD.MOV.U32 R6, RZ, RZ, R18 ;  /* 0x000000ffff067224 */ /* 0x000fe200078e0012 */
[----:B------:R-:W-:Y:S01]  /*1740*/  MOV R18, R10 ;  /* 0x0000000a00127202 */ /* 0x000fe20000000f00 */
[----:B------:R-:W-:Y:S01]  /*1750*/  IMAD.MOV.U32 R7, RZ, RZ, R19 ;  /* 0x000000ffff077224 */ /* 0x000fe200078e0013 */
[----:B------:R-:W-:Y:S01]  /*1760*/  IADD3.X R5, RZ, ~R11, RZ, P0, !PT ;  /* 0x8000000bff057210 */ /* 0x000fe200007fe4ff */
[----:B------:R-:W-:Y:S02]  /*1770*/  IMAD.MOV.U32 R19, RZ, RZ, R11 ;  /* 0x000000ffff137224 */ /* 0x000fe400078e000b */
[----:B------:R-:W-:-:S04]  /*1780*/  IMAD.WIDE.U32 R6, R8, UR14, R6 ;  /* 0x0000000e08067c25 */ /* 0x000fc8000f8e0006 */
[----:B------:R-:W-:-:S04]  /*1790*/  IMAD R5, R5, UR14, RZ ;  /* 0x0000000e05057c24 */ /* 0x000fc8000f8e02ff */
[----:B------:R-:W-:-:S04]  /*17a0*/  IMAD R5, R8, UR15, R5 ;  /* 0x0000000f08057c24 */ /* 0x000fc8000f8e0205 */
[----:B------:R-:W-:Y:S01]  /*17b0*/  IMAD.IADD R5, R7, 0x1, R5 ;  /* 0x0000000107057824 */ /* 0x000fe200078e0205 */
[----:B------:R-:W-:Y:S05]  /*17c0*/  BRA `(.L_x_1591) ;  /* 0x0000017000007947 */ /* 0x000fea0003800000 */
.L_x_1590:
        /* <DEDUP_REMOVED lines=23> */
.L_x_1591:
[----:B------:R-:W-:Y:S05]  /*1940*/  BSYNC B0 ;  /* 0x0000000000007941 */ /* 0x000fea0003800000 */
.L_x_1589:
        /* <DEDUP_REMOVED lines=19> */
[----:B------:R-:W-:Y:S05]  /*1a80*/  CALL.REL.NOINC `($__internal_79_$__cuda_sm20_div_s64) ;  /* 0x00000d9000007944 */ /* 0x000fea0003c00000 */
        /* <DEDUP_REMOVED lines=11> */
.L_x_1593:
        /* <DEDUP_REMOVED lines=23> */
.L_x_1594:
[----:B------:R-:W-:Y:S05]  /*1cb0*/  BSYNC B0 ;  /* 0x0000000000007941 */ /* 0x000fea0003800000 */
.L_x_1592:
        /* <DEDUP_REMOVED lines=10> */
[----:B------:R-:W-:-:S05]  /*1d60*/  IMAD R5, R5, UR8, R8 ;  /* 0x0000000805057c24 */ /* 0x000fca000f8e0208 */
[----:B------:R-:W-:-:S07]  /*1d70*/  IADD3 R15, R15, R5, RZ ;  /* 0x000000050f0f7210 */ /* 0x000fce0007ffe0ff */
[----:B------:R-:W-:Y:S01]  /*1d80*/  @!P0 CALL.REL.NOINC `(.L_x_1577) ;  /* 0x0000001000008944 */ /* 0x000fe20003c00000 */
[----:B------:R-:W-:Y:S05]  /*1d90*/  BRA `(.L_x_1595) ;  /* 0xfffff1c000007947 */ /* 0x000fea000383ffff */
.L_x_1577:
[----:B------:R-:W-:Y:S02]  /*1da0*/  ULDC.64 UR8, c[0x0][UR5+0x170] ;  /* 0x00005c0005087abb */ /* 0x000fe40008000a00 */
[----:B------:R-:W-:-:S04]  /*1db0*/  ISETP.GE.U32.AND P0, PT, R4, UR8, PT ;  /* 0x0000000804007c0c */ /* 0x000fc8000bf06070 */
[----:B------:R-:W-:-:S13]  /*1dc0*/  ISETP.GE.AND.EX P0, PT, R3, UR9, PT, P0 ;  /* 0x0000000903007c0c */ /* 0x000fda000bf06300 */
[----:B------:R-:W-:Y:S05]  /*1dd0*/  @P0 EXIT ;  /* 0x000000000000094d */ /* 0x000fea0003800000 */
[C---:B------:R-:W-:Y:S01]  /*1de0*/  IADD3 R0, P1, R4.reuse, -R12, RZ ;  /* 0x8000000c04007210 */ /* 0x040fe20007f3e0ff */
[----:B------:R-:W-:Y:S01]  /*1df0*/  ULDC.64 UR10, c[0x0][0x118] ;  /* 0x00004600000a7ab9 */ /* 0x000fe20000000a00 */
[----:B------:R-:W-:Y:S02]  /*1e00*/  IADD3 R5, P2, R4, 0x1, RZ ;  /* 0x0000000104057810 */ /* 0x000fe40007f5e0ff */
[----:B------:R-:W-:Y:S01]  /*1e10*/  ISETP.GT.U32.AND P0, PT, R0, c[0x0][0x4a0], PT ;  /* 0x0001280000007a0c */ /* 0x000fe20003f04070 */
[----:B------:R-:W-:Y:S01]  /*1e20*/  IMAD.X R0, R3, 0x1, ~R13, P1 ;  /* 0x0000000103007824 */ /* 0x000fe200008e0e0d */
[----:B------:R-:W-:Y:S01]  /*1e30*/  ISETP.GE.U32.AND P1, PT, R5, UR8, PT ;  /* 0x0000000805007c0c */ /* 0x000fe2000bf26070 */
[----:B------:R-:W-:-:S03]  /*1e40*/  IMAD.X R7, RZ, RZ, R3, P2 ;  /* 0x000000ffff077224 */ /* 0x000fc600010e0603 */
[----:B------:R-:W-:Y:S02]  /*1e50*/  ISETP.GT.AND.EX P0, PT, R0, c[0x0][0x4a4], PT, P0 ;  /* 0x0001290000007a0c */ /* 0x000fe40003f04300 */
[----:B------:R-:W-:-:S11]  /*1e60*/  ISETP.GE.AND.EX P1, PT, R7, UR9, PT, P1 ;  /* 0x0000000907007c0c */ /* 0x000fd6000bf26310 */
[----:B------:R-:W-:-:S04]  /*1e70*/  @P0 IADD3 R8, P2, R14, c[0x0][0x160], RZ ;  /* 0x000058000e080a10 */ /* 0x000fc80007f5e0ff */
[----:B------:R-:W-:-:S05]  /*1e80*/  @P0 IADD3.X R9, R15, c[0x0][0x164], RZ, P2, !PT ;  /* 0x000059000f090a10 */ /* 0x000fca00017fe4ff */
[----:B------:R0:W-:Y:S01]  /*1e90*/  @P0 STG.E.U8 [R8.64], RZ ;  /* 0x000000ff08000986 */ /* 0x0001e2000c10110a */
[----:B------:R-:W-:Y:S05]  /*1ea0*/  @P1 EXIT ;  /* 0x000000000000194d */ /* 0x000fea0003800000 */
[----:B------:R-:W-:Y:S02]  /*1eb0*/  IADD3 R0, P1, -R12, R5, RZ ;  /* 0x000000050c007210 */ /* 0x000fe40007f3e1ff */
[----:B------:R-:W-:Y:S02]  /*1ec0*/  MOV R5, UR4 ;  /* 0x0000000400057c02 */ /* 0x000fe40008000f00 */
[----:B------:R-:W-:Y:S01]  /*1ed0*/  ISETP.GT.U32.AND P0, PT, R0, c[0x0][0x4a0], PT ;  /* 0x0001280000007a0c */ /* 0x000fe20003f04070 */
[----:B------:R-:W-:-:S05]  /*1ee0*/  IMAD.X R0, R7, 0x1, ~R13, P1 ;  /* 0x0000000107007824 */ /* 0x000fca00008e0e0d */
[----:B------:R-:W-:-:S13]  /*1ef0*/  ISETP.GT.AND.EX P0, PT, R0, c[0x0][0x4a4], PT, P0 ;  /* 0x0001290000007a0c */ /* 0x000fda0003f04300 */
[----:B------:R-:W-:-:S04]  /*1f00*/  @P0 IMAD.MOV.U32 R0, RZ, RZ, 0x8 ;  /* 0x00000008ff000424 */ /* 0x000fc800078e00ff */
[----:B------:R-:W-:Y:S01]  /*1f10*/  @P0 IMAD R0, R0, R5, c[0x2][0x10] ;  /* 0x0080040000000624 */ /* 0x000fe200078e0205 */
[----:B------:R-:W-:-:S03]  /*1f20*/  IADD3 R5, P4, R4, 0x2, RZ ;  /* 0x0000000204057810 */ /* 0x000fc60007f9e0ff */
[----:B------:R-:W1:Y:S01]  /*1f30*/  @P0 LDC.64 R6, c[0x0][R0+0x160] ;  /* 0x0000580000060b82 */ /* 0x000e620000000a00 */
[----:B------:R-:W-:Y:S01]  /*1f40*/  ISETP.GE.U32.AND P1, PT, R5, UR8, PT ;  /* 0x0000000805007c0c */ /* 0x000fe2000bf26070 */
[----:B0-----:R-:W-:-:S05]  /*1f50*/  IMAD.X R9, RZ, RZ, R3, P4 ;  /* 0x000000ffff097224 */ /* 0x001fca00020e0603 */
[----:B------:R-:W-:Y:S02]  /*1f60*/  ISETP.GE.AND.EX P1, PT, R9, UR9, PT, P1 ;  /* 0x0000000909007c0c */ /* 0x000fe4000bf26310 */
[----:B-1----:R-:W-:-:S04]  /*1f70*/  @P0 IADD3 R6, P2, P3, R6, c[0x0][0x160], R14 ;  /* 0x0000580006060a10 */ /* 0x002fc80007b5e00e */
[----:B------:R-:W-:-:S05]  /*1f80*/  @P0 IADD3.X R7, R7, c[0x0][0x164], R15, P2, P3 ;  /* 0x0000590007070a10 */ /* 0x000fca00017e640f */
[----:B------:R0:W-:Y:S02]  /*1f90*/  @P0 STG.E.U8 [R6.64], RZ ;  /* 0x000000ff06000986 */ /* 0x0001e4000c10110a */
[----:B------:R-:W-:Y:S05]  /*1fa0*/  @P1 EXIT ;  /* 0x000000000000194d */ /* 0x000fea0003800000 */
[----:B------:R-:W-:Y:S01]  /*1fb0*/  IADD3 R0, P1, -R12, R5, RZ ;  /* 0x000000050c007210 */ /* 0x000fe20007f3e1ff */
[----:B------:R-:W-:Y:S01]  /*1fc0*/  BSSY B0, `(.L_x_1596) ;  /* 0x0000014000007945 */ /* 0x000fe20003800000 */
[----:B------:R-:W-:Y:S02]  /*1fd0*/  IADD3 R5, P2, R4, 0x3, RZ ;  /* 0x0000000304057810 */ /* 0x000fe40007f5e0ff */
[----:B------:R-:W-:Y:S01]  /*1fe0*/  ISETP.GT.U32.AND P0, PT, R0, c[0x0][0x4a0], PT ;  /* 0x0001280000007a0c */ /* 0x000fe20003f04070 */
[----:B------:R-:W-:Y:S01]  /*1ff0*/  IMAD.X R0, R9, 0x1, ~R13, P1 ;  /* 0x0000000109007824 */ /* 0x000fe200008e0e0d */
[----:B------:R-:W-:Y:S02]  /*2000*/  ISETP.GE.U32.AND P1, PT, R5, UR8, PT ;  /* 0x0000000805007c0c */ /* 0x000fe4000bf26070 */
[----:B------:R-:W-:-:S02]  /*2010*/  IADD3.X R9, RZ, R3, RZ, P2, !PT ;  /* 0x00000003ff097210 */ /* 0x000fc400017fe4ff */
[----:B------:R-:W-:Y:S02]  /*2020*/  ISETP.GT.AND.EX P0, PT, R0, c[0x0][0x4a4], PT, P0 ;  /* 0x0001290000007a0c */ /* 0x000fe40003f04300 */
[----:B------:R-:W-:-:S11]  /*2030*/  ISETP.GE.AND.EX P1, PT, R9, UR9, PT, P1 ;  /* 0x0000000909007c0c */ /* 0x000fd6000bf26310 */
[----:B------:R-:W-:Y:S05]  /*2040*/  @!P0 BRA `(.L_x_1597) ;  /* 0x000000b000008947 */ /* 0x000fea0003800000 */
[----:B------:R-:W-:Y:S02]  /*2050*/  UMOV UR5, 0x8 ;  /* 0x0000000800057882 */ /* 0x000fe40000000000 */
[----:B------:R-:W-:Y:S02]  /*2060*/  ULDC UR6, c[0x2][0x10] ;  /* 0x0080040000067ab9 */ /* 0x000fe40000000800 */
[----:B------:R-:W-:-:S12]  /*2070*/  UIMAD UR5, UR4, UR5, UR6 ;  /* 0x00000005040572a4 */ /* 0x000fd8000f8e0206 */
[----:B------:R-:W-:Y:S02]  /*2080*/  ULDC.64 UR6, c[0x0][UR5+0x160] ;  /* 0x0000580005067abb */ /* 0x000fe40008000a00 */
[----:B0-----:R-:W-:Y:S02]  /*2090*/  IMAD.U32 R6, RZ, RZ, UR6 ;  /* 0x00000006ff067e24 */ /* 0x001fe4000f8e00ff */
[----:B------:R-:W-:-:S03]  /*20a0*/  IMAD.U32 R7, RZ, RZ, UR7 ;  /* 0x00000007ff077e24 */ /* 0x000fc6000f8e00ff */
[----:B------:R-:W-:-:S04]  /*20b0*/  LEA R0, P0, R6, R14, 0x1 ;  /* 0x0000000e06007211 */ /* 0x000fc800078008ff */
[----:B------:R-:W-:Y:S02]  /*20c0*/  LEA.HI.X R7, R6, R15, R7, 0x1, P0 ;  /* 0x0000000f06077211 */ /* 0x000fe400000f0c07 */
[----:B------:R-:W-:-:S04]  /*20d0*/  IADD3 R6, P0, R0, c[0x0][0x160], RZ ;  /* 0x0000580000067a10 */ /* 0x000fc80007f1e0ff */
[----:B------:R-:W-:-:S05]  /*20e0*/  IADD3.X R7, R7, c[0x0][0x164], RZ, P0, !PT ;  /* 0x0000590007077a10 */ /* 0x000fca00007fe4ff */
[----:B------:R0:W-:Y:S04]  /*20f0*/  STG.E.U8 [R6.64], RZ ;  /* 0x000000ff06007986 */ /* 0x0001e8000c10110a */
.L_x_1597:
[----:B------:R-:W-:Y:S05]  /*2100*/  BSYNC B0 ;  /* 0x0000000000007941 */ /* 0x000fea0003800000 */
.L_x_1596:
[----:B------:R-:W-:Y:S05]  /*2110*/  @P1 EXIT ;  /* 0x000000000000194d */ /* 0x000fea0003800000 */
[----:B------:R-:W-:Y:S01]  /*2120*/  IADD3 R0, P1, -R12, R5, RZ ;  /* 0x000000050c007210 */ /* 0x000fe20007f3e1ff */
[----:B------:R-:W-:Y:S01]  /*2130*/  BSSY B0, `(.L_x_1598) ;  /* 0x0000015000007945 */ /* 0x000fe20003800000 */
[----:B------:R-:W-:Y:S02]  /*2140*/  IADD3 R5, P2, R4, 0x4, RZ ;  /* 0x0000000404057810 */ /* 0x000fe40007f5e0ff */
[----:B------:R-:W-:Y:S01]  /*2150*/  ISETP.GT.U32.AND P0, PT, R0, c[0x0][0x4a0], PT ;  /* 0x0001280000007a0c */ /* 0x000fe20003f04070 */
[----:B------:R-:W-:Y:S01]  /*2160*/  IMAD.X R0, R9, 0x1, ~R13, P1 ;  /* 0x0000000109007824 */ /* 0x000fe200008e0e0d */
[----:B------:R-:W-:Y:S02]  /*2170*/  ISETP.GE.U32.AND P1, PT, R5, UR8, PT ;  /* 0x0000000805007c0c */ /* 0x000fe4000bf26070 */
[----:B------:R-:W-:Y:S02]  /*2180*/  IADD3.X R9, RZ, R3, RZ, P2, !PT ;  /* 0x00000003ff097210 */ /* 0x000fe400017fe4ff */
[----:B------:R-:W-:-:S02]  /*2190*/  ISETP.GT.AND.EX P0, PT, R0, c[0x0][0x4a4], PT, P0 ;  /* 0x0001290000007a0c */ /* 0x000fc40003f04300 */
[----:B------:R-:W-:-:S11]  /*21a0*/  ISETP.GE.AND.EX P1, PT, R9, UR9, PT, P1 ;  /* 0x0000000909007c0c */ /* 0x000fd6000bf26310 */
[----:B------:R-:W-:Y:S05]  /*21b0*/  @!P0 BRA `(.L_x_1599) ;  /* 0x000000c000008947 */ /* 0x000fea0003800000 */
[----:B------:R-:W-:Y:S02]  /*21c0*/  UMOV UR5, 0x8 ;  /* 0x0000000800057882 */ /* 0x000fe40000000000 */
[----:B------:R-:W-:Y:S02]  /*21d0*/  ULDC UR6, c[0x2][0x10] ;  /* 0x0080040000067ab9 */ /* 0x000fe40000000800 */
[----:B------:R-:W-:-:S12]  /*21e0*/  UIMAD UR5, UR4, UR5, UR6 ;  /* 0x00000005040572a4 */ /* 0x000fd8000f8e0206 */
[----:B------:R-:W-:Y:S02]  /*21f0*/  ULDC.64 UR6, c[0x0][UR5+0x160] ;  /* 0x0000580005067abb */ /* 0x000fe40008000a00 */
[----:B0-----:R-:W-:Y:S01]  /*2200*/  IMAD.U32 R6, RZ, RZ, UR6 ;  /* 0x00000006ff067e24 */ /* 0x001fe2000f8e00ff */
[----:B------:R-:W-:Y:S01]  /*2210*/  UIMAD UR6, UR7, 0x3, URZ ;  /* 0x00000003070678a4 */ /* 0x000fe2000f8e023f */
[----:B------:R-:W-:Y:S02]  /*2220*/  IMAD.U32 R7, RZ, RZ, UR7 ;  /* 0x00000007ff077e24 */ /* 0x000fe4000f8e00ff */
[----:B------:R-:W-:-:S04]  /*2230*/  IMAD.WIDE.U32 R6, R6, 0x3, R14 ;  /* 0x0000000306067825 */ /* 0x000fc800078e000e */
[----:B------:R-:W-:Y:S01]  /*2240*/  IMAD.U32 R11, RZ, RZ, UR6 ;  /* 0x00000006ff0b7e24 */ /* 0x000fe2000f8e00ff */
[----:B------:R-:W-:-:S04]  /*2250*/  IADD3 R6, P0, R6, c[0x0][0x160], RZ ;  /* 0x0000580006067a10 */ /* 0x000fc80007f1e0ff */
[----:B------:R-:W-:-:S05]  /*2260*/  IADD3.X R7, R7, c[0x0][0x164], R11, P0, !PT ;  /* 0x0000590007077a10 */ /* 0x000fca00007fe40b */
[----:B------:R0:W-:Y:S04]  /*2270*/  STG.E.U8 [R6.64], RZ ;  /* 0x000000ff06007986 */ /* 0x0001e8000c10110a */
.L_x_1599:
[----:B------:R-:W-:Y:S05]  /*2280*/  BSYNC B0 ;  /* 0x0000000000007941 */ /* 0x000fea0003800000 */
.L_x_1598:
[----:B------:R-:W-:Y:S05]  /*2290*/  @P1 EXIT ;  /* 0x000000000000194d */ /* 0x000fea0003800000 */
[----:B------:R-:W-:Y:S01]  /*22a0*/  IADD3 R0, P1, -R12, R5, RZ ;  /* 0x000000050c007210 */ /* 0x000fe20007f3e1ff */
[----:B------:R-:W-:Y:S01]  /*22b0*/  BSSY B0, `(.L_x_1600) ;  /* 0x0000014000007945 */ /* 0x000fe20003800000 */
[----:B------:R-:W-:Y:S02]  /*22c0*/  IADD3 R5, P2, R4, 0x5, RZ ;  /* 0x0000000504057810 */ /* 0x000fe40007f5e0ff */
[----:B------:R-:W-:Y:S02]  /*22d0*/  ISETP.GT.U32.AND P0, PT, R0, c[0x0][0x4a0], PT ;  /* 0x0001280000007a0c */ /* 0x000fe40003f04070 */
[----:B------:R-:W-:Y:S01]  /*22e0*/  IADD3.X R0, ~R13, R9, RZ, P1, !PT ;  /* 0x000000090d007210 */ /* 0x000fe20000ffe5ff */
[----:B------:R-:W-:Y:S01]  /*22f0*/  IMAD.X R9, RZ, RZ, R3, P2 ;  /* 0x000000ffff097224 */ /* 0x000fe200010e0603 */
[----:B------:R-:W-:Y:S02]  /*2300*/  ISETP.GE.U32.AND P1, PT, R5, UR8, PT ;  /* 0x0000000805007c0c */ /* 0x000fe4000bf26070 */
[----:B------:R-:W-:-:S02]  /*2310*/  ISETP.GT.AND.EX P0, PT, R0, c[0x0][0x4a4], PT, P0 ;  /* 0x0001290000007a0c */ /* 0x000fc40003f04300 */
        /* <DEDUP_REMOVED lines=13> */
.L_x_1601:
[----:B------:R-:W-:Y:S05]  /*23f0*/  BSYNC B0 ;  /* 0x0000000000007941 */ /* 0x000fea0003800000 */
.L_x_1600:
        /* <DEDUP_REMOVED lines=18> */
[----:B------:R-:W-:-:S03]  /*2520*/  IMAD.WIDE.U32 R6, R6, 0x5, R14 ;  /* 0x0000000506067825 */ /* 0x000fc600078e000e */
[----:B------:R-:W-:Y:S02]  /*2530*/  MOV R5, UR6 ;  /* 0x0000000600057c02 */ /* 0x000fe40008000f00 */
[----:B------:R-:W-:-:S04]  /*2540*/  IADD3 R6, P0, R6, c[0x0][0x160], RZ ;  /* 0x0000580006067a10 */ /* 0x000fc80007f1e0ff */
[----:B------:R-:W-:-:S05]  /*2550*/  IADD3.X R7, R7, c[0x0][0x164], R5, P0, !PT ;  /* 0x0000590007077a10 */ /* 0x000fca00007fe405 */
[----:B------:R0:W-:Y:S04]  /*2560*/  STG.E.U8 [R6.64], RZ ;  /* 0x000000ff06007986 */ /* 0x0001e8000c10110a */
.L_x_1603:
[----:B------:R-:W-:Y:S05]  /*2570*/  BSYNC B0 ;  /* 0x0000000000007941 */ /* 0x000fea0003800000 */
.L_x_1602:
[----:B------:R-:W-:Y:S05]  /*2580*/  @P1 EXIT ;  /* 0x000000000000194d */ /* 0x000fea0003800000 */
[----:B------:R-:W-:Y:S01]  /*2590*/  IADD3 R5, P0, R4, 0x7, RZ ;  /* 0x0000000704057810 */ /* 0x000fe20007f1e0ff */
[----:B------:R-:W-:Y:S01]  /*25a0*/  BSSY B0, `(.L_x_1604) ;  /* 0x0000019000007945 */ /* 0x000fe20003800000 */
[C---:B------:R-:W-:Y:S02]  /*25b0*/  IADD3 R0, P1, -R12.reuse, R11, RZ ;  /* 0x0000000b0c007210 */ /* 0x040fe40007f3e1ff */
[----:B------:R-:W-:Y:S01]  /*25c0*/  IADD3 R2, P2, -R12, R5, RZ ;  /* 0x000000050c027210 */ /* 0x000fe20007f5e1ff */
[----:B------:R-:W-:Y:S02]  /*25d0*/  IMAD.X R3, RZ, RZ, R3, P0 ;  /* 0x000000ffff037224 */ /* 0x000fe400000e0603 */
[--C-:B------:R-:W-:Y:S01]  /*25e0*/  IMAD.X R12, R9, 0x1, ~R13.reuse, P1 ;  /* 0x00000001090c7824 */ /* 0x100fe200008e0e0d */
[----:B------:R-:W-:Y:S02]  /*25f0*/  ISETP.GT.U32.AND P1, PT, R0, c[0x0][0x4a0], PT ;  /* 0x0001280000007a0c */ /* 0x000fe40003f24070 */
[----:B------:R-:W-:Y:S01]  /*2600*/  ISETP.GT.U32.AND P0, PT, R2, c[0x0][0x4a0], PT ;  /* 0x0001280002007a0c */ /* 0x000fe20003f04070 */
[----:B------:R-:W-:Y:S01]  /*2610*/  IMAD.X R2, R3, 0x1, ~R13, P2 ;  /* 0x0000000103027824 */ /* 0x000fe200010e0e0d */
[----:B------:R-:W-:-:S02]  /*2620*/  ISETP.GT.AND.EX P1, PT, R12, c[0x0][0x4a4], PT, P1 ;  /* 0x000129000c007a0c */ /* 0x000fc40003f24310 */
[----:B------:R-:W-:Y:S02]  /*2630*/  ISETP.GE.U32.AND P2, PT, R5, UR8, PT ;  /* 0x0000000805007c0c */ /* 0x000fe4000bf46070 */
[----:B------:R-:W-:-:S04]  /*2640*/  ISETP.GT.AND.EX P0, PT, R2, c[0x0][0x4a4], PT, P0 ;  /* 0x0001290002007a0c */ /* 0x000fc80003f04300 */
[----:B------:R-:W-:-:S05]  /*2650*/  ISETP.GE.OR.EX P0, PT, R3, UR9, !P0, P2 ;  /* 0x0000000903007c0c */ /* 0x000fca000c706720 */
[----:B------:R-:W-:Y:S05]  /*2660*/  @!P1 BRA `(.L_x_1605) ;  /* 0x000000c000009947 */ /* 0x000fea0003800000 */
[----:B------:R-:W-:Y:S02]  /*2670*/  UMOV UR5, 0x8 ;  /* 0x0000000800057882 */ /* 0x000fe40000000000 */
[----:B------:R-:W-:Y:S02]  /*2680*/  ULDC UR6, c[0x2][0x10] ;  /* 0x0080040000067ab9 */ /* 0x000fe40000000800 */
[----:B------:R-:W-:-:S12]  /*2690*/  UIMAD UR5, UR4, UR5, UR6 ;  /* 0x00000005040572a4 */ /* 0x000fd8000f8e0206 */
[----:B------:R-:W-:Y:S02]  /*26a0*/  ULDC.64 UR6, c[0x0][UR5+0x160] ;  /* 0x0000580005067abb */ /* 0x000fe40008000a00 */
[----:B------:R-:W-:Y:S01]  /*26b0*/  MOV R2, UR6 ;  /* 0x0000000600027c02 */ /* 0x000fe20008000f00 */
[----:B------:R-:W-:Y:S01]  /*26c0*/  IMAD.U32 R3, RZ, RZ, UR7 ;  /* 0x00000007ff037e24 */ /* 0x000fe2000f8e00ff */
[----:B------:R-:W-:-:S03]  /*26d0*/  UIMAD UR6, UR7, 0x6, URZ ;  /* 0x00000006070678a4 */ /* 0x000fc6000f8e023f */
[----:B------:R-:W-:-:S04]  /*26e0*/  IMAD.WIDE.U32 R2, R2, 0x6, R14 ;  /* 0x0000000602027825 */ /* 0x000fc800078e000e */
[----:B------:R-:W-:Y:S01]  /*26f0*/  IMAD.U32 R5, RZ, RZ, UR6 ;  /* 0x00000006ff057e24 */ /* 0x000fe2000f8e00ff */
[----:B------:R-:W-:-:S04]  /*2700*/  IADD3 R2, P1, R2, c[0x0][0x160], RZ ;  /* 0x0000580002027a10 */ /* 0x000fc80007f3e0ff */
[----:B------:R-:W-:-:S05]  /*2710*/  IADD3.X R3, R3, c[0x0][0x164], R5, P1, !PT ;  /* 0x0000590003037a10 */ /* 0x000fca0000ffe405 */
[----:B------:R1:W-:Y:S04]  /*2720*/  STG.E.U8 [R2.64], RZ ;  /* 0x000000ff02007986 */ /* 0x0003e8000c10110a */
.L_x_1605:
[----:B------:R-:W-:Y:S05]  /*2730*/  BSYNC B0 ;  /* 0x0000000000007941 */ /* 0x000fea0003800000 */
.L_x_1604:
[----:B------:R-:W-:Y:S05]  /*2740*/  @P0 EXIT ;  /* 0x000000000000094d */ /* 0x000fea0003800000 */
[----:B------:R-:W-:Y:S02]  /*2750*/  UMOV UR5, 0x8 ;  /* 0x0000000800057882 */ /* 0x000fe40000000000 */
[----:B------:R-:W-:Y:S02]  /*2760*/  ULDC UR6, c[0x2][0x10] ;  /* 0x0080040000067ab9 */ /* 0x000fe40000000800 */
[----:B------:R-:W-:-:S12]  /*2770*/  UIMAD UR5, UR4, UR5, UR6 ;  /* 0x00000005040572a4 */ /* 0x000fd8000f8e0206 */
[----:B------:R-:W-:Y:S02]  /*2780*/  ULDC.64 UR6, c[0x0][UR5+0x160] ;  /* 0x0000580005067abb */ /* 0x000fe40008000a00 */
[----:B-1----:R-:W-:Y:S01]  /*2790*/  IMAD.U32 R2, RZ, RZ, UR6 ;  /* 0x00000006ff027e24 */ /* 0x002fe2000f8e00ff */
[----:B------:R-:W-:Y:S01]  /*27a0*/  MOV R3, UR7 ;  /* 0x0000000700037c02 */ /* 0x000fe20008000f00 */
[----:B------:R-:W-:Y:S02]  /*27b0*/  UIMAD UR6, UR7, 0x7, URZ ;  /* 0x00000007070678a4 */ /* 0x000fe4000f8e023f */
[----:B------:R-:W-:-:S04]  /*27c0*/  IMAD.WIDE.U32 R2, R2, 0x7, R14 ;  /* 0x0000000702027825 */ /* 0x000fc800078e000e */
[----:B------:R-:W-:Y:S01]  /*27d0*/  IMAD.U32 R5, RZ, RZ, UR6 ;  /* 0x00000006ff057e24 */ /* 0x000fe2000f8e00ff */
[----:B------:R-:W-:-:S04]  /*27e0*/  IADD3 R2, P0, R2, c[0x0][0x160], RZ ;  /* 0x0000580002027a10 */ /* 0x000fc80007f1e0ff */
[----:B------:R-:W-:-:S05]  /*27f0*/  IADD3.X R3, R3, c[0x0][0x164], R5, P0, !PT ;  /* 0x0000590003037a10 */ /* 0x000fca00007fe405 */
[----:B------:R-:W-:Y:S01]  /*2800*/  STG.E.U8 [R2.64], RZ ;  /* 0x000000ff02007986 */ /* 0x000fe2000c10110a */
[----:B------:R-:W-:Y:S05]  /*2810*/  EXIT ;  /* 0x000000000000794d */ /* 0x000fea0003800000 */
        .weak           $__internal_79_$__cuda_sm20_div_s64
        .type           $__internal_79_$__cuda_sm20_div_s64,@function
        .size           $__internal_79_$__cuda_sm20_div_s64,($__internal_80_$__cuda_sm20_rem_s64 - $__internal_79_$__cuda_sm20_div_s64)
$__internal_79_$__cuda_sm20_div_s64:
        /* <DEDUP_REMOVED lines=82> */
[----:B------:R-:W-:Y:S06]  /*2d40*/  RET.REL.NODEC R8 `(_ZN2at6native16triu_tril_kernelIblLb0ELi8ELb1EEEvNS_4cuda6detail10TensorInfoIT_T0_EENS4_IKS5_S6_EEllS6_) ;  /* 0xffffd2b008007950 */ /* 0x000fec0003c3ffff */
        .weak           $__internal_80_$__cuda_sm20_rem_s64
        .type           $__internal_80_$__cuda_sm20_rem_s64,@function
        .size           $__internal_80_$__cuda_sm20_rem_s64,(.L_x_3192 - $__internal_80_$__cuda_sm20_rem_s64)
$__internal_80_$__cuda_sm20_rem_s64:
        /* <DEDUP_REMOVED lines=77> */
[----:B------:R-:W-:Y:S06]  /*3220*/  RET.REL.NODEC R6 `(_ZN2at6native16triu_tril_kernelIblLb0ELi8ELb1EEEvNS_4cuda6detail10TensorInfoIT_T0_EENS4_IKS5_S6_EEllS6_) ;  /* 0xffffcdd006007950 */ /* 0x000fec0003c3ffff */
.L_x_1606:
        /* <DEDUP_REMOVED lines=13> */
.L_x_3192:


//--------------------- .text._ZN2at6native16triu_tril_kernelIbiLb0ELi8ELb0EEEvNS_4cuda6detail10TensorInfoIT_T0_EENS4_IKS5_S6_EEllS6_ --------------------------
	.section	.text._ZN2at6native16triu_tril_kernelIbiLb0ELi8ELb0EEEvNS_4cuda6detail10TensorInfoIT_T0_EENS4_IKS5_S6_EEllS6_,"ax",@progbits
	.sectioninfo	@"SHI_REGISTERS=30"
	.align	128
        .global         _ZN2at6native16triu_tril_kernelIbiLb0ELi8ELb0EEEvNS_4cuda6detail10TensorInfoIT_T0_EENS4_IKS5_S6_EEllS6_
        .type           _ZN2at6native16triu_tril_kernelIbiLb0ELi8ELb0EEEvNS_4cuda6detail10TensorInfoIT_T0_EENS4_IKS5_S6_EEllS6_,@function
        .size           _ZN2at6native16triu_tril_kernelIbiLb0ELi8ELb0EEEvNS_4cuda6detail10TensorInfoIT_T0_EENS4_IKS5_S6_EEllS6_,(.L_x_3193 - _ZN2at6native16triu_tril_kernelIbiLb0ELi8ELb0EEEvNS_4cuda6detail10TensorInfoIT_T0_EENS4_IKS5_S6_EEllS6_)
        .other          _ZN2at6native16triu_tril_kernelIbiLb0ELi8ELb0EEEvNS_4cuda6detail10TensorInfoIT_T0_EENS4_IKS5_S6_EEllS6_,@"STO_CUDA_ENTRY STV_DEFAULT"
_ZN2at6native16triu_tril_kernelIbiLb0ELi8ELb0EEEvNS_4cuda6detail10TensorInfoIT_T0_EENS4_IKS5_S6_EEllS6_:
.text._ZN2at6native16triu_tril_kernelIbiLb0ELi8ELb0EEEvNS_4cuda6detail10TensorInfoIT_T0_EENS4_IKS5_S6_EEllS6_:
        /* <DEDUP_REMOVED lines=20> */
[----:B------:R-:W-:Y:S05]  /*0140*/  CALL.REL.NOINC `($__internal_81_$__cuda_sm20_div_s64) ;  /* 0x0000221000007944 */ /* 0x000fea0003c00000 */
[--C-:B------:R-:W-:Y:S02]  /*0150*/  IMAD.MOV R0, RZ, RZ, -R2.reuse ;  /* 0x000000ffff007224 */ /* 0x100fe400078e0a02 */
[----:B------:R-:W-:Y:S02]  /*0160*/  IMAD.MOV.U32 R16, RZ, RZ, R2 ;  /* 0x000000ffff107224 */ /* 0x000fe400078e0002 */
[----:B------:R-:W-:Y:S02]  /*0170*/  IMAD R3, R0, c[0x0][0x320], R3 ;  /* 0x0000c80000037a24 */ /* 0x000fe400078e0203 */
[----:B------:R-:W-:Y:S01]  /*0180*/  IMAD.MOV.U32 R17, RZ, RZ, R9 ;  /* 0x000000ffff117224 */ /* 0x000fe200078e0009 */
[----:B------:R-:W-:Y:S05]  /*0190*/  BRA `(.L_x_1609) ;  /* 0x0000015000007947 */ /* 0x000fea0003800000 */
.L_x_1608:
        /* <DEDUP_REMOVED lines=21> */
.L_x_1609:
[----:B------:R-:W-:Y:S05]  /*02f0*/  BSYNC B0 ;  /* 0x0000000000007941 */ /* 0x000fea0003800000 */
.L_x_1607:
        /* <DEDUP_REMOVED lines=16> */
[----:B------:R-:W-:Y:S05]  /*0400*/  CALL.REL.NOINC `($__internal_81_$__cuda_sm20_div_s64) ;  /* 0x00001f5000007944 */ /* 0x000fea0003c00000 */
[--C-:B------:R-:W-:Y:S02]  /*0410*/  IMAD.MOV R5, RZ, RZ, -R2.reuse ;  /* 0x000000ffff057224 */ /* 0x100fe400078e0a02 */
[----:B------:R-:W-:Y:S02]  /*0420*/  IMAD.MOV.U32 R12, RZ, RZ, R2 ;  /* 0x000000ffff0c7224 */ /* 0x000fe400078e0002 */
[----:B------:R-:W-:-:S02]  /*0430*/  IMAD.MOV.U32 R13, RZ, RZ, R9 ;  /* 0x000000ffff0d7224 */ /* 0x000fc400078e0009 */
[----:B------:R-:W-:Y:S01]  /*0440*/  IMAD R0, R5, UR5, R16 ;  /* 0x0000000505007c24 */ /* 0x000fe2000f8e0210 */
[----:B------:R-:W-:Y:S05]  /*0450*/  BRA `(.L_x_1612) ;  /* 0x0000015000007947 */ /* 0x000fea0003800000 */
.L_x_1611:
        /* <DEDUP_REMOVED lines=21> */
.L_x_1612:
[----:B------:R-:W-:Y:S05]  /*05b0*/  BSYNC B0 ;  /* 0x0000000000007941 */ /* 0x000fea0003800000 */
.L_x_1610:
        /* <DEDUP_REMOVED lines=25> */
.L_x_1618:
        /* <DEDUP_REMOVED lines=12> */
[----:B------:R-:W-:Y:S02]  /*0810*/  IMAD.MOV R7, RZ, RZ, -R2 ;  /* 0x000000ffff077224 */ /* 0x000fe400078e0a02 */
[----:B------:R-:W-:Y:S02]  /*0820*/  IMAD.MOV.U32 R13, RZ, RZ, R9 ;  /* 0x000000ffff0d7224 */ /* 0x000fe400078e0009 */
[----:B------:R-:W-:-:S02]  /*0830*/  IMAD R7, R7, UR10, R12 ;  /* 0x0000000a07077c24 */ /* 0x000fc4000f8e020c */
[----:B------:R-:W-:Y:S01]  /*0840*/  IMAD.MOV.U32 R12, RZ, RZ, R2 ;  /* 0x000000ffff0c7224 */ /* 0x000fe200078e0002 */
[----:B------:R-:W-:Y:S05]  /*0850*/  BRA `(.L_x_1617) ;  /* 0x0000016000007947 */ /* 0x000fea0003800000 */
.L_x_1616:
        /* <DEDUP_REMOVED lines=22> */
.L_x_1617:
[----:B------:R-:W-:Y:S05]  /*09c0*/  BSYNC B0 ;  /* 0x0000000000007941 */ /* 0x000fea0003800000 */
.L_x_1615:
        /* <DEDUP_REMOVED lines=10> */
.L_x_1614:
        /* <DEDUP_REMOVED lines=10> */
.L_x_1631:
        /* <DEDUP_REMOVED lines=17> */
.L_x_1620:
        /* <DEDUP_REMOVED lines=21> */
.L_x_1621:
[----:B------:R-:W-:Y:S05]  /*0d70*/  BSYNC B0 ;  /* 0x0000000000007941 */ /* 0x000fea0003800000 */
.L_x_1619:
        /* <DEDUP_REMOVED lines=21> */
.L_x_1623:
        /* <DEDUP_REMOVED lines=21> */
.L_x_1624:
[----:B------:R-:W-:Y:S05]  /*1020*/  BSYNC B0 ;  /* 0x0000000000007941 */ /* 0x000fea0003800000 */
.L_x_1622:
        /* <DEDUP_REMOVED lines=21> */
.L_x_1626:
        /* <DEDUP_REMOVED lines=21> */
.L_x_1627:
[----:B------:R-:W-:Y:S05]  /*12d0*/  BSYNC B0 ;  /* 0x0000000000007941 */ /* 0x000fea0003800000 */
.L_x_1625:
        /* <DEDUP_REMOVED lines=21> */
.L_x_1629:
        /* <DEDUP_REMOVED lines=21> */
.L_x_1630:
[----:B------:R-:W-:Y:S05]  /*1580*/  BSYNC B0 ;  /* 0x0000000000007941 */ /* 0x000fea0003800000 */
.L_x_1628:
        /* <DEDUP_REMOVED lines=11> */
.L_x_1613:
[----:B------:R-:W-:Y:S01]  /*1640*/  IMAD.IADD R2, R3, 0x1, -R0 ;  /* 0x0000000103027824 */ /* 0x000fe200078e0a00 */
[----:B------:R-:W-:Y:S01]  /*1650*/  ULDC.64 UR6, c[0x0][0x118] ;  /* 0x0000460000067ab9 */ /* 0x000fe20000000a00 */
[----:B------:R-:W-:Y:S03]  /*1660*/  BSSY B0, `(.L_x_1632) ;  /* 0x000008d000007945 */ /* 0x000fe60003800000 */
[----:B------:R-:W-:Y:S02]  /*1670*/  ISETP.GT.U32.AND P0, PT, R2, c[0x0][0x310], PT ;  /* 0x0000c40002007a0c */ /* 0x000fe40003f04070 */
[----:B------:R-:W-:-:S04]  /*1680*/  SHF.R.S32.HI R2, RZ, 0x1f, R2 ;  /* 0x0000001fff027819 */ /* 0x000fc80000011402 */
[----:B------:R-:W-:-:S13]  /*1690*/  ISETP.GT.AND.EX P0, PT, R2, c[0x0][0x314], PT, P0 ;  /* 0x0000c50002007a0c */ /* 0x000fda0003f04300 */
[----:B------:R-:W-:Y:S05]  /*16a0*/  @P0 BRA `(.L_x_1633) ;  /* 0x0000080000000947 */ /* 0x000fea0003800000 */
        /* <DEDUP_REMOVED lines=80> */
.L_x_1635:
[----:B0-----:R-:W-:Y:S05]  /*1bb0*/  BSYNC B1 ;  /* 0x0000000000017941 */ /* 0x001fea0003800000 */
.L_x_1634:
[----:B------:R-:W-:-:S05]  /*1bc0*/  IMAD.IADD R0, R3, 0x1, -R0 ;  /* 0x0000000103007824 */ /* 0x000fca00078e0a00 */
[C---:B------:R-:W-:Y:S02]  /*1bd0*/  IADD3 R4, R0.reuse, 0x1, RZ ;  /* 0x0000000100047810 */ /* 0x040fe40007ffe0ff */
[C---:B------:R-:W-:Y:S02]  /*1be0*/  IADD3 R5, R0.reuse, 0x2, RZ ;  /* 0x0000000200057810 */ /* 0x040fe40007ffe0ff */
[----:B------:R-:W-:Y:S02]  /*1bf0*/  IADD3 R8, R0, 0x3, RZ ;  /* 0x0000000300087810 */ /* 0x000fe40007ffe0ff */
[----:B------:R-:W-:Y:S02]  /*1c00*/  ISETP.GT.U32.AND P0, PT, R4, c[0x0][0x310], PT ;  /* 0x0000c40004007a0c */ /* 0x000fe40003f04070 */
[----:B------:R-:W-:Y:S02]  /*1c10*/  ISETP.GT.U32.AND P4, PT, R5, c[0x0][0x310], PT ;  /* 0x0000c40005007a0c */ /* 0x000fe40003f84070 */
[----:B------:R-:W-:-:S02]  /*1c20*/  ISETP.GT.U32.AND P3, PT, R8, c[0x0][0x310], PT ;  /* 0x0000c40008007a0c */ /* 0x000fc40003f64070 */
[----:B------:R-:W-:Y:S02]  /*1c30*/  SHF.R.S32.HI R4, RZ, 0x1f, R4 ;  /* 0x0000001fff047819 */ /* 0x000fe40000011404 */
[----:B------:R-:W-:Y:S02]  /*1c40*/  SHF.R.S32.HI R5, RZ, 0x1f, R5 ;  /* 0x0000001fff057819 */ /* 0x000fe40000011405 */
[----:B------:R-:W-:Y:S02]  /*1c50*/  SHF.R.S32.HI R8, RZ, 0x1f, R8 ;  /* 0x0000001fff087819 */ /* 0x000fe40000011408 */
[----:B------:R-:W-:Y:S02]  /*1c60*/  ISETP.GT.U32.AND P1, PT, R0, c[0x0][0x310], PT ;  /* 0x0000c40000007a0c */ /* 0x000fe40003f24070 */
[----:B------:R-:W-:Y:S02]  /*1c70*/  SHF.R.S32.HI R9, RZ, 0x1f, R0 ;  /* 0x0000001fff097819 */ /* 0x000fe40000011400 */
[----:B------:R-:W-:-:S02]  /*1c80*/  ISETP.GT.AND.EX P0, PT, R4, c[0x0][0x314], PT, P0 ;  /* 0x0000c50004007a0c */ /* 0x000fc40003f04300 */
[----:B------:R-:W-:Y:S02]  /*1c90*/  ISETP.GT.AND.EX P4, PT, R5, c[0x0][0x314], PT, P4 ;  /* 0x0000c50005007a0c */ /* 0x000fe40003f84340 */
[----:B------:R-:W-:Y:S02]  /*1ca0*/  ISETP.GT.AND.EX P3, PT, R8, c[0x0][0x314], PT, P3 ;  /* 0x0000c50008007a0c */ /* 0x000fe40003f64330 */
[----:B------:R-:W-:Y:S02]  /*1cb0*/  ISETP.GT.AND.EX P1, PT, R9, c[0x0][0x314], PT, P1 ;  /* 0x0000c50009007a0c */ /* 0x000fe40003f24310 */
[C---:B------:R-:W-:Y:S02]  /*1cc0*/  IADD3 R4, R0.reuse, 0x4, RZ ;  /* 0x0000000400047810 */ /* 0x040fe40007ffe0ff */
[C---:B------:R-:W-:Y:S02]  /*1cd0*/  IADD3 R5, R0.reuse, 0x5, RZ ;  /* 0x0000000500057810 */ /* 0x040fe40007ffe0ff */
[----:B------:R-:W-:-:S02]  /*1ce0*/  IADD3 R8, R0, 0x6, RZ ;  /* 0x0000000600087810 */ /* 0x000fc40007ffe0ff */
[----:B------:R-:W-:Y:S02]  /*1cf0*/  IADD3 R0, R0, 0x7, RZ ;  /* 0x0000000700007810 */ /* 0x000fe40007ffe0ff */
[----:B------:R-:W-:Y:S02]  /*1d00*/  ISETP.GT.U32.AND P2, PT, R4, c[0x0][0x310], PT ;  /* 0x0000c40004007a0c */ /* 0x000fe40003f44070 */
[----:B------:R-:W-:Y:S02]  /*1d10*/  ISETP.GT.U32.AND P6, PT, R5, c[0x0][0x310], PT ;  /* 0x0000c40005007a0c */ /* 0x000fe40003fc4070 */
[----:B------:R-:W-:Y:S02]  /*1d20*/  ISETP.GT.U32.AND P5, PT, R8, c[0x0][0x310], PT ;  /* 0x0000c40008007a0c */ /* 0x000fe40003fa4070 */
[----:B-----5:R-:W-:Y:S02]  /*1d30*/  SEL R6, R6, RZ, !P1 ;  /* 0x000000ff06067207 */ /* 0x020fe40004800000 */
[----:B------:R-:W-:-:S02]  /*1d40*/  SHF.R.S32.HI R4, RZ, 0x1f, R4 ;  /* 0x0000001fff047819 */ /* 0x000fc40000011404 */
[----:B------:R-:W-:Y:S02]  /*1d50*/  SHF.R.S32.HI R5, RZ, 0x1f, R5 ;  /* 0x0000001fff057819 */ /* 0x000fe40000011405 */
[----:B------:R-:W-:Y:S02]  /*1d60*/  SHF.R.S32.HI R8, RZ, 0x1f, R8 ;  /* 0x0000001fff087819 */ /* 0x000fe40000011408 */
[----:B------:R-:W-:Y:S02]  /*1d70*/  ISETP.GT.U32.AND P1, PT, R0, c[0x0][0x310], PT ;  /* 0x0000c40000007a0c */ /* 0x000fe40003f24070 */
[----:B------:R-:W-:Y:S02]  /*1d80*/  SHF.R.S32.HI R0, RZ, 0x1f, R0 ;  /* 0x0000001fff007819 */ /* 0x000fe40000011400 */
[----:B------:R-:W-:Y:S02]  /*1d90*/  ISETP.GT.AND.EX P2, PT, R4, c[0x0][0x314], PT, P2 ;  /* 0x0000c50004007a0c */ /* 0x000fe40003f44320 */
[----:B------:R-:W-:-:S02]  /*1da0*/  ISETP.GT.AND.EX P6, PT, R5, c[0x0][0x314], PT, P6 ;  /* 0x0000c50005007a0c */ /* 0x000fc40003fc4360 */
[----:B------:R-:W-:Y:S02]  /*1db0*/  ISETP.GT.AND.EX P5, PT, R8, c[0x0][0x314], PT, P5 ;  /* 0x0000c50008007a0c */ /* 0x000fe40003fa4350 */
[----:B------:R-:W-:Y:S02]  /*1dc0*/  ISETP.GT.AND.EX P1, PT, R0, c[0x0][0x314], PT, P1 ;  /* 0x0000c50000007a0c */ /* 0x000fe40003f24310 */
[----:B------:R-:W-:Y:S02]  /*1dd0*/  SEL R0, R12, RZ, !P3 ;  /* 0x000000ff0c007207 */ /* 0x000fe40005800000 */
[----:B------:R-:W-:Y:S02]  /*1de0*/  SEL R7, R7, RZ, !P0 ;  /* 0x000000ff07077207 */ /* 0x000fe40004000000 */
[----:B------:R-:W-:Y:S02]  /*1df0*/  SEL R9, R10, RZ, !P4 ;  /* 0x000000ff0a097207 */ /* 0x000fe40006000000 */
[----:B------:R-:W-:-:S02]  /*1e00*/  SEL R11, R11, RZ, !P2 ;  /* 0x000000ff0b0b7207 */ /* 0x000fc40005000000 */
[----:B------:R-:W-:Y:S02]  /*1e10*/  SEL R13, R13, RZ, !P6 ;  /* 0x000000ff0d0d7207 */ /* 0x000fe40007000000 */
[----:B------:R-:W-:Y:S02]  /*1e20*/  SEL R14, R14, RZ, !P5 ;  /* 0x000000ff0e0e7207 */ /* 0x000fe40006800000 */
[----:B------:R-:W-:Y:S02]  /*1e30*/  PRMT R10, R6, 0x7610, R10 ;  /* 0x00007610060a7816 */ /* 0x000fe4000000000a */
[----:B------:R-:W-:Y:S02]  /*1e40*/  PRMT R6, R0, 0x7610, R6 ;  /* 0x0000761000067816 */ /* 0x000fe40000000006 */
[----:B------:R-:W-:Y:S02]  /*1e50*/  PRMT R12, R7, 0x7610, R12 ;  /* 0x00007610070c7816 */ /* 0x000fe4000000000c */
[----:B------:R-:W-:-:S02]  /*1e60*/  SEL R0, R2, RZ, !P1 ;  /* 0x000000ff02007207 */ /* 0x000fc40004800000 */
[----:B------:R-:W-:Y:S02]  /*1e70*/  PRMT R8, R11, 0x7610, R8 ;  /* 0x000076100b087816 */ /* 0x000fe40000000008 */
[----:B------:R-:W-:Y:S02]  /*1e80*/  PRMT R7, R13, 0x7610, R7 ;  /* 0x000076100d077816 */ /* 0x000fe40000000007 */
[----:B------:R-:W-:Y:S01]  /*1e90*/  PRMT R2, R14, 0x7610, R2 ;  /* 0x000076100e027816 */ /* 0x000fe20000000002 */
[----:B------:R-:W-:Y:S05]  /*1ea0*/  BRA `(.L_x_1636) ;  /* 0x0000008000007947 */ /* 0x000fea0003800000 */
.L_x_1633:
        /* <DEDUP_REMOVED lines=8> */
.L_x_1636:
[----:B------:R-:W-:Y:S05]  /*1f30*/  BSYNC B0 ;  /* 0x0000000000007941 */ /* 0x000fea0003800000 */
.L_x_1632:
        /* <DEDUP_REMOVED lines=66> */
        .weak           $__internal_81_$__cuda_sm20_div_s64
        .type           $__internal_81_$__cuda_sm20_div_s64,@function
        .size           $__internal_81_$__cuda_sm20_div_s64,(.L_x_3193 - $__internal_81_$__cuda_sm20_div_s64)
$__internal_81_$__cuda_sm20_div_s64:
        /* <DEDUP_REMOVED lines=83> */
[----:B------:R-:W-:Y:S06]  /*2890*/  RET.REL.NODEC R4 `(_ZN2at6native16triu_tril_kernelIbiLb0ELi8ELb0EEEvNS_4cuda6detail10TensorInfoIT_T0_EENS4_IKS5_S6_EEllS6_) ;  /* 0xffffd76004007950 */ /* 0x000fec0003c3ffff */
.L_x_1637:
        /* <DEDUP_REMOVED lines=14> */
.L_x_3193:


//--------------------- .text._ZN2at6native16triu_tril_kernelIbiLb0ELi8ELb1EEEvNS_4cuda6detail10TensorInfoIT_T0_EENS4_IKS5_S6_EEllS6_ --------------------------
	.section	.text._ZN2at6native16triu_tril_kernelIbiLb0ELi8ELb1EEEvNS_4cuda6detail10TensorInfoIT_T0_EENS4_IKS5_S6_EEllS6_,"ax",@progbits
	.sectioninfo	@"SHI_REGISTERS=30"
	.align	128
        .global         _ZN2at6native16triu_tril_kernelIbiLb0ELi8ELb1EEEvNS_4cuda6detail10TensorInfoIT_T0_EENS4_IKS5_S6_EEllS6_
        .type           _ZN2at6native16triu_tril_kernelIbiLb0ELi8ELb1EEEvNS_4cuda6detail10TensorInfoIT_T0_EENS4_IKS5_S6_EEllS6_,@function
        .size           _ZN2at6native16triu_tril_kernelIbiLb0ELi8ELb1EEEvNS_4cuda6detail10TensorInfoIT_T0_EENS4_IKS5_S6_EEllS6_,(.L_x_3195 - _ZN2at6native16triu_tril_kernelIbiLb0ELi8ELb1EEEvNS_4cuda6detail10TensorInfoIT_T0_EENS4_IKS5_S6_EEllS6_)
        .other          _ZN2at6native16triu_tril_kernelIbiLb0ELi8ELb1EEEvNS_4cuda6detail10TensorInfoIT_T0_EENS4_IKS5_S6_EEllS6_,@"STO_CUDA_ENTRY STV_DEFAULT"
_ZN2at6native16triu_tril_kernelIbiLb0ELi8ELb1EEEvNS_4cuda6detail10TensorInfoIT_T0_EENS4_IKS5_S6_EEllS6_:
.text._ZN2at6native16triu_tril_kernelIbiLb0ELi8ELb1EEEvNS_4cuda6detail10TensorInfoIT_T0_EENS4_IKS5_S6_EEllS6_:
        /* <DEDUP_REMOVED lines=20> */
[----:B------:R-:W-:Y:S05]  /*0140*/  CALL.REL.NOINC `($__internal_82_$__cuda_sm20_div_s64) ;  /* 0x00001c3000007944 */ /* 0x000fea0003c00000 */
[----:B------:R-:W-:-:S04]  /*0150*/  IMAD.MOV R3, RZ, RZ, -R8 ;  /* 0x000000ffff037224 */ /* 0x000fc800078e0a08 */
[----:B------:R-:W-:Y:S01]  /*0160*/  IMAD R4, R3, c[0x0][0x320], R4 ;  /* 0x0000c80003047a24 */ /* 0x000fe200078e0204 */
[----:B------:R-:W-:Y:S05]  /*0170*/  BRA `(.L_x_1640) ;  /* 0x0000015000007947 */ /* 0x000fea0003800000 */
.L_x_1639:
[----:B------:R-:W0:Y:S01]  /*0180*/  I2F.U32.RP R0, c[0x0][0x320] ;  /* 0x0000c80000007b06 */ /* 0x000e220000209000 */
[----:B------:R-:W-:Y:S01]  /*0190*/  ISETP.NE.U32.AND P2, PT, RZ, c[0x0][0x320], PT ;  /* 0x0000c800ff007a0c */ /* 0x000fe20003f45070 */
[----:B------:R-:W-:-:S06]  /*01a0*/  IMAD.MOV.U32 R9, RZ, RZ, RZ ;  /* 0x000000ffff097224 */ /* 0x000fcc00078e00ff */
        /* <DEDUP_REMOVED lines=18> */
.L_x_1640:
[----:B------:R-:W-:Y:S05]  /*02d0*/  BSYNC B0 ;  /* 0x0000000000007941 */ /* 0x000fea0003800000 */
.L_x_1638:
        /* <DEDUP_REMOVED lines=14> */
[----:B------:R-:W-:Y:S05]  /*03c0*/  CALL.REL.NOINC `($__internal_83_$__cuda_sm20_rem_s64) ;  /* 0x00001ee000007944 */ /* 0x000fea0003c00000 */
[----:B------:R-:W-:Y:S01]  /*03d0*/  IMAD.MOV.U32 R3, RZ, RZ, R5 ;  /* 0x000000ffff037224 */ /* 0x000fe200078e0005 */
[----:B------:R-:W-:Y:S05]  /*03e0*/  BRA `(.L_x_1643) ;  /* 0x0000011000007947 */ /* 0x000fea0003800000 */
.L_x_1642:
        /* <DEDUP_REMOVED lines=17> */
.L_x_1643:
[----:B------:R-:W-:Y:S05]  /*0500*/  BSYNC B0 ;  /* 0x0000000000007941 */ /* 0x000fea0003800000 */
.L_x_1641:
[----:B------:R-:W-:-:S04]  /*0510*/  IADD3 R0, -R3, 0x8, R4 ;  /* 0x0000000803007810 */ /* 0x000fc80007ffe104 */
[----:B------:R-:W-:Y:S02]  /*0520*/  ISETP.GT.U32.AND P0, PT, R0, c[0x0][0x310], PT ;  /* 0x0000c40000007a0c */ /* 0x000fe40003f04070 */
[----:B------:R-:W-:-:S04]  /*0530*/  SHF.R.S32.HI R0, RZ, 0x1f, R0 ;  /* 0x0000001fff007819 */ /* 0x000fc80000011400 */
[----:B------:R-:W-:-:S13]  /*0540*/  ISETP.GT.AND.EX P0, PT, R0, c[0x0][0x314], PT, P0 ;  /* 0x0000c50000007a0c */ /* 0x000fda0003f04300 */
[----:B------:R-:W-:Y:S05]  /*0550*/  @!P0 EXIT ;  /* 0x000000000000894d */ /* 0x000fea0003800000 */
[----:B------:R-:W-:Y:S01]  /*0560*/  IMAD.MOV.U32 R2, RZ, RZ, c[0x0][0x308] ;  /* 0x0000c200ff027624 */ /* 0x000fe200078e00ff */
[----:B------:R-:W-:Y:S04]  /*0570*/  BSSY B0, `(.L_x_1644) ;  /* 0x0000021000007945 */ /* 0x000fe80003800000 */
[----:B------:R-:W-:-:S05]  /*0580*/  IADD3 R2, R2, -0x1, RZ ;  /* 0xffffffff02027810 */ /* 0x000fca0007ffe0ff */
[----:B------:R-:W-:-:S06]  /*0590*/  IMAD.SHL.U32 R21, R2, 0x4, RZ ;  /* 0x0000000402157824 */ /* 0x000fcc00078e00ff */
[----:B------:R-:W0:Y:S01]  /*05a0*/  LDC R21, c[0x0][R21+0x1cc] ;  /* 0x0000730015157b82 */ /* 0x000e220000000800 */
[----:B------:R-:W-:Y:S05]  /*05b0*/  @!P1 BRA `(.L_x_1645) ;  /* 0x0000009000009947 */ /* 0x000fea0003800000 */
[----:B------:R-:W-:Y:S01]  /*05c0*/  IMAD.MOV.U32 R18, RZ, RZ, R8 ;  /* 0x000000ffff127224 */ /* 0x000fe200078e0008 */
[----:B------:R-:W-:Y:S01]  /*05d0*/  MOV R6, 0x620 ;  /* 0x0000062000067802 */ /* 0x000fe20000000f00 */
[----:B------:R-:W-:Y:S02]  /*05e0*/  IMAD.MOV.U32 R7, RZ, RZ, R9 ;  /* 0x000000ffff077224 */ /* 0x000fe400078e0009 */
[----:B------:R-:W-:Y:S02]  /*05f0*/  IMAD.U32 R10, RZ, RZ, UR7 ;  /* 0x00000007ff0a7e24 */ /* 0x000fe4000f8e00ff */
[----:B------:R-:W-:Y:S02]  /*0600*/  IMAD.U32 R5, RZ, RZ, UR8 ;  /* 0x00000008ff057e24 */ /* 0x000fe4000f8e00ff */
[----:B0-----:R-:W-:Y:S05]  /*0610*/  CALL.REL.NOINC `($__internal_82_$__cuda_sm20_div_s64) ;  /* 0x0000176000007944 */ /* 0x001fea0003c00000 */
[----:B------:R-:W-:Y:S02]  /*0620*/  IMAD.MOV.U32 R14, RZ, RZ, R8 ;  /* 0x000000ffff0e7224 */ /* 0x000fe400078e0008 */
[----:B------:R-:W-:Y:S01]  /*0630*/  IMAD.MOV.U32 R15, RZ, RZ, R9 ;  /* 0x000000ffff0f7224 */ /* 0x000fe200078e0009 */
[----:B------:R-:W-:Y:S05]  /*0640*/  BRA `(.L_x_1646) ;  /* 0x0000013000007947 */ /* 0x000fea0003800000 */
.L_x_1645:
[----:B------:R-:W1:Y:S01]  /*0650*/  I2F.U32.RP R0, UR7 ;  /* 0x0000000700007d06 */ /* 0x000e620008209000 */
[----:B------:R-:W-:Y:S01]  /*0660*/  IADD3 R5, RZ, -UR7, RZ ;  /* 0x80000007ff057c10 */ /* 0x000fe2000fffe0ff */
[----:B------:R-:W-:Y:S01]  /*0670*/  IMAD.MOV.U32 R15, RZ, RZ, RZ ;  /* 0x000000ffff0f7224 */ /* 0x000fe200078e00ff */
[----:B------:R-:W-:-:S05]  /*0680*/  ISETP.NE.U32.AND P2, PT, RZ, UR7, PT ;  /* 0x00000007ff007c0c */ /* 0x000fca000bf45070 */
        /* <DEDUP_REMOVED lines=15> */
.L_x_1646:
[----:B------:R-:W-:Y:S05]  /*0780*/  BSYNC B0 ;  /* 0x0000000000007941 */ /* 0x000fea0003800000 */
.L_x_1644:
        /* <DEDUP_REMOVED lines=17> */
.L_x_1652:
        /* <DEDUP_REMOVED lines=10> */
[----:B------:R-:W-:Y:S05]  /*0940*/  CALL.REL.NOINC `($__internal_82_$__cuda_sm20_div_s64) ;  /* 0x0000143000007944 */ /* 0x000fea0003c00000 */
[----:B------:R-:W-:Y:S02]  /*0950*/  IMAD.MOV R5, RZ, RZ, -R8 ;  /* 0x000000ffff057224 */ /* 0x000fe400078e0a08 */
[----:B------:R-:W-:Y:S02]  /*0960*/  IMAD.MOV.U32 R15, RZ, RZ, R9 ;  /* 0x000000ffff0f7224 */ /* 0x000fe400078e0009 */
[----:B------:R-:W-:Y:S02]  /*0970*/  IMAD R10, R10, R5, R14 ;  /* 0x000000050a0a7224 */ /* 0x000fe400078e020e */
[----:B------:R-:W-:Y:S01]  /*0980*/  IMAD.MOV.U32 R14, RZ, RZ, R8 ;  /* 0x000000ffff0e7224 */ /* 0x000fe200078e0008 */
[----:B------:R-:W-:Y:S05]  /*0990*/  BRA `(.L_x_1651) ;  /* 0x0000016000007947 */ /* 0x000fea0003800000 */
.L_x_1650:
        /* <DEDUP_REMOVED lines=22> */
.L_x_1651:
[----:B------:R-:W-:Y:S05]  /*0b00*/  BSYNC B0 ;  /* 0x0000000000007941 */ /* 0x000fea0003800000 */
.L_x_1649:
        /* <DEDUP_REMOVED lines=8> */
.L_x_1648:
[----:B------:R-:W-:-:S13]  /*0b90*/  ISETP.GE.U32.AND P0, PT, R21, 0x3, PT ;  /* 0x000000031500780c */ /* 0x000fda0003f06070 */
[----:B------:R-:W-:Y:S05]  /*0ba0*/  @!P0 BRA `(.L_x_1647) ;  /* 0x00000ae000008947 */ /* 0x000fea0003800000 */
[C---:B------:R-:W-:Y:S01]  /*0bb0*/  IMAD.SHL.U32 R22, R20.reuse, 0x4, RZ ;  /* 0x0000000414167824 */ /* 0x040fe200078e00ff */
[----:B------:R-:W-:Y:S01]  /*0bc0*/  IADD3 R21, R20, 0x4, RZ ;  /* 0x0000000414157810 */ /* 0x000fe20007ffe0ff */
[----:B------:R-:W-:-:S03]  /*0bd0*/  IMAD.MOV.U32 R5, RZ, RZ, 0x4 ;  /* 0x00000004ff057424 */ /* 0x000fc600078e00ff */
[----:B------:R-:W-:Y:S01]  /*0be0*/  IADD3 R22, R22, 0xe0, RZ ;  /* 0x000000e016167810 */ /* 0x000fe20007ffe0ff */
[----:B------:R-:W-:-:S03]  /*0bf0*/  IMAD R20, R20, R5, c[0x2][0x10] ;  /* 0x0080040014147624 */ /* 0x000fc600078e0205 */
.L_x_1665:
        /* <DEDUP_REMOVED lines=10> */
[----:B------:R-:W-:Y:S05]  /*0ca0*/  CALL.REL.NOINC `($__internal_82_$__cuda_sm20_div_s64) ;  /* 0x000010d000007944 */ /* 0x000fea0003c00000 */
[----:B------:R-:W-:Y:S01]  /*0cb0*/  IADD3 R11, -R8, RZ, RZ ;  /* 0x000000ff080b7210 */ /* 0x000fe20007ffe1ff */
[----:B------:R-:W-:-:S04]  /*0cc0*/  IMAD.MOV.U32 R15, RZ, RZ, R9 ;  /* 0x000000ffff0f7224 */ /* 0x000fc800078e0009 */
[----:B------:R-:W-:Y:S02]  /*0cd0*/  IMAD R11, R10, R11, R14 ;  /* 0x0000000b0a0b7224 */ /* 0x000fe400078e020e */
[----:B------:R-:W-:Y:S01]  /*0ce0*/  IMAD.MOV.U32 R14, RZ, RZ, R8 ;  /* 0x000000ffff0e7224 */ /* 0x000fe200078e0008 */
[----:B------:R-:W-:Y:S05]  /*0cf0*/  BRA `(.L_x_1655) ;  /* 0x0000016000007947 */ /* 0x000fea0003800000 */
.L_x_1654:
        /* <DEDUP_REMOVED lines=22> */
.L_x_1655:
[----:B------:R-:W-:Y:S05]  /*0e60*/  BSYNC B0 ;  /* 0x0000000000007941 */ /* 0x000fea0003800000 */
.L_x_1653:
        /* <DEDUP_REMOVED lines=12> */
[----:B------:R-:W-:Y:S05]  /*0f30*/  CALL.REL.NOINC `($__internal_82_$__cuda_sm20_div_s64) ;  /* 0x00000e4000007944 */ /* 0x000fea0003c00000 */
[----:B------:R-:W-:Y:S02]  /*0f40*/  IMAD.MOV R11, RZ, RZ, -R8 ;  /* 0x000000ffff0b7224 */ /* 0x000fe400078e0a08 */
[----:B------:R-:W-:Y:S02]  /*0f50*/  IMAD.MOV.U32 R15, RZ, RZ, R9 ;  /* 0x000000ffff0f7224 */ /* 0x000fe400078e0009 */
[----:B------:R-:W-:Y:S02]  /*0f60*/  IMAD R11, R10, R11, R14 ;  /* 0x0000000b0a0b7224 */ /* 0x000fe400078e020e */
[----:B------:R-:W-:Y:S01]  /*0f70*/  IMAD.MOV.U32 R14, RZ, RZ, R8 ;  /* 0x000000ffff0e7224 */ /* 0x000fe200078e0008 */
[----:B------:R-:W-:Y:S05]  /*0f80*/  BRA `(.L_x_1658) ;  /* 0x0000016000007947 */ /* 0x000fea0003800000 */
.L_x_1657:
        /* <DEDUP_REMOVED lines=22> */
.L_x_1658:
[----:B------:R-:W-:Y:S05]  /*10f0*/  BSYNC B0 ;  /* 0x0000000000007941 */ /* 0x000fea0003800000 */
.L_x_1656:
        /* <DEDUP_REMOVED lines=12> */
[----:B------:R-:W-:Y:S05]  /*11c0*/  CALL.REL.NOINC `($__internal_82_$__cuda_sm20_div_s64) ;  /* 0x00000bb000007944 */ /* 0x000fea0003c00000 */
[----:B------:R-:W-:Y:S02]  /*11d0*/  IMAD.MOV R11, RZ, RZ, -R8 ;  /* 0x000000ffff0b7224 */ /* 0x000fe400078e0a08 */
[----:B------:R-:W-:Y:S02]  /*11e0*/  IMAD.MOV.U32 R15, RZ, RZ, R9 ;  /* 0x000000ffff0f7224 */ /* 0x000fe400078e0009 */
[----:B------:R-:W-:Y:S02]  /*11f0*/  IMAD R11, R10, R11, R14 ;  /* 0x0000000b0a0b7224 */ /* 0x000fe400078e020e */
[----:B------:R-:W-:Y:S01]  /*1200*/  IMAD.MOV.U32 R14, RZ, RZ, R8 ;  /* 0x000000ffff0e7224 */ /* 0x000fe200078e0008 */
[----:B------:R-:W-:Y:S05]  /*1210*/  BRA `(.L_x_1661) ;  /* 0x0000016000007947 */ /* 0x000fea0003800000 */
.L_x_1660:
        /* <DEDUP_REMOVED lines=22> */
.L_x_1661:
[----:B------:R-:W-:Y:S05]  /*1380*/  BSYNC B0 ;  /* 0x0000000000007941 */ /* 0x000fea0003800000 */
.L_x_1659:
        /* <DEDUP_REMOVED lines=13> */
[----:B------:R-:W-:Y:S01]  /*1460*/  IMAD.MOV R5, RZ, RZ, -R8 ;  /* 0x000000ffff057224 */ /* 0x000fe200078e0a08 */
[----:B------:R-:W-:-:S03]  /*1470*/  MOV R15, R9 ;  /* 0x00000009000f7202 */ /* 0x000fc60000000f00 */
[----:B------:R-:W-:Y:S02]  /*1480*/  IMAD R10, R10, R5, R14 ;  /* 0x000000050a0a7224 */ /* 0x000fe400078e020e */
[----:B------:R-:W-:Y:S01]  /*1490*/  IMAD.MOV.U32 R14, RZ, RZ, R8 ;  /* 0x000000ffff0e7224 */ /* 0x000fe200078e0008 */
[----:B------:R-:W-:Y:S05]  /*14a0*/  BRA `(.L_x_1664) ;  /* 0x0000016000007947 */ /* 0x000fea0003800000 */
.L_x_1663:
        /* <DEDUP_REMOVED lines=22> */
.L_x_1664:
[----:B------:R-:W-:Y:S05]  /*1610*/  BSYNC B0 ;  /* 0x0000000000007941 */ /* 0x000fea0003800000 */
.L_x_1662:
[----:B------:R0:W1:Y:S01]  /*1620*/  LDC R5, c[0x0][R20+0x154] ;  /* 0x0000550014057b82 */ /* 0x0000620000000800 */
[----:B------:R-:W-:Y:S02]  /*1630*/  IADD3 R21, R21, -0x4, RZ ;  /* 0xfffffffc15157810 */ /* 0x000fe40007ffe0ff */
[----:B------:R-:W-:Y:S02]  /*1640*/  IADD3 R22, R22, -0x10, RZ ;  /* 0xfffffff016167810 */ /* 0x000fe40007ffe0ff */
[----:B------:R-:W-:Y:S02]  /*1650*/  ISETP.GT.AND P0, PT, R21, 0x3, PT ;  /* 0x000000031500780c */ /* 0x000fe40003f04270 */
[----:B0-----:R-:W-:Y:S01]  /*1660*/  IADD3 R20, R20, -0x10, RZ ;  /* 0xfffffff014147810 */ /* 0x001fe20007ffe0ff */
[----:B-1----:R-:W-:-:S10]  /*1670*/  IMAD R0, R5, R10, R0 ;  /* 0x0000000a05007224 */ /* 0x002fd400078e0200 */
[----:B------:R-:W-:Y:S05]  /*1680*/  @P0 BRA `(.L_x_1665) ;  /* 0xfffff57000000947 */ /* 0x000fea000383ffff */
.L_x_1647:
[----:B------:R-:W-:Y:S02]  /*1690*/  ULDC UR4, c[0x0][UR6+0x16c] ;  /* 0x00005b0006047abb */ /* 0x000fe40008000800 */
[----:B------:R-:W-:-:S13]  /*16a0*/  ISETP.LT.AND P0, PT, R4, UR4, PT ;  /* 0x0000000404007c0c */ /* 0x000fda000bf01270 */
[----:B------:R-:W-:Y:S05]  /*16b0*/  @!P0 EXIT ;  /* 0x000000000000894d */ /* 0x000fea0003800000 */
[C---:B------:R-:W-:Y:S01]  /*16c0*/  IADD3 R5, R4.reuse, -R3, RZ ;  /* 0x8000000304057210 */ /* 0x040fe20007ffe0ff */
[----:B------:R-:W-:Y:S01]  /*16d0*/  ULDC.64 UR6, c[0x0][0x118] ;  /* 0x0000460000067ab9 */ /* 0x000fe20000000a00 */
[----:B------:R-:W-:Y:S02]  /*16e0*/  IADD3 R6, R4, 0x1, RZ ;  /* 0x0000000104067810 */ /* 0x000fe40007ffe0ff */
[----:B------:R-:W-:Y:S02]  /*16f0*/  ISETP.GT.U32.AND P0, PT, R5, c[0x0][0x310], PT ;  /* 0x0000c40005007a0c */ /* 0x000fe40003f04070 */
[----:B------:R-:W-:Y:S02]  /*1700*/  SHF.R.S32.HI R5, RZ, 0x1f, R5 ;  /* 0x0000001fff057819 */ /* 0x000fe40000011405 */
[----:B------:R-:W-:Y:S02]  /*1710*/  ISETP.GE.AND P1, PT, R6, UR4, PT ;  /* 0x0000000406007c0c */ /* 0x000fe4000bf26270 */
[----:B------:R-:W-:-:S13]  /*1720*/  ISETP.GT.AND.EX P0, PT, R5, c[0x0][0x314], PT, P0 ;  /* 0x0000c50005007a0c */ /* 0x000fda0003f04300 */
[----:B------:R-:W-:-:S04]  /*1730*/  @P0 IADD3 R8, P2, R0, c[0x0][0x160], RZ ;  /* 0x0000580000080a10 */ /* 0x000fc80007f5e0ff */
[----:B------:R-:W-:-:S05]  /*1740*/  @P0 LEA.HI.X.SX32 R9, R0, c[0x0][0x164], 0x1, P2 ;  /* 0x0000590000090a11 */ /* 0x000fca00010f0eff */
[----:B------:R0:W-:Y:S01]  /*1750*/  @P0 STG.E.U8 [R8.64], RZ ;  /* 0x000000ff08000986 */ /* 0x0001e2000c101106 */
[----:B------:R-:W-:Y:S05]  /*1760*/  @P1 EXIT ;  /* 0x000000000000194d */ /* 0x000fea0003800000 */
[----:B------:R-:W-:Y:S01]  /*1770*/  IMAD.IADD R5, R6, 0x1, -R3 ;  /* 0x0000000106057824 */ /* 0x000fe200078e0a03 */
[----:B0-----:R-:W-:-:S04]  /*1780*/  IADD3 R8, R4, 0x2, RZ ;  /* 0x0000000204087810 */ /* 0x001fc80007ffe0ff */
[----:B------:R-:W-:Y:S02]  /*1790*/  ISETP.GT.U32.AND P0, PT, R5, c[0x0][0x310], PT ;  /* 0x0000c40005007a0c */ /* 0x000fe40003f04070 */
[----:B------:R-:W-:Y:S02]  /*17a0*/  SHF.R.S32.HI R5, RZ, 0x1f, R5 ;  /* 0x0000001fff057819 */ /* 0x000fe40000011405 */
[----:B------:R-:W-:Y:S02]  /*17b0*/  ISETP.GE.AND P1, PT, R8, UR4, PT ;  /* 0x0000000408007c0c */ /* 0x000fe4000bf26270 */
[----:B------:R-:W-:-:S13]  /*17c0*/  ISETP.GT.AND.EX P0, PT, R5, c[0x0][0x314], PT, P0 ;  /* 0x0000c50005007a0c */ /* 0x000fda0003f04300 */
[----:B------:R-:W-:-:S04]  /*17d0*/  @P0 IMAD.MOV.U32 R5, RZ, RZ, 0x4 ;  /* 0x00000004ff050424 */ /* 0x000fc800078e00ff */
[----:B------:R-:W-:-:S06]  /*17e0*/  @P0 IMAD R5, R2, R5, c[0x2][0x10] ;  /* 0x0080040002050624 */ /* 0x000fcc00078e0205 */
[----:B------:R-:W0:Y:S02]  /*17f0*/  @P0 LDC R5, c[0x0][R5+0x160] ;  /* 0x0000580005050b82 */ /* 0x000e240000000800 */
[----:B0-----:R-:W-:-:S05]  /*1800*/  @P0 IMAD.IADD R7, R5, 0x1, R0 ;  /* 0x0000000105070824 */ /* 0x001fca00078e0200 */
[----:B------:R-:W-:-:S04]  /*1810*/  @P0 IADD3 R6, P2, R7, c[0x0][0x160], RZ ;  /* 0x0000580007060a10 */ /* 0x000fc80007f5e0ff */
[----:B------:R-:W-:-:S05]  /*1820*/  @P0 LEA.HI.X.SX32 R7, R7, c[0x0][0x164], 0x1, P2 ;  /* 0x0000590007070a11 */ /* 0x000fca00010f0eff */
[----:B------:R0:W-:Y:S01]  /*1830*/  @P0 STG.E.U8 [R6.64], RZ ;  /* 0x000000ff06000986 */ /* 0x0001e2000c101106 */
[----:B------:R-:W-:Y:S05]  /*1840*/  @P1 EXIT ;  /* 0x000000000000194d */ /* 0x000fea0003800000 */
[----:B------:R-:W-:Y:S01]  /*1850*/  IMAD.IADD R5, R8, 0x1, -R3 ;  /* 0x0000000108057824 */ /* 0x000fe200078e0a03 */
[----:B------:R-:W-:-:S04]  /*1860*/  IADD3 R8, R4, 0x3, RZ ;  /* 0x0000000304087810 */ /* 0x000fc80007ffe0ff */
[----:B------:R-:W-:Y:S02]  /*1870*/  ISETP.GT.U32.AND P0, PT, R5, c[0x0][0x310], PT ;  /* 0x0000c40005007a0c */ /* 0x000fe40003f04070 */
[----:B------:R-:W-:Y:S02]  /*1880*/  SHF.R.S32.HI R5, RZ, 0x1f, R5 ;  /* 0x0000001fff057819 */ /* 0x000fe40000011405 */
[----:B------:R-:W-:Y:S02]  /*1890*/  ISETP.GE.AND P1, PT, R8, UR4, PT ;  /* 0x0000000408007c0c */ /* 0x000fe4000bf26270 */
[----:B------:R-:W-:-:S13]  /*18a0*/  ISETP.GT.AND.EX P0, PT, R5, c[0x0][0x314], PT, P0 ;  /* 0x0000c50005007a0c */ /* 0x000fda0003f04300 */
[----:B------:R-:W-:-:S04]  /*18b0*/  @P0 IMAD.MOV.U32 R5, RZ, RZ, 0x4 ;  /* 0x00000004ff050424 */ /* 0x000fc800078e00ff */
[----:B------:R-:W-:-:S04]  /*18c0*/  @P0 IMAD R9, R2, R5, c[0x2][0x10] ;  /* 0x0080040002090624 */ /* 0x000fc800078e0205 */
[----:B------:R-:W1:Y:S02]  /*18d0*/  @P0 LDC R5, c[0x0][R9+0x160] ;  /* 0x0000580009050b82 */ /* 0x000e640000000800 */
[----:B-1----:R-:W-:-:S05]  /*18e0*/  @P0 IMAD R5, R5, 0x2, R0 ;  /* 0x0000000205050824 */ /* 0x002fca00078e0200 */
[----:B0-----:R-:W-:-:S04]  /*18f0*/  @P0 IADD3 R6, P2, R5, c[0x0][0x160], RZ ;  /* 0x0000580005060a10 */ /* 0x001fc80007f5e0ff */
        /* <DEDUP_REMOVED lines=9> */
[----:B------:R-:W-:-:S05]  /*1990*/  @P0 MOV R5, 0x4 ;  /* 0x0000000400050802 */ /* 0x000fca0000000f00 */
        /* <DEDUP_REMOVED lines=42> */
[----:B------:R-:W-:-:S04]  /*1c40*/  @P0 IMAD R7, R2, R5, c[0x2][0x10] ;  /* 0x0080040002070624 */ /* 0x000fc800078e0205 */
[----:B------:R-:W0:Y:S02]  /*1c50*/  @P0 LDC R5, c[0x0][R7+0x160] ;  /* 0x0000580007050b82 */ /* 0x000e240000000800 */
[----:B0-----:R-:W-:-:S05]  /*1c60*/  @P0 IMAD R5, R5, 0x6, R0 ;  /* 0x0000000605050824 */ /* 0x001fca00078e0200 */
[----:B------:R-:W-:-:S04]  /*1c70*/  @P0 IADD3 R4, P2, R5, c[0x0][0x160], RZ ;  /* 0x0000580005040a10 */ /* 0x000fc80007f5e0ff */
[----:B------:R-:W-:-:S05]  /*1c80*/  @P0 LEA.HI.X.SX32 R5, R5, c[0x0][0x164], 0x1, P2 ;  /* 0x0000590005050a11 */ /* 0x000fca00010f0eff */
[----:B------:R0:W-:Y:S01]  /*1c90*/  @P0 STG.E.U8 [R4.64], RZ ;  /* 0x000000ff04000986 */ /* 0x0001e2000c101106 */
[----:B------:R-:W-:Y:S05]  /*1ca0*/  @P1 EXIT ;  /* 0x000000000000194d */ /* 0x000fea0003800000 */
[----:B------:R-:W-:-:S04]  /*1cb0*/  IADD3 R3, R6, -R3, RZ ;  /* 0x8000000306037210 */ /* 0x000fc80007ffe0ff */
[----:B------:R-:W-:Y:S02]  /*1cc0*/  ISETP.GT.U32.AND P0, PT, R3, c[0x0][0x310], PT ;  /* 0x0000c40003007a0c */ /* 0x000fe40003f04070 */
[----:B------:R-:W-:-:S04]  /*1cd0*/  SHF.R.S32.HI R3, RZ, 0x1f, R3 ;  /* 0x0000001fff037819 */ /* 0x000fc80000011403 */
[----:B------:R-:W-:-:S13]  /*1ce0*/  ISETP.GT.AND.EX P0, PT, R3, c[0x0][0x314], PT, P0 ;  /* 0x0000c50003007a0c */ /* 0x000fda0003f04300 */
[----:B------:R-:W-:Y:S05]  /*1cf0*/  @!P0 EXIT ;  /* 0x000000000000894d */ /* 0x000fea0003800000 */
[----:B------:R-:W-:-:S04]  /*1d00*/  IMAD.MOV.U32 R3, RZ, RZ, 0x4 ;  /* 0x00000004ff037424 */ /* 0x000fc800078e00ff */
[----:B0-----:R-:W-:-:S04]  /*1d10*/  IMAD R4, R2, R3, c[0x2][0x10] ;  /* 0x0080040002047624 */ /* 0x001fc800078e0203 */
[----:B------:R-:W0:Y:S02]  /*1d20*/  LDC R3, c[0x0][R4+0x160] ;  /* 0x0000580004037b82 */ /* 0x000e240000000800 */
[----:B0-----:R-:W-:-:S05]  /*1d30*/  IMAD R0, R3, 0x7, R0 ;  /* 0x0000000703007824 */ /* 0x001fca00078e0200 */
[----:B------:R-:W-:-:S04]  /*1d40*/  IADD3 R2, P0, R0, c[0x0][0x160], RZ ;  /* 0x0000580000027a10 */ /* 0x000fc80007f1e0ff */
[----:B------:R-:W-:-:S05]  /*1d50*/  LEA.HI.X.SX32 R3, R0, c[0x0][0x164], 0x1, P0 ;  /* 0x0000590000037a11 */ /* 0x000fca00000f0eff */
[----:B------:R-:W-:Y:S01]  /*1d60*/  STG.E.U8 [R2.64], RZ ;  /* 0x000000ff02007986 */ /* 0x000fe2000c101106 */
[----:B------:R-:W-:Y:S05]  /*1d70*/  EXIT ;  /* 0x000000000000794d */ /* 0x000fea0003800000 */
        .weak           $__internal_82_$__cuda_sm20_div_s64
        .type           $__internal_82_$__cuda_sm20_div_s64,@function
        .size           $__internal_82_$__cuda_sm20_div_s64,($__internal_83_$__cuda_sm20_rem_s64 - $__internal_82_$__cuda_sm20_div_s64)
$__internal_82_$__cuda_sm20_div_s64:
        /* <DEDUP_REMOVED lines=82> */
[----:B------:R-:W-:Y:S05]  /*22a0*/  RET.REL.NODEC R6 `(_ZN2at6native16triu_tril_kernelIbiLb0ELi8ELb1EEEvNS_4cuda6detail10TensorInfoIT_T0_EENS4_IKS5_S6_EEllS6_) ;  /* 0xffffdd5006007950 */ /* 0x000fea0003c3ffff */
        .weak           $__internal_83_$__cuda_sm20_rem_s64
        .type           $__internal_83_$__cuda_sm20_rem_s64,@function
        .size           $__internal_83_$__cuda_sm20_rem_s64,(.L_x_3195 - $__internal_83_$__cuda_sm20_rem_s64)
$__internal_83_$__cuda_sm20_rem_s64:
        /* <DEDUP_REMOVED lines=19> */
[----:B------:R-:W-:-:S04]  /*23e0*/  IMAD.HI.U32 R10, P2, R7, R13, R10 ;  /* 0x0000000d070a7227 */ /* 0x000fc8000784000a */
        /* <DEDUP_REMOVED lines=52> */
[----:B------:R-:W-:Y:S06]  /*2730*/  RET.REL.NODEC R2 `(_ZN2at6native16triu_tril_kernelIbiLb0ELi8ELb1EEEvNS_4cuda6detail10TensorInfoIT_T0_EENS4_IKS5_S6_EEllS6_) ;  /* 0xffffd8c002007950 */ /* 0x000fec0003c3ffff */
.L_x_1666:
        /* <DEDUP_REMOVED lines=12> */
.L_x_3195:


//--------------------- .text._ZN2at6native16triu_tril_kernelIN3c108BFloat16ElLb0ELi4ELb0EEEvNS_4cuda6detail10TensorInfoIT_T0_EENS6_IKS7_S8_EEllS8_ --------------------------
	.section	.text._ZN2at6native16triu_tril_kernelIN3c108BFloat16ElLb0ELi4ELb0EEEvNS_4cuda6detail10TensorInfoIT_T0_EENS6_IKS7_S8_EEllS8_,"ax",@progbits
	.sectioninfo	@"SHI_REGISTERS=32"
	.align	128
        .global         _ZN2at6native16triu_tril_kernelIN3c108BFloat16ElLb0ELi4ELb0EEEvNS_4cuda6detail10TensorInfoIT_T0_EENS6_IKS7_S8_EEllS8_
        .type           _ZN2at6native16triu_tril_kernelIN3c108BFloat16ElLb0ELi4ELb0EEEvNS_4cuda6detail10TensorInfoIT_T0_EENS6_IKS7_S8_EEllS8_,@function
        .size           _ZN2at6native16triu_tril_kernelIN3c108BFloat16ElLb0ELi4ELb0EEEvNS_4cuda6detail10TensorInfoIT_T0_EENS6_IKS7_S8_EEllS8_,(.L_x_3196 - _ZN2at6native16triu_tril_kernelIN3c108BFloat16ElLb0ELi4ELb0EEEvNS_4cuda6detail10TensorInfoIT_T0_EENS6_IKS7_S8_EEllS8_)
        .other          _ZN2at6native16triu_tril_kernelIN3c108BFloat16ElLb0ELi4ELb0EEEvNS_4cuda6detail10TensorInfoIT_T0_EENS6_IKS7_S8_EEllS8_,@"STO_CUDA_ENTRY STV_DEFAULT"
_ZN2at6native16triu_tril_kernelIN3c108BFloat16ElLb0ELi4ELb0EEEvNS_4cuda6detail10TensorInfoIT_T0_EENS6_IKS7_S8_EEllS8_:
.text._ZN2at6native16triu_tril_kernelIN3c108BFloat16ElLb0ELi4ELb0EEEvNS_4cuda6detail10TensorInfoIT_T0_EENS6_IKS7_S8_EEllS8_:
        /* <DEDUP_REMOVED lines=19> */
[----:B------:R-:W-:Y:S05]  /*0130*/  CALL.REL.NOINC `($__internal_84_$__cuda_sm20_div_s64) ;  /* 0x000024a000007944 */ /* 0x000fea0003c00000 */
        /* <DEDUP_REMOVED lines=9> */
.L_x_1668:
        /* <DEDUP_REMOVED lines=22> */
.L_x_1669:
[----:B------:R-:W-:Y:S05]  /*0330*/  BSYNC B0 ;  /* 0x0000000000007941 */ /* 0x000fea0003800000 */
.L_x_1667:
        /* <DEDUP_REMOVED lines=19> */
[----:B------:R-:W-:Y:S05]  /*0470*/  CALL.REL.NOINC `($__internal_84_$__cuda_sm20_div_s64) ;  /* 0x0000216000007944 */ /* 0x000fea0003c00000 */
        /* <DEDUP_REMOVED lines=9> */
.L_x_1671:
        /* <DEDUP_REMOVED lines=22> */
.L_x_1672:
[----:B------:R-:W-:Y:S05]  /*0670*/  BSYNC B0 ;  /* 0x0000000000007941 */ /* 0x000fea0003800000 */
.L_x_1670:
        /* <DEDUP_REMOVED lines=58> */
.L_x_1678:
        /* <DEDUP_REMOVED lines=26> */
.L_x_1676:
        /* <DEDUP_REMOVED lines=23> */
.L_x_1677:
[----:B------:R-:W-:Y:S05]  /*0d30*/  BSYNC B0 ;  /* 0x0000000000007941 */ /* 0x000fea0003800000 */
.L_x_1675:
        /* <DEDUP_REMOVED lines=19> */
.L_x_1674:
        /* <DEDUP_REMOVED lines=13> */
.L_x_1691:
        /* <DEDUP_REMOVED lines=14> */
[----:B------:R-:W-:Y:S05]  /*1020*/  CALL.REL.NOINC `($__internal_84_$__cuda_sm20_div_s64) ;  /* 0x000015b000007944 */ /* 0x000fea0003c00000 */
        /* <DEDUP_REMOVED lines=10> */
.L_x_1680:
        /* <DEDUP_REMOVED lines=23> */
.L_x_1681:
[----:B------:R-:W-:Y:S05]  /*1240*/  BSYNC B0 ;  /* 0x0000000000007941 */ /* 0x000fea0003800000 */
.L_x_1679:
        /* <DEDUP_REMOVED lines=24> */
[----:B------:R-:W-:Y:S05]  /*13d0*/  CALL.REL.NOINC `($__internal_84_$__cuda_sm20_div_s64) ;  /* 0x0000120000007944 */ /* 0x000fea0003c00000 */
        /* <DEDUP_REMOVED lines=10> */
.L_x_1683:
        /* <DEDUP_REMOVED lines=23> */
.L_x_1684:
[----:B------:R-:W-:Y:S05]  /*15f0*/  BSYNC B0 ;  /* 0x0000000000007941 */ /* 0x000fea0003800000 */
.L_x_1682:
        /* <DEDUP_REMOVED lines=37> */
.L_x_1686:
        /* <DEDUP_REMOVED lines=23> */
.L_x_1687:
[----:B------:R-:W-:Y:S05]  /*19c0*/  BSYNC B0 ;  /* 0x0000000000007941 */ /* 0x000fea0003800000 */
.L_x_1685:
        /* <DEDUP_REMOVED lines=27> */
[----:B------:R-:W-:Y:S05]  /*1b80*/  CALL.REL.NOINC `($__internal_84_$__cuda_sm20_div_s64) ;  /* 0x00000a5000007944 */ /* 0x000fea0003c00000 */
        /* <DEDUP_REMOVED lines=10> */
.L_x_1689:
        /* <DEDUP_REMOVED lines=22> */
.L_x_1690:
[----:B------:R-:W-:Y:S05]  /*1d90*/  BSYNC B0 ;  /* 0x0000000000007941 */ /* 0x000fea0003800000 */
.L_x_1688:
        /* <DEDUP_REMOVED lines=20> */
.L_x_1673:
[----:B------:R-:W-:Y:S01]  /*1ee0*/  IADD3 R16, P0, R2, -R4, RZ ;  /* 0x8000000402107210 */ /* 0x000fe20007f1e0ff */
[----:B------:R-:W-:Y:S01]  /*1ef0*/  ULDC.64 UR6, c[0x0][0x118] ;  /* 0x0000460000067ab9 */ /* 0x000fe20000000a00 */
[----:B------:R-:W-:Y:S03]  /*1f00*/  BSSY B0, `(.L_x_1692) ;  /* 0x0000046000007945 */ /* 0x000fe60003800000 */
[----:B------:R-:W-:Y:S01]  /*1f10*/  IMAD.X R13, R3, 0x1, ~R5, P0 ;  /* 0x00000001030d7824 */ /* 0x000fe200000e0e05 */
[----:B------:R-:W-:-:S04]  /*1f20*/  ISETP.GT.U32.AND P0, PT, R16, c[0x0][0x4a0], PT ;  /* 0x0001280010007a0c */ /* 0x000fc80003f04070 */
[----:B------:R-:W-:-:S13]  /*1f30*/  ISETP.GT.AND.EX P0, PT, R13, c[0x0][0x4a4], PT, P0 ;  /* 0x000129000d007a0c */ /* 0x000fda0003f04300 */
[----:B------:R-:W-:Y:S05]  /*1f40*/  @P0 BRA `(.L_x_1693) ;  /* 0x000003d000000947 */ /* 0x000fea0003800000 */
        /* <DEDUP_REMOVED lines=18> */
[----:B0-----:R-:W-:Y:S02]  /*2070*/  ULDC.64 UR8, c[0x0][UR4+0x238] ;  /* 0x00008e0004087abb */ /* 0x001fe40008000a00 */
[----:B------:R-:W-:Y:S01]  /*2080*/  IMAD.U32 R8, RZ, RZ, UR8 ;  /* 0x00000008ff087e24 */ /* 0x000fe2000f8e00ff */
[----:B------:R-:W-:Y:S01]  /*2090*/  MOV R19, UR8 ;  /* 0x0000000800137c02 */ /* 0x000fe20008000f00 */
[----:B------:R-:W-:Y:S02]  /*20a0*/  IMAD.U32 R9, RZ, RZ, UR9 ;  /* 0x00000009ff097e24 */ /* 0x000fe4000f8e00ff */
[----:B------:R-:W-:-:S03]  /*20b0*/  IMAD.SHL.U32 R17, R8, 0x2, RZ ;  /* 0x0000000208117824 */ /* 0x000fc600078e00ff */
[----:B------:R-:W-:Y:S02]  /*20c0*/  SHF.L.U64.HI R19, R19, 0x1, R9 ;  /* 0x0000000113137819 */ /* 0x000fe40000010209 */
        /* <DEDUP_REMOVED lines=11> */
[----:B------:R-:W-:-:S05]  /*2180*/  IMAD.X R4, RZ, RZ, R3, P1 ;  /* 0x000000ffff047224 */ /* 0x000fca00008e0603 */
[----:B------:R-:W-:Y:S02]  /*2190*/  ISETP.GE.AND.EX P0, PT, R4, R5, PT, P0 ;  /* 0x000000050400720c */ /* 0x000fe40003f06300 */
[----:B------:R-:W-:-:S05]  /*21a0*/  IADD3 R4, P1, R6, R17, RZ ;  /* 0x0000001106047210 */ /* 0x000fca0007f3e0ff */
[----:B------:R-:W-:-:S05]  /*21b0*/  IMAD.X R5, R7, 0x1, R19, P1 ;  /* 0x0000000107057824 */ /* 0x000fca00008e0613 */
[----:B------:R0:W5:Y:S01]  /*21c0*/  LDG.E.U16 R10, [R4.64] ;  /* 0x00000006040a7981 */ /* 0x000162000c1e1500 */
[----:B------:R-:W-:-:S04]  /*21d0*/  @!P0 IADD3 R6, P1, R4, R17, RZ ;  /* 0x0000001104068210 */ /* 0x000fc80007f3e0ff */
[----:B------:R-:W-:-:S05]  /*21e0*/  @!P0 IADD3.X R7, R5, R19, RZ, P1, !PT ;  /* 0x0000001305078210 */ /* 0x000fca0000ffe4ff */
[----:B------:R0:W5:Y:S04]  /*21f0*/  @!P0 LDG.E.U16 R0, [R6.64] ;  /* 0x0000000606008981 */ /* 0x000168000c1e1500 */
.L_x_1695:
[----:B0-----:R-:W-:Y:S05]  /*2200*/  BSYNC B1 ;  /* 0x0000000000017941 */ /* 0x001fea0003800000 */
.L_x_1694:
[C---:B------:R-:W-:Y:S02]  /*2210*/  IADD3 R5, P2, R16.reuse, 0x1, RZ ;  /* 0x0000000110057810 */ /* 0x040fe40007f5e0ff */
[C---:B------:R-:W-:Y:S02]  /*2220*/  IADD3 R4, P3, R16.reuse, 0x2, RZ ;  /* 0x0000000210047810 */ /* 0x040fe40007f7e0ff */
[----:B------:R-:W-:Y:S01]  /*2230*/  ISETP.GT.U32.AND P0, PT, R5, c[0x0][0x4a0], PT ;  /* 0x0001280005007a0c */ /* 0x000fe20003f04070 */
[--C-:B------:R-:W-:Y:S01]  /*2240*/  IMAD.X R5, RZ, RZ, R13.reuse, P2 ;  /* 0x000000ffff057224 */ /* 0x100fe200010e060d */
[----:B------:R-:W-:Y:S02]  /*2250*/  IADD3 R16, P2, R16, 0x3, RZ ;  /* 0x0000000310107810 */ /* 0x000fe40007f5e0ff */
[----:B------:R-:W-:Y:S01]  /*2260*/  ISETP.GT.U32.AND P1, PT, R4, c[0x0][0x4a0], PT ;  /* 0x0001280004007a0c */ /* 0x000fe20003f24070 */
[----:B------:R-:W-:Y:S01]  /*2270*/  IMAD.X R4, RZ, RZ, R13, P3 ;  /* 0x000000ffff047224 */ /* 0x000fe200018e060d */
[----:B------:R-:W-:-:S02]  /*2280*/  ISETP.GT.U32.AND P3, PT, R16, c[0x0][0x4a0], PT ;  /* 0x0001280010007a0c */ /* 0x000fc40003f64070 */
[----:B------:R-:W-:Y:S02]  /*2290*/  IADD3.X R13, RZ, R13, RZ, P2, !PT ;  /* 0x0000000dff0d7210 */ /* 0x000fe400017fe4ff */
[----:B------:R-:W-:Y:S02]  /*22a0*/  ISETP.GT.AND.EX P0, PT, R5, c[0x0][0x4a4], PT, P0 ;  /* 0x0001290005007a0c */ /* 0x000fe40003f04300 */
[----:B------:R-:W-:Y:S02]  /*22b0*/  ISETP.GT.AND.EX P2, PT, R13, c[0x0][0x4a4], PT, P3 ;  /* 0x000129000d007a0c */ /* 0x000fe40003f44330 */
[----:B------:R-:W-:-:S09]  /*22c0*/  ISETP.GT.AND.EX P1, PT, R4, c[0x0][0x4a4], PT, P1 ;  /* 0x0001290004007a0c */ /* 0x000fd20003f24310 */
[----:B-----5:R-:W-:-:S04]  /*22d0*/  @P0 PRMT R11, RZ, 0x7610, R11 ;  /* 0x00007610ff0b0816 */ /* 0x020fc8000000000b */
[----:B------:R-:W-:Y:S01]  /*22e0*/  @P1 PRMT R10, RZ, 0x7610, R10 ;  /* 0x00007610ff0a1816 */ /* 0x000fe2000000000a */
[----:B------:R-:W-:Y:S05]  /*22f0*/  @!P2 BRA `(.L_x_1696) ;  /* 0x000000600000a947 */ /* 0x000fea0003800000 */
[----:B------:R-:W-:Y:S01]  /*2300*/  PRMT R0, RZ, 0x7610, R0 ;  /* 0x00007610ff007816 */ /* 0x000fe20000000000 */
[----:B------:R-:W-:Y:S05]  /*2310*/  BRA `(.L_x_1696) ;  /* 0x0000004000007947 */ /* 0x000fea0003800000 */
.L_x_1693:
[----:B------:R-:W-:Y:S02]  /*2320*/  PRMT R0, RZ, 0x7610, R0 ;  /* 0x00007610ff007816 */ /* 0x000fe40000000000 */
[----:B------:R-:W-:Y:S02]  /*2330*/  PRMT R10, RZ, 0x7610, R10 ;  /* 0x00007610ff0a7816 */ /* 0x000fe4000000000a */
[----:B------:R-:W-:Y:S02]  /*2340*/  PRMT R11, RZ, 0x7610, R11 ;  /* 0x00007610ff0b7816 */ /* 0x000fe4000000000b */
[----:B------:R-:W-:Y:S02]  /*2350*/  PRMT R12, RZ, 0x7610, R12 ;  /* 0x00007610ff0c7816 */ /* 0x000fe4000000000c */
.L_x_1696:
[----:B------:R-:W-:Y:S05]  /*2360*/  BSYNC B0 ;  /* 0x0000000000007941 */ /* 0x000fea0003800000 */
.L_x_1692:
        /* <DEDUP_REMOVED lines=39> */
        .weak           $__internal_84_$__cuda_sm20_div_s64
        .type           $__internal_84_$__cuda_sm20_div_s64,@function
        .size           $__internal_84_$__cuda_sm20_div_s64,(.L_x_3196 - $__internal_84_$__cuda_sm20_div_s64)
$__internal_84_$__cuda_sm20_div_s64:
        /* <DEDUP_REMOVED lines=83> */
[----:B------:R-:W-:Y:S06]  /*2b10*/  RET.REL.NODEC R20 `(_ZN2at6native16triu_tril_kernelIN3c108BFloat16ElLb0ELi4ELb0EEEvNS_4cuda6detail10TensorInfoIT_T0_EENS6_IKS7_S8_EEllS8_) ;  /* 0xffffd4e014007950 */ /* 0x000fec0003c3ffff */
.L_x_1697:
        /* <DEDUP_REMOVED lines=14> */
.L_x_3196:


//--------------------- .text._ZN2at6native16triu_tril_kernelIN3c108BFloat16ElLb0ELi4ELb1EEEvNS_4cuda6detail10TensorInfoIT_T0_EENS6_IKS7_S8_EEllS8_ --------------------------
	.section	.text._ZN2at6native16triu_tril_kernelIN3c108BFloat16ElLb0ELi4ELb1EEEvNS_4cuda6detail10TensorInfoIT_T0_EENS6_IKS7_S8_EEllS8_,"ax",@progbits
	.sectioninfo	@"SHI_REGISTERS=30"
	.align	128
        .global         _ZN2at6native16triu_tril_kernelIN3c108BFloat16ElLb0ELi4ELb1EEEvNS_4cuda6detail10TensorInfoIT_T0_EENS6_IKS7_S8_EEllS8_
        .type           _ZN2at6native16triu_tril_kernelIN3c108BFloat16ElLb0ELi4ELb1EEEvNS_4cuda6detail10TensorInfoIT_T0_EENS6_IKS7_S8_EEllS8_,@function
        .size           _ZN2at6native16triu_tril_kernelIN3c108BFloat16ElLb0ELi4ELb1EEEvNS_4cuda6detail10TensorInfoIT_T0_EENS6_IKS7_S8_EEllS8_,(.L_x_3198 - _ZN2at6native16triu_tril_kernelIN3c108BFloat16ElLb0ELi4ELb1EEEvNS_4cuda6detail10TensorInfoIT_T0_EENS6_IKS7_S8_EEllS8_)
        .other          _ZN2at6native16triu_tril_kernelIN3c108BFloat16ElLb0ELi4ELb1EEEvNS_4cuda6detail10TensorInfoIT_T0_EENS6_IKS7_S8_EEllS8_,@"STO_CUDA_ENTRY STV_DEFAULT"
_ZN2at6native16triu_tril_kernelIN3c108BFloat16ElLb0ELi4ELb1EEEvNS_4cuda6detail10TensorInfoIT_T0_EENS6_IKS7_S8_EEllS8_:
.text._ZN2at6native16triu_tril_kernelIN3c108BFloat16ElLb0ELi4ELb1EEEvNS_4cuda6detail10TensorInfoIT_T0_EENS6_IKS7_S8_EEllS8_:
        /* <DEDUP_REMOVED lines=19> */
[----:B------:R-:W-:Y:S05]  /*0130*/  CALL.REL.NOINC `($__internal_85_$__cuda_sm20_div_s64) ;  /* 0x0000214000007944 */ /* 0x000fea0003c00000 */
[----:B------:R-:W-:-:S04]  /*0140*/  IADD3 R7, P0, RZ, -R10, RZ ;  /* 0x8000000aff077210 */ /* 0x000fc80007f1e0ff */
[----:B------:R-:W-:Y:S01]  /*0150*/  IADD3.X R0, RZ, ~R11, RZ, P0, !PT ;  /* 0x8000000bff007210 */ /* 0x000fe200007fe4ff */
[----:B------:R-:W-:-:S04]  /*0160*/  IMAD.WIDE.U32 R4, R7, c[0x0][0x4b0], R2 ;  /* 0x00012c0007047a25 */ /* 0x000fc800078e0002 */
[----:B------:R-:W-:-:S04]  /*0170*/  IMAD R0, R0, c[0x0][0x4b0], RZ ;  /* 0x00012c0000007a24 */ /* 0x000fc800078e02ff */
[----:B------:R-:W-:-:S04]  /*0180*/  IMAD R3, R7, c[0x0][0x4b4], R0 ;  /* 0x00012d0007037a24 */ /* 0x000fc800078e0200 */
[----:B------:R-:W-:Y:S01]  /*0190*/  IMAD.IADD R3, R5, 0x1, R3 ;  /* 0x0000000105037824 */ /* 0x000fe200078e0203 */
[----:B------:R-:W-:Y:S05]  /*01a0*/  BRA `(.L_x_1700) ;  /* 0x0000016000007947 */ /* 0x000fea0003800000 */
.L_x_1699:
        /* <DEDUP_REMOVED lines=22> */
.L_x_1700:
[----:B------:R-:W-:Y:S05]  /*0310*/  BSYNC B0 ;  /* 0x0000000000007941 */ /* 0x000fea0003800000 */
.L_x_1698:
        /* <DEDUP_REMOVED lines=13> */
[----:B------:R-:W-:Y:S05]  /*03f0*/  CALL.REL.NOINC `($__internal_86_$__cuda_sm20_rem_s64) ;  /* 0x000023b000007944 */ /* 0x000fea0003c00000 */
[----:B------:R-:W-:Y:S05]  /*0400*/  BRA `(.L_x_1703) ;  /* 0x0000012000007947 */ /* 0x000fea0003800000 */
.L_x_1702:
        /* <DEDUP_REMOVED lines=18> */
.L_x_1703:
[----:B------:R-:W-:Y:S05]  /*0530*/  BSYNC B0 ;  /* 0x0000000000007941 */ /* 0x000fea0003800000 */
.L_x_1701:
        /* <DEDUP_REMOVED lines=19> */
[----:B------:R-:W-:Y:S05]  /*0670*/  CALL.REL.NOINC `($__internal_85_$__cuda_sm20_div_s64) ;  /* 0x00001c0000007944 */ /* 0x000fea0003c00000 */
[----:B------:R-:W-:Y:S02]  /*0680*/  IMAD.MOV.U32 R18, RZ, RZ, R10 ;  /* 0x000000ffff127224 */ /* 0x000fe400078e000a */
[----:B------:R-:W-:Y:S01]  /*0690*/  IMAD.MOV.U32 R19, RZ, RZ, R11 ;  /* 0x000000ffff137224 */ /* 0x000fe200078e000b */
[----:B------:R-:W-:Y:S05]  /*06a0*/  BRA `(.L_x_1706) ;  /* 0x0000013000007947 */ /* 0x000fea0003800000 */
.L_x_1705:
        /* <DEDUP_REMOVED lines=19> */
.L_x_1706:
[----:B------:R-:W-:Y:S05]  /*07e0*/  BSYNC B0 ;  /* 0x0000000000007941 */ /* 0x000fea0003800000 */
.L_x_1704:
        /* <DEDUP_REMOVED lines=43> */
.L_x_1712:
        /* <DEDUP_REMOVED lines=13> */
[----:B------:R-:W-:Y:S05]  /*0b70*/  CALL.REL.NOINC `($__internal_85_$__cuda_sm20_div_s64) ;  /* 0x0000170000007944 */ /* 0x000fea0003c00000 */
        /* <DEDUP_REMOVED lines=11> */
.L_x_1710:
        /* <DEDUP_REMOVED lines=23> */
.L_x_1711:
[----:B------:R-:W-:Y:S05]  /*0da0*/  BSYNC B0 ;  /* 0x0000000000007941 */ /* 0x000fea0003800000 */
.L_x_1709:
        /* <DEDUP_REMOVED lines=14> */
.L_x_1708:
        /* <DEDUP_REMOVED lines=13> */
.L_x_1725:
        /* <DEDUP_REMOVED lines=13> */
[----:B------:R-:W-:Y:S05]  /*1030*/  CALL.REL.NOINC `($__internal_85_$__cuda_sm20_div_s64) ;  /* 0x0000124000007944 */ /* 0x000fea0003c00000 */
        /* <DEDUP_REMOVED lines=11> */
.L_x_1714:
        /* <DEDUP_REMOVED lines=23> */
.L_x_1715:
[----:B------:R-:W-:Y:S05]  /*1260*/  BSYNC B0 ;  /* 0x0000000000007941 */ /* 0x000fea0003800000 */
.L_x_1713:
        /* <DEDUP_REMOVED lines=30> */
.L_x_1717:
        /* <DEDUP_REMOVED lines=23> */
.L_x_1718:
[----:B------:R-:W-:Y:S05]  /*15c0*/  BSYNC B0 ;  /* 0x0000000000007941 */ /* 0x000fea0003800000 */
.L_x_1716:
        /* <DEDUP_REMOVED lines=20> */
[----:B------:R-:W-:Y:S05]  /*1710*/  CALL.REL.NOINC `($__internal_85_$__cuda_sm20_div_s64) ;  /* 0x00000b6000007944 */ /* 0x000fea0003c00000 */
        /* <DEDUP_REMOVED lines=11> */
.L_x_1720:
        /* <DEDUP_REMOVED lines=23> */
.L_x_1721:
[----:B------:R-:W-:Y:S05]  /*1940*/  BSYNC B0 ;  /* 0x0000000000007941 */ /* 0x000fea0003800000 */
.L_x_1719:
        /* <DEDUP_REMOVED lines=31> */
.L_x_1723:
        /* <DEDUP_REMOVED lines=23> */
.L_x_1724:
[----:B------:R-:W-:Y:S05]  /*1cb0*/  BSYNC B0 ;  /* 0x0000000000007941 */ /* 0x000fea0003800000 */
.L_x_1722:
        /* <DEDUP_REMOVED lines=14> */
.L_x_1707:
        /* <DEDUP_REMOVED lines=13> */
[----:B------:R-:W-:-:S04]  /*1e70*/  @P0 LEA R8, P2, R14, c[0x0][0x160], 0x1 ;  /* 0x000058000e080a11 */ /* 0x000fc800078408ff */
[----:B------:R-:W-:-:S05]  /*1e80*/  @P0 LEA.HI.X R9, R14, c[0x0][0x164], R15, 0x1, P2 ;  /* 0x000059000e090a11 */ /* 0x000fca00010f0c0f */
[----:B------:R0:W-:Y:S01]  /*1e90*/  @P0 STG.E.U16 [R8.64], RZ ;  /* 0x000000ff08000986 */ /* 0x0001e2000c10150a */
[----:B------:R-:W-:Y:S05]  /*1ea0*/  @P1 EXIT ;  /* 0x000000000000194d */ /* 0x000fea0003800000 */
[----:B------:R-:W-:Y:S01]  /*1eb0*/  IADD3 R0, P1, -R12, R5, RZ ;  /* 0x000000050c007210 */ /* 0x000fe20007f3e1ff */
[----:B------:R-:W-:Y:S01]  /*1ec0*/  BSSY B0, `(.L_x_1726) ;  /* 0x0000012000007945 */ /* 0x000fe20003800000 */
[----:B0-----:R-:W-:Y:S02]  /*1ed0*/  IADD3 R9, P2, R4, 0x2, RZ ;  /* 0x0000000204097810 */ /* 0x001fe40007f5e0ff */
        /* <DEDUP_REMOVED lines=11> */
[----:B------:R-:W-:-:S04]  /*1f90*/  IADD3 R0, P0, R14, UR6, RZ ;  /* 0x000000060e007c10 */ /* 0x000fc8000ff1e0ff */
[----:B------:R-:W-:Y:S02]  /*1fa0*/  IADD3.X R5, R15, UR7, RZ, P0, !PT ;  /* 0x000000070f057c10 */ /* 0x000fe400087fe4ff */
[----:B------:R-:W-:-:S04]  /*1fb0*/  LEA R10, P0, R0, c[0x0][0x160], 0x1 ;  /* 0x00005800000a7a11 */ /* 0x000fc800078008ff */
[----:B------:R-:W-:-:S05]  /*1fc0*/  LEA.HI.X R11, R0, c[0x0][0x164], R5, 0x1, P0 ;  /* 0x00005900000b7a11 */ /* 0x000fca00000f0c05 */
[----:B------:R0:W-:Y:S04]  /*1fd0*/  STG.E.U16 [R10.64], RZ ;  /* 0x000000ff0a007986 */ /* 0x0001e8000c10150a */
.L_x_1727:
[----:B------:R-:W-:Y:S05]  /*1fe0*/  BSYNC B0 ;  /* 0x0000000000007941 */ /* 0x000fea0003800000 */
.L_x_1726:
[----:B------:R-:W-:Y:S05]  /*1ff0*/  @P1 EXIT ;  /* 0x000000000000194d */ /* 0x000fea0003800000 */
[----:B------:R-:W-:Y:S01]  /*2000*/  IADD3 R5, P0, R4, 0x3, RZ ;  /* 0x0000000304057810 */ /* 0x000fe20007f1e0ff */
[----:B------:R-:W-:Y:S01]  /*2010*/  BSSY B0, `(.L_x_1728) ;  /* 0x0000018000007945 */ /* 0x000fe20003800000 */
[C---:B------:R-:W-:Y:S02]  /*2020*/  IADD3 R0, P1, -R12.reuse, R9, RZ ;  /* 0x000000090c007210 */ /* 0x040fe40007f3e1ff */
[----:B------:R-:W-:Y:S01]  /*2030*/  IADD3 R2, P2, -R12, R5, RZ ;  /* 0x000000050c027210 */ /* 0x000fe20007f5e1ff */
[----:B------:R-:W-:Y:S02]  /*2040*/  IMAD.X R3, RZ, RZ, R3, P0 ;  /* 0x000000ffff037224 */ /* 0x000fe400000e0603 */
[----:B------:R-:W-:Y:S01]  /*2050*/  IMAD.X R12, R7, 0x1, ~R13, P1 ;  /* 0x00000001070c7824 */ /* 0x000fe200008e0e0d */
[----:B------:R-:W-:Y:S02]  /*2060*/  ISETP.GT.U32.AND P1, PT, R0, c[0x0][0x4a0], PT ;  /* 0x0001280000007a0c */ /* 0x000fe40003f24070 */
[----:B------:R-:W-:-:S02]  /*2070*/  ISETP.GT.U32.AND P0, PT, R2, c[0x0][0x4a0], PT ;  /* 0x0001280002007a0c */ /* 0x000fc40003f04070 */
[----:B------:R-:W-:Y:S02]  /*2080*/  ISETP.GT.AND.EX P1, PT, R12, c[0x0][0x4a4], PT, P1 ;  /* 0x000129000c007a0c */ /* 0x000fe40003f24310 */
[----:B------:R-:W-:Y:S02]  /*2090*/  IADD3.X R2, ~R13, R3, RZ, P2, !PT ;  /* 0x000000030d027210 */ /* 0x000fe400017fe5ff */
[----:B------:R-:W-:Y:S02]  /*20a0*/  ISETP.GE.U32.AND P2, PT, R5, UR8, PT ;  /* 0x0000000805007c0c */ /* 0x000fe4000bf46070 */
[----:B------:R-:W-:-:S04]  /*20b0*/  ISETP.GT.AND.EX P0, PT, R2, c[0x0][0x4a4], PT, P0 ;  /* 0x0001290002007a0c */ /* 0x000fc80003f04300 */
[----:B------:R-:W-:-:S03]  /*20c0*/  ISETP.GE.OR.EX P0, PT, R3, UR9, !P0, P2 ;  /* 0x0000000903007c0c */ /* 0x000fc6000c706720 */
[----:B------:R-:W-:Y:S05]  /*20d0*/  @!P1 BRA `(.L_x_1729) ;  /* 0x000000b000009947 */ /* 0x000fea0003800000 */
[----:B------:R-:W-:Y:S02]  /*20e0*/  UMOV UR5, 0x8 ;  /* 0x0000000800057882 */ /* 0x000fe40000000000 */
[----:B------:R-:W-:Y:S02]  /*20f0*/  ULDC UR6, c[0x2][0x10] ;  /* 0x0080040000067ab9 */ /* 0x000fe40000000800 */
[----:B------:R-:W-:-:S12]  /*2100*/  UIMAD UR5, UR4, UR5, UR6 ;  /* 0x00000005040572a4 */ /* 0x000fd8000f8e0206 */
[----:B------:R-:W-:Y:S02]  /*2110*/  ULDC.64 UR6, c[0x0][UR5+0x160] ;  /* 0x0000580005067abb */ /* 0x000fe40008000a00 */
[----:B------:R-:W-:Y:S01]  /*2120*/  IMAD.U32 R2, RZ, RZ, UR6 ;  /* 0x00000006ff027e24 */ /* 0x000fe2000f8e00ff */
[----:B------:R-:W-:-:S04]  /*2130*/  MOV R3, UR7 ;  /* 0x0000000700037c02 */ /* 0x000fc80008000f00 */
[----:B------:R-:W-:-:S04]  /*2140*/  LEA R0, P1, R2, R14, 0x1 ;  /* 0x0000000e02007211 */ /* 0x000fc800078208ff */
[----:B------:R-:W-:Y:S02]  /*2150*/  LEA.HI.X R3, R2, R15, R3, 0x1, P1 ;  /* 0x0000000f02037211 */ /* 0x000fe400008f0c03 */
[----:B------:R-:W-:-:S04]  /*2160*/  LEA R2, P1, R0, c[0x0][0x160], 0x1 ;  /* 0x0000580000027a11 */ /* 0x000fc800078208ff */
[----:B------:R-:W-:-:S05]  /*2170*/  LEA.HI.X R3, R0, c[0x0][0x164], R3, 0x1, P1 ;  /* 0x0000590000037a11 */ /* 0x000fca00008f0c03 */
[----:B------:R1:W-:Y:S04]  /*2180*/  STG.E.U16 [R2.64], RZ ;  /* 0x000000ff02007986 */ /* 0x0003e8000c10150a */
.L_x_1729:
[----:B------:R-:W-:Y:S05]  /*2190*/  BSYNC B0 ;  /* 0x0000000000007941 */ /* 0x000fea0003800000 */
.L_x_1728:
[----:B------:R-:W-:Y:S05]  /*21a0*/  @P0 EXIT ;  /* 0x000000000000094d */ /* 0x000fea0003800000 */
[----:B------:R-:W-:Y:S02]  /*21b0*/  UMOV UR5, 0x8 ;  /* 0x0000000800057882 */ /* 0x000fe40000000000 */
[----:B------:R-:W-:Y:S02]  /*21c0*/  ULDC UR6, c[0x2][0x10] ;  /* 0x0080040000067ab9 */ /* 0x000fe40000000800 */
[----:B------:R-:W-:-:S12]  /*21d0*/  UIMAD UR5, UR4, UR5, UR6 ;  /* 0x00000005040572a4 */ /* 0x000fd8000f8e0206 */
[----:B------:R-:W-:Y:S02]  /*21e0*/  ULDC.64 UR6, c[0x0][UR5+0x160] ;  /* 0x0000580005067abb */ /* 0x000fe40008000a00 */
[----:B-1----:R-:W-:Y:S01]  /*21f0*/  IMAD.U32 R2, RZ, RZ, UR6 ;  /* 0x00000006ff027e24 */ /* 0x002fe2000f8e00ff */
[----:B------:R-:W-:Y:S01]  /*2200*/  UIMAD UR6, UR7, 0x3, URZ ;  /* 0x00000003070678a4 */ /* 0x000fe2000f8e023f */
[----:B------:R-:W-:Y:S02]  /*2210*/  IMAD.U32 R3, RZ, RZ, UR7 ;  /* 0x00000007ff037e24 */ /* 0x000fe4000f8e00ff */
[----:B------:R-:W-:-:S05]  /*2220*/  IMAD.WIDE.U32 R2, R2, 0x3, R14 ;  /* 0x0000000302027825 */ /* 0x000fca00078e000e */
[----:B------:R-:W-:Y:S02]  /*2230*/  IADD3 R3, R3, UR6, RZ ;  /* 0x0000000603037c10 */ /* 0x000fe4000fffe0ff */
[----:B------:R-:W-:-:S04]  /*2240*/  LEA R4, P0, R2, c[0x0][0x160], 0x1 ;  /* 0x0000580002047a11 */ /* 0x000fc800078008ff */
[----:B------:R-:W-:-:S05]  /*2250*/  LEA.HI.X R5, R2, c[0x0][0x164], R3, 0x1, P0 ;  /* 0x0000590002057a11 */ /* 0x000fca00000f0c03 */
[----:B------:R-:W-:Y:S01]  /*2260*/  STG.E.U16 [R4.64], RZ ;  /* 0x000000ff04007986 */ /* 0x000fe2000c10150a */
[----:B------:R-:W-:Y:S05]  /*2270*/  EXIT ;  /* 0x000000000000794d */ /* 0x000fea0003800000 */
        .weak           $__internal_85_$__cuda_sm20_div_s64
        .type           $__internal_85_$__cuda_sm20_div_s64,@function
        .size           $__internal_85_$__cuda_sm20_div_s64,($__internal_86_$__cuda_sm20_rem_s64 - $__internal_85_$__cuda_sm20_div_s64)
$__internal_85_$__cuda_sm20_div_s64:
        /* <DEDUP_REMOVED lines=82> */
[----:B------:R-:W-:Y:S06]  /*27a0*/  RET.REL.NODEC R8 `(_ZN2at6native16triu_tril_kernelIN3c108BFloat16ElLb0ELi4ELb1EEEvNS_4cuda6detail10TensorInfoIT_T0_EENS6_IKS7_S8_EEllS8_) ;  /* 0xffffd85008007950 */ /* 0x000fec0003c3ffff */
        .weak           $__internal_86_$__cuda_sm20_rem_s64
        .type           $__internal_86_$__cuda_sm20_rem_s64,@function
        .size           $__internal_86_$__cuda_sm20_rem_s64,(.L_x_3198 - $__internal_86_$__cuda_sm20_rem_s64)
$__internal_86_$__cuda_sm20_rem_s64:
        /* <DEDUP_REMOVED lines=77> */
[----:B------:R-:W-:Y:S06]  /*2c80*/  RET.REL.NODEC R6 `(_ZN2at6native16triu_tril_kernelIN3c108BFloat16ElLb0ELi4ELb1EEEvNS_4cuda6detail10TensorInfoIT_T0_EENS6_IKS7_S8_EEllS8_) ;  /* 0xffffd37006007950 */ /* 0x000fec0003c3ffff */
.L_x_1730:
        /* <DEDUP_REMOVED lines=15> */
.L_x_3198:


//--------------------- .text._ZN2at6native16triu_tril_kernelIN3c108BFloat16EiLb0ELi4ELb0EEEvNS_4cuda6detail10TensorInfoIT_T0_EENS6_IKS7_S8_EEllS8_ --------------------------
	.section	.text._ZN2at6native16triu_tril_kernelIN3c108BFloat16EiLb0ELi4ELb0EEEvNS_4cuda6detail10TensorInfoIT_T0_EENS6_IKS7_S8_EEllS8_,"ax",@progbits
	.sectioninfo	@"SHI_REGISTERS=30"
	.align	128
        .global         _ZN2at6native16triu_tril_kernelIN3c108BFloat16EiLb0ELi4ELb0EEEvNS_4cuda6detail10TensorInfoIT_T0_EENS6_IKS7_S8_EEllS8_
        .type           _ZN2at6native16triu_tril_kernelIN3c108BFloat16EiLb0ELi4ELb0EEEvNS_4cuda6detail10TensorInfoIT_T0_EENS6_IKS7_S8_EEllS8_,@function
        .size           _ZN2at6native16triu_tril_kernelIN3c108BFloat16EiLb0ELi4ELb0EEEvNS_4cuda6detail10TensorInfoIT_T0_EENS6_IKS7_S8_EEllS8_,(.L_x_3199 - _ZN2at6native16triu_tril_kernelIN3c108BFloat16EiLb0ELi4ELb0EEEvNS_4cuda6detail10TensorInfoIT_T0_EENS6_IKS7_S8_EEllS8_)
        .other          _ZN2at6native16triu_tril_kernelIN3c108BFloat16EiLb0ELi4ELb0EEEvNS_4cuda6detail10TensorInfoIT_T0_EENS6_IKS7_S8_EEllS8_,@"STO_CUDA_ENTRY STV_DEFAULT"
_ZN2at6native16triu_tril_kernelIN3c108BFloat16EiLb0ELi4ELb0EEEvNS_4cuda6detail10TensorInfoIT_T0_EENS6_IKS7_S8_EEllS8_:
.text._ZN2at6native16triu_tril_kernelIN3c108BFloat16EiLb0ELi4ELb0EEEvNS_4cuda6detail10TensorInfoIT_T0_EENS6_IKS7_S8_EEllS8_:
        /* <DEDUP_REMOVED lines=20> */
[----:B------:R-:W-:Y:S05]  /*0140*/  CALL.REL.NOINC `($__internal_87_$__cuda_sm20_div_s64) ;  /* 0x00001ae000007944 */ /* 0x000fea0003c00000 */
[----:B------:R-:W-:Y:S01]  /*0150*/  IADD3 R0, -R2, RZ, RZ ;  /* 0x000000ff02007210 */ /* 0x000fe20007ffe1ff */
[----:B------:R-:W-:Y:S02]  /*0160*/  IMAD.MOV.U32 R16, RZ, RZ, R2 ;  /* 0x000000ffff107224 */ /* 0x000fe400078e0002 */
[----:B------:R-:W-:Y:S02]  /*0170*/  IMAD.MOV.U32 R17, RZ, RZ, R9 ;  /* 0x000000ffff117224 */ /* 0x000fe400078e0009 */
[----:B------:R-:W-:Y:S01]  /*0180*/  IMAD R3, R0, c[0x0][0x320], R3 ;  /* 0x0000c80000037a24 */ /* 0x000fe200078e0203 */
[----:B------:R-:W-:Y:S05]  /*0190*/  BRA `(.L_x_1733) ;  /* 0x0000015000007947 */ /* 0x000fea0003800000 */
.L_x_1732:
        /* <DEDUP_REMOVED lines=21> */
.L_x_1733:
[----:B------:R-:W-:Y:S05]  /*02f0*/  BSYNC B0 ;  /* 0x0000000000007941 */ /* 0x000fea0003800000 */
.L_x_1731:
        /* <DEDUP_REMOVED lines=16> */
[----:B------:R-:W-:Y:S05]  /*0400*/  CALL.REL.NOINC `($__internal_87_$__cuda_sm20_div_s64) ;  /* 0x0000182000007944 */ /* 0x000fea0003c00000 */
[----:B------:R-:W-:Y:S01]  /*0410*/  IMAD.MOV R5, RZ, RZ, -R2 ;  /* 0x000000ffff057224 */ /* 0x000fe200078e0a02 */
[----:B------:R-:W-:Y:S01]  /*0420*/  MOV R12, R2 ;  /* 0x00000002000c7202 */ /* 0x000fe20000000f00 */
[----:B------:R-:W-:Y:S02]  /*0430*/  IMAD.MOV.U32 R13, RZ, RZ, R9 ;  /* 0x000000ffff0d7224 */ /* 0x000fe400078e0009 */
[----:B------:R-:W-:Y:S01]  /*0440*/  IMAD R0, R5, UR5, R16 ;  /* 0x0000000505007c24 */ /* 0x000fe2000f8e0210 */
[----:B------:R-:W-:Y:S05]  /*0450*/  BRA `(.L_x_1736) ;  /* 0x0000015000007947 */ /* 0x000fea0003800000 */
.L_x_1735:
        /* <DEDUP_REMOVED lines=21> */
.L_x_1736:
[----:B------:R-:W-:Y:S05]  /*05b0*/  BSYNC B0 ;  /* 0x0000000000007941 */ /* 0x000fea0003800000 */
.L_x_1734:
        /* <DEDUP_REMOVED lines=25> */
.L_x_1742:
        /* <DEDUP_REMOVED lines=12> */
[----:B------:R-:W-:Y:S02]  /*0810*/  IMAD.MOV R7, RZ, RZ, -R2 ;  /* 0x000000ffff077224 */ /* 0x000fe400078e0a02 */
[----:B------:R-:W-:Y:S02]  /*0820*/  IMAD.MOV.U32 R13, RZ, RZ, R9 ;  /* 0x000000ffff0d7224 */ /* 0x000fe400078e0009 */
[----:B------:R-:W-:Y:S01]  /*0830*/  IMAD R7, R7, UR10, R12 ;  /* 0x0000000a07077c24 */ /* 0x000fe2000f8e020c */
[----:B------:R-:W-:Y:S01]  /*0840*/  MOV R12, R2 ;  /* 0x00000002000c7202 */ /* 0x000fe20000000f00 */
[----:B------:R-:W-:Y:S05]  /*0850*/  BRA `(.L_x_1741) ;  /* 0x0000016000007947 */ /* 0x000fea0003800000 */
.L_x_1740:
        /* <DEDUP_REMOVED lines=22> */
.L_x_1741:
[----:B------:R-:W-:Y:S05]  /*09c0*/  BSYNC B0 ;  /* 0x0000000000007941 */ /* 0x000fea0003800000 */
.L_x_1739:
        /* <DEDUP_REMOVED lines=10> */
.L_x_1738:
        /* <DEDUP_REMOVED lines=10> */
.L_x_1755:
        /* <DEDUP_REMOVED lines=11> */
[----:B------:R-:W-:Y:S05]  /*0bc0*/  CALL.REL.NOINC `($__internal_87_$__cuda_sm20_div_s64) ;  /* 0x0000106000007944 */ /* 0x000fea0003c00000 */
[--C-:B------:R-:W-:Y:S02]  /*0bd0*/  IMAD.MOV R13, RZ, RZ, -R2.reuse ;  /* 0x000000ffff0d7224 */ /* 0x100fe400078e0a02 */
[----:B------:R-:W-:Y:S02]  /*0be0*/  IMAD.MOV.U32 R16, RZ, RZ, R2 ;  /* 0x000000ffff107224 */ /* 0x000fe400078e0002 */
[----:B------:R-:W-:Y:S02]  /*0bf0*/  IMAD.MOV.U32 R17, RZ, RZ, R9 ;  /* 0x000000ffff117224 */ /* 0x000fe400078e0009 */
[----:B------:R-:W-:Y:S01]  /*0c00*/  IMAD R13, R13, UR5, R12 ;  /* 0x000000050d0d7c24 */ /* 0x000fe2000f8e020c */
[----:B------:R-:W-:Y:S05]  /*0c10*/  BRA `(.L_x_1745) ;  /* 0x0000015000007947 */ /* 0x000fea0003800000 */
.L_x_1744:
        /* <DEDUP_REMOVED lines=21> */
.L_x_1745:
[----:B------:R-:W-:Y:S05]  /*0d70*/  BSYNC B0 ;  /* 0x0000000000007941 */ /* 0x000fea0003800000 */
.L_x_1743:
        /* <DEDUP_REMOVED lines=21> */
.L_x_1747:
        /* <DEDUP_REMOVED lines=21> */
.L_x_1748:
[----:B------:R-:W-:Y:S05]  /*1020*/  BSYNC B0 ;  /* 0x0000000000007941 */ /* 0x000fea0003800000 */
.L_x_1746:
        /* <DEDUP_REMOVED lines=21> */
.L_x_1750:
        /* <DEDUP_REMOVED lines=21> */
.L_x_1751:
[----:B------:R-:W-:Y:S05]  /*12d0*/  BSYNC B0 ;  /* 0x0000000000007941 */ /* 0x000fea0003800000 */
.L_x_1749:
        /* <DEDUP_REMOVED lines=21> */
.L_x_1753:
        /* <DEDUP_REMOVED lines=21> */
.L_x_1754:
[----:B------:R-:W-:Y:S05]  /*1580*/  BSYNC B0 ;  /* 0x0000000000007941 */ /* 0x000fea0003800000 */
.L_x_1752:
        /* <DEDUP_REMOVED lines=11> */
.L_x_1737:
        /* <DEDUP_REMOVED lines=36> */
.L_x_1759:
[----:B0-----:R-:W-:Y:S05]  /*1880*/  BSYNC B1 ;  /* 0x0000000000017941 */ /* 0x001fea0003800000 */
.L_x_1758:
[----:B------:R-:W-:-:S05]  /*1890*/  IMAD.IADD R9, R3, 0x1, -R0 ;  /* 0x0000000103097824 */ /* 0x000fca00078e0a00 */
[C---:B------:R-:W-:Y:S02]  /*18a0*/  IADD3 R0, R9.reuse, 0x1, RZ ;  /* 0x0000000109007810 */ /* 0x040fe40007ffe0ff */
[C---:B------:R-:W-:Y:S02]  /*18b0*/  IADD3 R7, R9.reuse, 0x2, RZ ;  /* 0x0000000209077810 */ /* 0x040fe40007ffe0ff */
[----:B------:R-:W-:Y:S02]  /*18c0*/  ISETP.GT.U32.AND P1, PT, R0, c[0x0][0x310], PT ;  /* 0x0000c40000007a0c */ /* 0x000fe40003f24070 */
[----:B------:R-:W-:Y:S02]  /*18d0*/  SHF.R.S32.HI R8, RZ, 0x1f, R0 ;  /* 0x0000001fff087819 */ /* 0x000fe40000011400 */
[----:B------:R-:W-:Y:S02]  /*18e0*/  IADD3 R0, R9, 0x3, RZ ;  /* 0x0000000309007810 */ /* 0x000fe40007ffe0ff */
[----:B------:R-:W-:-:S02]  /*18f0*/  ISETP.GT.U32.AND P2, PT, R7, c[0x0][0x310], PT ;  /* 0x0000c40007007a0c */ /* 0x000fc40003f44070 */
[----:B------:R-:W-:Y:S02]  /*1900*/  ISETP.GT.U32.AND P3, PT, R0, c[0x0][0x310], PT ;  /* 0x0000c40000007a0c */ /* 0x000fe40003f64070 */
[----:B------:R-:W-:Y:S02]  /*1910*/  SHF.R.S32.HI R0, RZ, 0x1f, R0 ;  /* 0x0000001fff007819 */ /* 0x000fe40000011400 */
[----:B------:R-:W-:Y:S02]  /*1920*/  ISETP.GT.U32.AND P0, PT, R9, c[0x0][0x310], PT ;  /* 0x0000c40009007a0c */ /* 0x000fe40003f04070 */
[----:B------:R-:W-:Y:S02]  /*1930*/  SHF.R.S32.HI R10, RZ, 0x1f, R9 ;  /* 0x0000001fff0a7819 */ /* 0x000fe40000011409 */
[----:B------:R-:W-:Y:S02]  /*1940*/  SHF.R.S32.HI R7, RZ, 0x1f, R7 ;  /* 0x0000001fff077819 */ /* 0x000fe40000011407 */
[----:B------:R-:W-:-:S02]  /*1950*/  ISETP.GT.AND.EX P3, PT, R0, c[0x0][0x314], PT, P3 ;  /* 0x0000c50000007a0c */ /* 0x000fc40003f64330 */
[----:B------:R-:W-:Y:S02]  /*1960*/  ISETP.GT.AND.EX P0, PT, R10, c[0x0][0x314], PT, P0 ;  /* 0x0000c5000a007a0c */ /* 0x000fe40003f04300 */
[----:B------:R-:W-:Y:S02]  /*1970*/  ISETP.GT.AND.EX P1, PT, R8, c[0x0][0x314], PT, P1 ;  /* 0x0000c50008007a0c */ /* 0x000fe40003f24310 */
[----:B------:R-:W-:-:S09]  /*1980*/  ISETP.GT.AND.EX P2, PT, R7, c[0x0][0x314], PT, P2 ;  /* 0x0000c50007007a0c */ /* 0x000fd20003f44320 */
[----:B-----5:R-:W-:Y:S02]  /*1990*/  @P0 PRMT R6, RZ, 0x7610, R6 ;  /* 0x00007610ff060816 */ /* 0x020fe40000000006 */
[----:B------:R-:W-:Y:S02]  /*19a0*/  @P1 PRMT R4, RZ, 0x7610, R4 ;  /* 0x00007610ff041816 */ /* 0x000fe40000000004 */
[----:B------:R-:W-:Y:S01]  /*19b0*/  @P2 PRMT R5, RZ, 0x7610, R5 ;  /* 0x00007610ff052816 */ /* 0x000fe20000000005 */
[----:B------:R-:W-:Y:S05]  /*19c0*/  @!P3 BRA `(.L_x_1760) ;  /* 0x000000600000b947 */ /* 0x000fea0003800000 */
[----:B------:R-:W-:Y:S01]  /*19d0*/  PRMT R2, RZ, 0x7610, R2 ;  /* 0x00007610ff027816 */ /* 0x000fe20000000002 */
[----:B------:R-:W-:Y:S05]  /*19e0*/  BRA `(.L_x_1760) ;  /* 0x0000004000007947 */ /* 0x000fea0003800000 */
.L_x_1757:
[----:B------:R-:W-:Y:S02]  /*19f0*/  PRMT R2, RZ, 0x7610, R2 ;  /* 0x00007610ff027816 */ /* 0x000fe40000000002 */
[----:B------:R-:W-:Y:S02]  /*1a00*/  PRMT R5, RZ, 0x7610, R5 ;  /* 0x00007610ff057816 */ /* 0x000fe40000000005 */
[----:B------:R-:W-:-:S02]  /*1a10*/  PRMT R4, RZ, 0x7610, R4 ;  /* 0x00007610ff047816 */ /* 0x000fc40000000004 */
[----:B------:R-:W-:Y:S02]  /*1a20*/  PRMT R6, RZ, 0x7610, R6 ;  /* 0x00007610ff067816 */ /* 0x000fe40000000006 */
.L_x_1760:
[----:B------:R-:W-:Y:S05]  /*1a30*/  BSYNC B0 ;  /* 0x0000000000007941 */ /* 0x000fea0003800000 */
.L_x_1756:
        /* <DEDUP_REMOVED lines=31> */
        .weak           $__internal_87_$__cuda_sm20_div_s64
        .type           $__internal_87_$__cuda_sm20_div_s64,@function
        .size           $__internal_87_$__cuda_sm20_div_s64,(.L_x_3199 - $__internal_87_$__cuda_sm20_div_s64)
$__internal_87_$__cuda_sm20_div_s64:
        /* <DEDUP_REMOVED lines=83> */
[----:B------:R-:W-:Y:S06]  /*2160*/  RET.REL.NODEC R4 `(_ZN2at6native16triu_tril_kernelIN3c108BFloat16EiLb0ELi4ELb0EEEvNS_4cuda6detail10TensorInfoIT_T0_EENS6_IKS7_S8_EEllS8_) ;  /* 0xffffde9004007950 */ /* 0x000fec0003c3ffff */
.L_x_1761:
        /* <DEDUP_REMOVED lines=9> */
.L_x_3199:


//--------------------- .text._ZN2at6native16triu_tril_kernelIN3c108BFloat16EiLb0ELi4ELb1EEEvNS_4cuda6detail10TensorInfoIT_T0_EENS6_IKS7_S8_EEllS8_ --------------------------
	.section	.text._ZN2at6native16triu_tril_kernelIN3c108BFloat16EiLb0ELi4ELb1EEEvNS_4cuda6detail10TensorInfoIT_T0_EENS6_IKS7_S8_EEllS8_,"ax",@progbits
	.sectioninfo	@"SHI_REGISTERS=30"
	.align	128
        .global         _ZN2at6native16triu_tril_kernelIN3c108BFloat16EiLb0ELi4ELb1EEEvNS_4cuda6detail10TensorInfoIT_T0_EENS6_IKS7_S8_EEllS8_
        .type           _ZN2at6native16triu_tril_kernelIN3c108BFloat16EiLb0ELi4ELb1EEEvNS_4cuda6detail10TensorInfoIT_T0_EENS6_IKS7_S8_EEllS8_,@function
        .size           _ZN2at6native16triu_tril_kernelIN3c108BFloat16EiLb0ELi4ELb1EEEvNS_4cuda6detail10TensorInfoIT_T0_EENS6_IKS7_S8_EEllS8_,(.L_x_3201 - _ZN2at6native16triu_tril_kernelIN3c108BFloat16EiLb0ELi4ELb1EEEvNS_4cuda6detail10TensorInfoIT_T0_EENS6_IKS7_S8_EEllS8_)
        .other          _ZN2at6native16triu_tril_kernelIN3c108BFloat16EiLb0ELi4ELb1EEEvNS_4cuda6detail10TensorInfoIT_T0_EENS6_IKS7_S8_EEllS8_,@"STO_CUDA_ENTRY STV_DEFAULT"
_ZN2at6native16triu_tril_kernelIN3c108BFloat16EiLb0ELi4ELb1EEEvNS_4cuda6detail10TensorInfoIT_T0_EENS6_IKS7_S8_EEllS8_:
.text._ZN2at6native16triu_tril_kernelIN3c108BFloat16EiLb0ELi4ELb1EEEvNS_4cuda6detail10TensorInfoIT_T0_EENS6_IKS7_S8_EEllS8_:
        /* <DEDUP_REMOVED lines=20> */
[----:B------:R-:W-:Y:S05]  /*0140*/  CALL.REL.NOINC `($__internal_88_$__cuda_sm20_div_s64) ;  /* 0x000018b000007944 */ /* 0x000fea0003c00000 */
[----:B------:R-:W-:-:S04]  /*0150*/  IMAD.MOV R3, RZ, RZ, -R8 ;  /* 0x000000ffff037224 */ /* 0x000fc800078e0a08 */
[----:B------:R-:W-:Y:S01]  /*0160*/  IMAD R4, R3, c[0x0][0x320], R4 ;  /* 0x0000c80003047a24 */ /* 0x000fe200078e0204 */
[----:B------:R-:W-:Y:S05]  /*0170*/  BRA `(.L_x_1764) ;  /* 0x0000015000007947 */ /* 0x000fea0003800000 */
.L_x_1763:
        /* <DEDUP_REMOVED lines=21> */
.L_x_1764:
[----:B------:R-:W-:Y:S05]  /*02d0*/  BSYNC B0 ;  /* 0x0000000000007941 */ /* 0x000fea0003800000 */
.L_x_1762:
        /* <DEDUP_REMOVED lines=14> */
[----:B------:R-:W-:Y:S05]  /*03c0*/  CALL.REL.NOINC `($__internal_89_$__cuda_sm20_rem_s64) ;  /* 0x00001b6000007944 */ /* 0x000fea0003c00000 */
[----:B------:R-:W-:Y:S01]  /*03d0*/  MOV R3, R5 ;  /* 0x0000000500037202 */ /* 0x000fe20000000f00 */
[----:B------:R-:W-:Y:S05]  /*03e0*/  BRA `(.L_x_1767) ;  /* 0x0000011000007947 */ /* 0x000fea0003800000 */
.L_x_1766:
        /* <DEDUP_REMOVED lines=17> */
.L_x_1767:
[----:B------:R-:W-:Y:S05]  /*0500*/  BSYNC B0 ;  /* 0x0000000000007941 */ /* 0x000fea0003800000 */
.L_x_1765:
[----:B------:R-:W-:-:S04]  /*0510*/  IADD3 R0, -R3, 0x4, R4 ;  /* 0x0000000403007810 */ /* 0x000fc80007ffe104 */
[----:B------:R-:W-:Y:S02]  /*0520*/  ISETP.GT.U32.AND P0, PT, R0, c[0x0][0x310], PT ;  /* 0x0000c40000007a0c */ /* 0x000fe40003f04070 */
[----:B------:R-:W-:-:S04]  /*0530*/  SHF.R.S32.HI R0, RZ, 0x1f, R0 ;  /* 0x0000001fff007819 */ /* 0x000fc80000011400 */
[----:B------:R-:W-:-:S13]  /*0540*/  ISETP.GT.AND.EX P0, PT, R0, c[0x0][0x314], PT, P0 ;  /* 0x0000c50000007a0c */ /* 0x000fda0003f04300 */
[----:B------:R-:W-:Y:S05]  /*0550*/  @!P0 EXIT ;  /* 0x000000000000894d */ /* 0x000fea0003800000 */
        /* <DEDUP_REMOVED lines=8> */
[----:B------:R-:W-:Y:S02]  /*05e0*/  IMAD.MOV.U32 R7, RZ, RZ, R9 ;  /* 0x000000ffff077224 */ /* 0x000fe400078e0009 */
[----:B------:R-:W-:Y:S02]  /*05f0*/  IMAD.U32 R10, RZ, RZ, UR7 ;  /* 0x00000007ff0a7e24 */ /* 0x000fe4000f8e00ff */
[----:B------:R-:W-:Y:S02]  /*0600*/  IMAD.U32 R5, RZ, RZ, UR8 ;  /* 0x00000008ff057e24 */ /* 0x000fe4000f8e00ff */
[----:B0-----:R-:W-:Y:S05]  /*0610*/  CALL.REL.NOINC `($__internal_88_$__cuda_sm20_div_s64) ;  /* 0x000013e000007944 */ /* 0x001fea0003c00000 */
[----:B------:R-:W-:Y:S01]  /*0620*/  MOV R14, R8 ;  /* 0x00000008000e7202 */ /* 0x000fe20000000f00 */
[----:B------:R-:W-:Y:S01]  /*0630*/  IMAD.MOV.U32 R15, RZ, RZ, R9 ;  /* 0x000000ffff0f7224 */ /* 0x000fe200078e0009 */
[----:B------:R-:W-:Y:S05]  /*0640*/  BRA `(.L_x_1770) ;  /* 0x0000013000007947 */ /* 0x000fea0003800000 */
.L_x_1769:
[----:B------:R-:W1:Y:S01]  /*0650*/  I2F.U32.RP R0, UR7 ;  /* 0x0000000700007d06 */ /* 0x000e620008209000 */
[----:B------:R-:W-:Y:S01]  /*0660*/  IMAD R5, RZ, RZ, -UR7 ;  /* 0x80000007ff057e24 */ /* 0x000fe2000f8e02ff */
[----:B------:R-:W-:Y:S01]  /*0670*/  ISETP.NE.U32.AND P2, PT, RZ, UR7, PT ;  /* 0x00000007ff007c0c */ /* 0x000fe2000bf45070 */
[----:B------:R-:W-:-:S05]  /*0680*/  HFMA2.MMA R15, -RZ, RZ, 0, 0 ;  /* 0x00000000ff0f7435 */ /* 0x000fca00000001ff */
        /* <DEDUP_REMOVED lines=15> */
.L_x_1770:
[----:B------:R-:W-:Y:S05]  /*0780*/  BSYNC B0 ;  /* 0x0000000000007941 */ /* 0x000fea0003800000 */
.L_x_1768:
        /* <DEDUP_REMOVED lines=17> */
.L_x_1776:
        /* <DEDUP_REMOVED lines=10> */
[----:B------:R-:W-:Y:S05]  /*0940*/  CALL.REL.NOINC `($__internal_88_$__cuda_sm20_div_s64) ;  /* 0x000010b000007944 */ /* 0x000fea0003c00000 */
[----:B------:R-:W-:Y:S02]  /*0950*/  IMAD.MOV R5, RZ, RZ, -R8 ;  /* 0x000000ffff057224 */ /* 0x000fe400078e0a08 */
[----:B------:R-:W-:Y:S02]  /*0960*/  IMAD.MOV.U32 R15, RZ, RZ, R9 ;  /* 0x000000ffff0f7224 */ /* 0x000fe400078e0009 */
[----:B------:R-:W-:Y:S01]  /*0970*/  IMAD R10, R10, R5, R14 ;  /* 0x000000050a0a7224 */ /* 0x000fe200078e020e */
[----:B------:R-:W-:Y:S01]  /*0980*/  MOV R14, R8 ;  /* 0x00000008000e7202 */ /* 0x000fe20000000f00 */
[----:B------:R-:W-:Y:S05]  /*0990*/  BRA `(.L_x_1775) ;  /* 0x0000016000007947 */ /* 0x000fea0003800000 */
.L_x_1774:
        /* <DEDUP_REMOVED lines=22> */
.L_x_1775:
[----:B------:R-:W-:Y:S05]  /*0b00*/  BSYNC B0 ;  /* 0x0000000000007941 */ /* 0x000fea0003800000 */
.L_x_1773:
        /* <DEDUP_REMOVED lines=8> */
.L_x_1772:
[----:B------:R-:W-:-:S13]  /*0b90*/  ISETP.GE.U32.AND P0, PT, R21, 0x3, PT ;  /* 0x000000031500780c */ /* 0x000fda0003f06070 */
[----:B------:R-:W-:Y:S05]  /*0ba0*/  @!P0 BRA `(.L_x_1771) ;  /* 0x00000ae000008947 */ /* 0x000fea0003800000 */
[----:B------:R-:W-:Y:S01]  /*0bb0*/  IMAD.MOV.U32 R5, RZ, RZ, 0x4 ;  /* 0x00000004ff057424 */ /* 0x000fe200078e00ff */
[C---:B------:R-:W-:Y:S02]  /*0bc0*/  SHF.L.U32 R22, R20.reuse, 0x2, RZ ;  /* 0x0000000214167819 */ /* 0x040fe400000006ff */
[C---:B------:R-:W-:Y:S01]  /*0bd0*/  IADD3 R21, R20.reuse, 0x4, RZ ;  /* 0x0000000414157810 */ /* 0x040fe20007ffe0ff */
[----:B------:R-:W-:Y:S01]  /*0be0*/  IMAD R20, R20, R5, c[0x2][0x10] ;  /* 0x0080040014147624 */ /* 0x000fe200078e0205 */
[----:B------:R-:W-:-:S04]  /*0bf0*/  IADD3 R22, R22, 0xe0, RZ ;  /* 0x000000e016167810 */ /* 0x000fc80007ffe0ff */
.L_x_1789:
        /* <DEDUP_REMOVED lines=16> */
.L_x_1778:
        /* <DEDUP_REMOVED lines=22> */
.L_x_1779:
[----:B------:R-:W-:Y:S05]  /*0e60*/  BSYNC B0 ;  /* 0x0000000000007941 */ /* 0x000fea0003800000 */
.L_x_1777:
        /* <DEDUP_REMOVED lines=12> */
[----:B------:R-:W-:Y:S05]  /*0f30*/  CALL.REL.NOINC `($__internal_88_$__cuda_sm20_div_s64) ;  /* 0x00000ac000007944 */ /* 0x000fea0003c00000 */
[----:B------:R-:W-:Y:S02]  /*0f40*/  IMAD.MOV R11, RZ, RZ, -R8 ;  /* 0x000000ffff0b7224 */ /* 0x000fe400078e0a08 */
[----:B------:R-:W-:Y:S02]  /*0f50*/  IMAD.MOV.U32 R15, RZ, RZ, R9 ;  /* 0x000000ffff0f7224 */ /* 0x000fe400078e0009 */
[----:B------:R-:W-:Y:S02]  /*0f60*/  IMAD R11, R10, R11, R14 ;  /* 0x0000000b0a0b7224 */ /* 0x000fe400078e020e */
[----:B------:R-:W-:Y:S01]  /*0f70*/  IMAD.MOV.U32 R14, RZ, RZ, R8 ;  /* 0x000000ffff0e7224 */ /* 0x000fe200078e0008 */
[----:B------:R-:W-:Y:S05]  /*0f80*/  BRA `(.L_x_1782) ;  /* 0x0000016000007947 */ /* 0x000fea0003800000 */
.L_x_1781:
        /* <DEDUP_REMOVED lines=22> */
.L_x_1782:
[----:B------:R-:W-:Y:S05]  /*10f0*/  BSYNC B0 ;  /* 0x0000000000007941 */ /* 0x000fea0003800000 */
.L_x_1780:
        /* <DEDUP_REMOVED lines=12> */
[----:B------:R-:W-:Y:S05]  /*11c0*/  CALL.REL.NOINC `($__internal_88_$__cuda_sm20_div_s64) ;  /* 0x0000083000007944 */ /* 0x000fea0003c00000 */
[----:B------:R-:W-:Y:S01]  /*11d0*/  IADD3 R11, -R8, RZ, RZ ;  /* 0x000000ff080b7210 */ /* 0x000fe20007ffe1ff */
[----:B------:R-:W-:-:S04]  /*11e0*/  IMAD.MOV.U32 R15, RZ, RZ, R9 ;  /* 0x000000ffff0f7224 */ /* 0x000fc800078e0009 */
[----:B------:R-:W-:Y:S02]  /*11f0*/  IMAD R11, R10, R11, R14 ;  /* 0x0000000b0a0b7224 */ /* 0x000fe400078e020e */
[----:B------:R-:W-:Y:S01]  /*1200*/  IMAD.MOV.U32 R14, RZ, RZ, R8 ;  /* 0x000000ffff0e7224 */ /* 0x000fe200078e0008 */
[----:B------:R-:W-:Y:S05]  /*1210*/  BRA `(.L_x_1785) ;  /* 0x0000016000007947 */ /* 0x000fea0003800000 */
.L_x_1784:
        /* <DEDUP_REMOVED lines=22> */
.L_x_1785:
[----:B------:R-:W-:Y:S05]  /*1380*/  BSYNC B0 ;  /* 0x0000000000007941 */ /* 0x000fea0003800000 */
.L_x_1783:
        /* <DEDUP_REMOVED lines=12> */
[----:B------:R-:W-:Y:S05]  /*1450*/  CALL.REL.NOINC `($__internal_88_$__cuda_sm20_div_s64) ;  /* 0x000005a000007944 */ /* 0x000fea0003c00000 */
[----:B------:R-:W-:Y:S02]  /*1460*/  IMAD.MOV R5, RZ, RZ, -R8 ;  /* 0x000000ffff057224 */ /* 0x000fe400078e0a08 */
[----:B------:R-:W-:Y:S02]  /*1470*/  IMAD.MOV.U32 R15, RZ, RZ, R9 ;  /* 0x000000ffff0f7224 */ /* 0x000fe400078e0009 */
[----:B------:R-:W-:Y:S01]  /*1480*/  IMAD R10, R10, R5, R14 ;  /* 0x000000050a0a7224 */ /* 0x000fe200078e020e */
[----:B------:R-:W-:Y:S01]  /*1490*/  MOV R14, R8 ;  /* 0x00000008000e7202 */ /* 0x000fe20000000f00 */
[----:B------:R-:W-:Y:S05]  /*14a0*/  BRA `(.L_x_1788) ;  /* 0x0000016000007947 */ /* 0x000fea0003800000 */
.L_x_1787:
        /* <DEDUP_REMOVED lines=22> */
.L_x_1788:
[----:B------:R-:W-:Y:S05]  /*1610*/  BSYNC B0 ;  /* 0x0000000000007941 */ /* 0x000fea0003800000 */
.L_x_1786:
[----:B------:R0:W1:Y:S01]  /*1620*/  LDC R5, c[0x0][R20+0x154] ;  /* 0x0000550014057b82 */ /* 0x0000620000000800 */
[----:B------:R-:W-:Y:S02]  /*1630*/  IADD3 R21, R21, -0x4, RZ ;  /* 0xfffffffc15157810 */ /* 0x000fe40007ffe0ff */
[----:B------:R-:W-:Y:S02]  /*1640*/  IADD3 R22, R22, -0x10, RZ ;  /* 0xfffffff016167810 */ /* 0x000fe40007ffe0ff */
[----:B------:R-:W-:Y:S02]  /*1650*/  ISETP.GT.AND P0, PT, R21, 0x3, PT ;  /* 0x000000031500780c */ /* 0x000fe40003f04270 */
[----:B0-----:R-:W-:Y:S01]  /*1660*/  IADD3 R20, R20, -0x10, RZ ;  /* 0xfffffff014147810 */ /* 0x001fe20007ffe0ff */
[----:B-1----:R-:W-:-:S10]  /*1670*/  IMAD R0, R5, R10, R0 ;  /* 0x0000000a05007224 */ /* 0x002fd400078e0200 */
[----:B------:R-:W-:Y:S05]  /*1680*/  @P0 BRA `(.L_x_1789) ;  /* 0xfffff57000000947 */ /* 0x000fea000383ffff */
.L_x_1771:
[----:B------:R-:W-:Y:S02]  /*1690*/  ULDC UR4, c[0x0][UR6+0x16c] ;  /* 0x00005b0006047abb */ /* 0x000fe40008000800 */
[----:B------:R-:W-:-:S13]  /*16a0*/  ISETP.LT.AND P0, PT, R4, UR4, PT ;  /* 0x0000000404007c0c */ /* 0x000fda000bf01270 */
[----:B------:R-:W-:Y:S05]  /*16b0*/  @!P0 EXIT ;  /* 0x000000000000894d */ /* 0x000fea0003800000 */
[C---:B------:R-:W-:Y:S01]  /*16c0*/  IMAD.IADD R5, R4.reuse, 0x1, -R3 ;  /* 0x0000000104057824 */ /* 0x040fe200078e0a03 */
[----:B------:R-:W-:Y:S01]  /*16d0*/  IADD3 R8, R4, 0x1, RZ ;  /* 0x0000000104087810 */ /* 0x000fe20007ffe0ff */
[----:B------:R-:W-:-:S03]  /*16e0*/  ULDC.64 UR6, c[0x0][0x118] ;  /* 0x0000460000067ab9 */ /* 0x000fc60000000a00 */
[----:B------:R-:W-:Y:S02]  /*16f0*/  ISETP.GT.U32.AND P0, PT, R5, c[0x0][0x310], PT ;  /* 0x0000c40005007a0c */ /* 0x000fe40003f04070 */
[----:B------:R-:W-:Y:S02]  /*1700*/  SHF.R.S32.HI R5, RZ, 0x1f, R5 ;  /* 0x0000001fff057819 */ /* 0x000fe40000011405 */
[----:B------:R-:W-:Y:S02]  /*1710*/  ISETP.GE.AND P1, PT, R8, UR4, PT ;  /* 0x0000000408007c0c */ /* 0x000fe4000bf26270 */
[----:B------:R-:W-:-:S13]  /*1720*/  ISETP.GT.AND.EX P0, PT, R5, c[0x0][0x314], PT, P0 ;  /* 0x0000c50005007a0c */ /* 0x000fda0003f04300 */
[----:B------:R-:W-:-:S04]  /*1730*/  @P0 IMAD.MOV.U32 R7, RZ, RZ, 0x2 ;  /* 0x00000002ff070424 */ /* 0x000fc800078e00ff */
[----:B------:R-:W-:-:S05]  /*1740*/  @P0 IMAD.WIDE R6, R0, R7, c[0x0][0x160] ;  /* 0x0000580000060625 */ /* 0x000fca00078e0207 */
[----:B------:R0:W-:Y:S01]  /*1750*/  @P0 STG.E.U16 [R6.64], RZ ;  /* 0x000000ff06000986 */ /* 0x0001e2000c101506 */
[----:B------:R-:W-:Y:S05]  /*1760*/  @P1 EXIT ;  /* 0x000000000000194d */ /* 0x000fea0003800000 */
[----:B------:R-:W-:Y:S01]  /*1770*/  IMAD.IADD R5, R8, 0x1, -R3 ;  /* 0x0000000108057824 */ /* 0x000fe200078e0a03 */
[----:B------:R-:W-:-:S04]  /*1780*/  IADD3 R8, R4, 0x2, RZ ;  /* 0x0000000204087810 */ /* 0x000fc80007ffe0ff */
[----:B------:R-:W-:Y:S02]  /*1790*/  ISETP.GT.U32.AND P0, PT, R5, c[0x0][0x310], PT ;  /* 0x0000c40005007a0c */ /* 0x000fe40003f04070 */
[----:B------:R-:W-:Y:S02]  /*17a0*/  SHF.R.S32.HI R5, RZ, 0x1f, R5 ;  /* 0x0000001fff057819 */ /* 0x000fe40000011405 */
[----:B------:R-:W-:Y:S02]  /*17b0*/  ISETP.GE.AND P1, PT, R8, UR4, PT ;  /* 0x0000000408007c0c */ /* 0x000fe4000bf26270 */
[----:B------:R-:W-:-:S13]  /*17c0*/  ISETP.GT.AND.EX P0, PT, R5, c[0x0][0x314], PT, P0 ;  /* 0x0000c50005007a0c */ /* 0x000fda0003f04300 */
[----:B------:R-:W-:Y:S01]  /*17d0*/  @P0 MOV R5, 0x4 ;  /* 0x0000000400050802 */ /* 0x000fe20000000f00 */
[----:B0-----:R-:W-:-:S04]  /*17e0*/  @P0 IMAD.MOV.U32 R7, RZ, RZ, 0x2 ;  /* 0x00000002ff070424 */ /* 0x001fc800078e00ff */
[----:B------:R-:W-:-:S06]  /*17f0*/  @P0 IMAD R5, R2, R5, c[0x2][0x10] ;  /* 0x0080040002050624 */ /* 0x000fcc00078e0205 */
[----:B------:R-:W0:Y:S02]  /*1800*/  @P0 LDC R5, c[0x0][R5+0x160] ;  /* 0x0000580005050b82 */ /* 0x000e240000000800 */
[----:B0-----:R-:W-:-:S04]  /*1810*/  @P0 IMAD.IADD R6, R5, 0x1, R0 ;  /* 0x0000000105060824 */ /* 0x001fc800078e0200 */
[----:B------:R-:W-:-:S05]  /*1820*/  @P0 IMAD.WIDE R6, R6, R7, c[0x0][0x160] ;  /* 0x0000580006060625 */ /* 0x000fca00078e0207 */
[----:B------:R0:W-:Y:S01]  /*1830*/  @P0 STG.E.U16 [R6.64], RZ ;  /* 0x000000ff06000986 */ /* 0x0001e2000c101506 */
[----:B------:R-:W-:Y:S05]  /*1840*/  @P1 EXIT ;  /* 0x000000000000194d */ /* 0x000fea0003800000 */
[----:B------:R-:W-:Y:S01]  /*1850*/  IMAD.IADD R5, R8, 0x1, -R3 ;  /* 0x0000000108057824 */ /* 0x000fe200078e0a03 */
[----:B0-----:R-:W-:-:S04]  /*1860*/  IADD3 R6, R4, 0x3, RZ ;  /* 0x0000000304067810 */ /* 0x001fc80007ffe0ff */
[----:B------:R-:W-:Y:S02]  /*1870*/  ISETP.GT.U32.AND P0, PT, R5, c[0x0][0x310], PT ;  /* 0x0000c40005007a0c */ /* 0x000fe40003f04070 */
[----:B------:R-:W-:Y:S02]  /*1880*/  SHF.R.S32.HI R5, RZ, 0x1f, R5 ;  /* 0x0000001fff057819 */ /* 0x000fe40000011405 */
[----:B------:R-:W-:Y:S02]  /*1890*/  ISETP.GE.AND P1, PT, R6, UR4, PT ;  /* 0x0000000406007c0c */ /* 0x000fe4000bf26270 */
[----:B------:R-:W-:-:S13]  /*18a0*/  ISETP.GT.AND.EX P0, PT, R5, c[0x0][0x314], PT, P0 ;  /* 0x0000c50005007a0c */ /* 0x000fda0003f04300 */
[----:B------:R-:W-:-:S05]  /*18b0*/  @P0 MOV R5, 0x4 ;  /* 0x0000000400050802 */ /* 0x000fca0000000f00 */
[----:B------:R-:W-:Y:S02]  /*18c0*/  @P0 IMAD R7, R2, R5, c[0x2][0x10] ;  /* 0x0080040002070624 */ /* 0x000fe400078e0205 */
[----:B------:R-:W-:-:S04]  /*18d0*/  @P0 IMAD.MOV.U32 R5, RZ, RZ, 0x2 ;  /* 0x00000002ff050424 */ /* 0x000fc800078e00ff */
[----:B------:R-:W0:Y:S02]  /*18e0*/  @P0 LDC R7, c[0x0][R7+0x160] ;  /* 0x0000580007070b82 */ /* 0x000e240000000800 */
[----:B0-----:R-:W-:-:S04]  /*18f0*/  @P0 IMAD R4, R7, 0x2, R0 ;  /* 0x0000000207040824 */ /* 0x001fc800078e0200 */
[----:B------:R-:W-:-:S05]  /*1900*/  @P0 IMAD.WIDE R4, R4, R5, c[0x0][0x160] ;  /* 0x0000580004040625 */ /* 0x000fca00078e0205 */
[----:B------:R0:W-:Y:S01]  /*1910*/  @P0 STG.E.U16 [R4.64], RZ ;  /* 0x000000ff04000986 */ /* 0x0001e2000c101506 */
[----:B------:R-:W-:Y:S05]  /*1920*/  @P1 EXIT ;  /* 0x000000000000194d */ /* 0x000fea0003800000 */
[----:B------:R-:W-:-:S05]  /*1930*/  IMAD.IADD R3, R6, 0x1, -R3 ;  /* 0x0000000106037824 */ /* 0x000fca00078e0a03 */
[----:B------:R-:W-:Y:S02]  /*1940*/  ISETP.GT.U32.AND P0, PT, R3, c[0x0][0x310], PT ;  /* 0x0000c40003007a0c */ /* 0x000fe40003f04070 */
[----:B------:R-:W-:-:S04]  /*1950*/  SHF.R.S32.HI R3, RZ, 0x1f, R3 ;  /* 0x0000001fff037819 */ /* 0x000fc80000011403 */
[----:B------:R-:W-:-:S13]  /*1960*/  ISETP.GT.AND.EX P0, PT, R3, c[0x0][0x314], PT, P0 ;  /* 0x0000c50003007a0c */ /* 0x000fda0003f04300 */
[----:B------:R-:W-:Y:S05]  /*1970*/  @!P0 EXIT ;  /* 0x000000000000894d */ /* 0x000fea0003800000 */
[----:B------:R-:W-:Y:S01]  /*1980*/  HFMA2.MMA R3, -RZ, RZ, 0, 2.384185791015625e-07 ;  /* 0x00000004ff037435 */ /* 0x000fe200000001ff */
[----:B0-----:R-:W-:-:S09]  /*1990*/  IMAD.MOV.U32 R5, RZ, RZ, 0x2 ;  /* 0x00000002ff057424 */ /* 0x001fd200078e00ff */
[----:B------:R-:W-:-:S04]  /*19a0*/  IMAD R4, R2, R3, c[0x2][0x10] ;  /* 0x0080040002047624 */ /* 0x000fc800078e0203 */
[----:B------:R-:W0:Y:S02]  /*19b0*/  LDC R3, c[0x0][R4+0x160] ;  /* 0x0000580004037b82 */ /* 0x000e240000000800 */
[----:B0-----:R-:W-:-:S04]  /*19c0*/  IMAD R2, R3, 0x3, R0 ;  /* 0x0000000303027824 */ /* 0x001fc800078e0200 */
[----:B------:R-:W-:-:S05]  /*19d0*/  IMAD.WIDE R2, R2, R5, c[0x0][0x160] ;  /* 0x0000580002027625 */ /* 0x000fca00078e0205 */
[----:B------:R-:W-:Y:S01]  /*19e0*/  STG.E.U16 [R2.64], RZ ;  /* 0x000000ff02007986 */ /* 0x000fe2000c101506 */
[----:B------:R-:W-:Y:S05]  /*19f0*/  EXIT ;  /* 0x000000000000794d */ /* 0x000fea0003800000 */
        .weak           $__internal_88_$__cuda_sm20_div_s64
        .type           $__internal_88_$__cuda_sm20_div_s64,@function
        .size           $__internal_88_$__cuda_sm20_div_s64,($__internal_89_$__cuda_sm20_rem_s64 - $__internal_88_$__cuda_sm20_div_s64)
$__internal_88_$__cuda_sm20_div_s64:
        /* <DEDUP_REMOVED lines=82> */
[----:B------:R-:W-:Y:S05]  /*1f20*/  RET.REL.NODEC R6 `(_ZN2at6native16triu_tril_kernelIN3c108BFloat16EiLb0ELi4ELb1EEEvNS_4cuda6detail10TensorInfoIT_T0_EENS6_IKS7_S8_EEllS8_) ;  /* 0xffffe0d006007950 */ /* 0x000fea0003c3ffff */
        .weak           $__internal_89_$__cuda_sm20_rem_s64
        .type           $__internal_89_$__cuda_sm20_rem_s64,@function
        .size           $__internal_89_$__cuda_sm20_rem_s64,(.L_x_3201 - $__internal_89_$__cuda_sm20_rem_s64)
$__internal_89_$__cuda_sm20_rem_s64:
        /* <DEDUP_REMOVED lines=72> */
[----:B------:R-:W-:Y:S06]  /*23b0*/  RET.REL.NODEC R2 `(_ZN2at6native16triu_tril_kernelIN3c108BFloat16EiLb0ELi4ELb1EEEvNS_4cuda6detail10TensorInfoIT_T0_EENS6_IKS7_S8_EEllS8_) ;  /* 0xffffdc4002007950 */ /* 0x000fec0003c3ffff */
.L_x_1790:
        /* <DEDUP_REMOVED lines=12> */
.L_x_3201:


//--------------------- .text._ZN2at6native16triu_tril_kernelIN3c104HalfElLb0ELi4ELb0EEEvNS_4cuda6detail10TensorInfoIT_T0_EENS6_IKS7_S8_EEllS8_ --------------------------
	.section	.text._ZN2at6native16triu_tril_kernelIN3c104HalfElLb0ELi4ELb0EEEvNS_4cuda6detail10TensorInfoIT_T0_EENS6_IKS7_S8_EEllS8_,"ax",@progbits
	.sectioninfo	@"SHI_REGISTERS=32"
	.align	128
        .global         _ZN2at6native16triu_tril_kernelIN3c104HalfElLb0ELi4ELb0EEEvNS_4cuda6detail10TensorInfoIT_T0_EENS6_IKS7_S8_EEllS8_
        .type           _ZN2at6native16triu_tril_kernelIN3c104HalfElLb0ELi4ELb0EEEvNS_4cuda6detail10TensorInfoIT_T0_EENS6_IKS7_S8_EEllS8_,@function
        .size           _ZN2at6native16triu_tril_kernelIN3c104HalfElLb0ELi4ELb0EEEvNS_4cuda6detail10TensorInfoIT_T0_EENS6_IKS7_S8_EEllS8_,(.L_x_3202 - _ZN2at6native16triu_tril_kernelIN3c104HalfElLb0ELi4ELb0EEEvNS_4cuda6detail10TensorInfoIT_T0_EENS6_IKS7_S8_EEllS8_)
        .other          _ZN2at6native16triu_tril_kernelIN3c104HalfElLb0ELi4ELb0EEEvNS_4cuda6detail10TensorInfoIT_T0_EENS6_IKS7_S8_EEllS8_,@"STO_CUDA_ENTRY STV_DEFAULT"
_ZN2at6native16triu_tril_kernelIN3c104HalfElLb0ELi4ELb0EEEvNS_4cuda6detail10TensorInfoIT_T0_EENS6_IKS7_S8_EEllS8_:
.text._ZN2at6native16triu_tril_kernelIN3c104HalfElLb0ELi4ELb0EEEvNS_4cuda6detail10TensorInfoIT_T0_EENS6_IKS7_S8_EEllS8_:
        /* <DEDUP_REMOVED lines=19> */
[----:B------:R-:W-:Y:S05]  /*0130*/  CALL.REL.NOINC `($__internal_90_$__cuda_sm20_div_s64) ;  /* 0x000024a000007944 */ /* 0x000fea0003c00000 */
        /* <DEDUP_REMOVED lines=9> */
.L_x_1792:
        /* <DEDUP_REMOVED lines=22> */
.L_x_1793:
[----:B------:R-:W-:Y:S05]  /*0330*/  BSYNC B0 ;  /* 0x0000000000007941 */ /* 0x000fea0003800000 */
.L_x_1791:
        /* <DEDUP_REMOVED lines=19> */
[----:B------:R-:W-:Y:S05]  /*0470*/  CALL.REL.NOINC `($__internal_90_$__cuda_sm20_div_s64) ;  /* 0x0000216000007944 */ /* 0x000fea0003c00000 */
        /* <DEDUP_REMOVED lines=9> */
.L_x_1795:
        /* <DEDUP_REMOVED lines=22> */
.L_x_1796:
[----:B------:R-:W-:Y:S05]  /*0670*/  BSYNC B0 ;  /* 0x0000000000007941 */ /* 0x000fea0003800000 */
.L_x_1794:
        /* <DEDUP_REMOVED lines=58> */
.L_x_1802:
        /* <DEDUP_REMOVED lines=26> */
.L_x_1800:
        /* <DEDUP_REMOVED lines=23> */
.L_x_1801:
[----:B------:R-:W-:Y:S05]  /*0d30*/  BSYNC B0 ;  /* 0x0000000000007941 */ /* 0x000fea0003800000 */
.L_x_1799:
        /* <DEDUP_REMOVED lines=19> */
.L_x_1798:
        /* <DEDUP_REMOVED lines=13> */
.L_x_1815:
        /* <DEDUP_REMOVED lines=14> */
[----:B------:R-:W-:Y:S05]  /*1020*/  CALL.REL.NOINC `($__internal_90_$__cuda_sm20_div_s64) ;  /* 0x000015b000007944 */ /* 0x000fea0003c00000 */
        /* <DEDUP_REMOVED lines=10> */
.L_x_1804:
        /* <DEDUP_REMOVED lines=23> */
.L_x_1805:
[----:B------:R-:W-:Y:S05]  /*1240*/  BSYNC B0 ;  /* 0x0000000000007941 */ /* 0x000fea0003800000 */
.L_x_1803:
        /* <DEDUP_REMOVED lines=24> */
[----:B------:R-:W-:Y:S05]  /*13d0*/  CALL.REL.NOINC `($__internal_90_$__cuda_sm20_div_s64) ;  /* 0x0000120000007944 */ /* 0x000fea0003c00000 */
        /* <DEDUP_REMOVED lines=10> */
.L_x_1807:
        /* <DEDUP_REMOVED lines=23> */
.L_x_1808:
[----:B------:R-:W-:Y:S05]  /*15f0*/  BSYNC B0 ;  /* 0x0000000000007941 */ /* 0x000fea0003800000 */
.L_x_1806:
        /* <DEDUP_REMOVED lines=37> */
.L_x_1810:
        /* <DEDUP_REMOVED lines=23> */
.L_x_1811:
[----:B------:R-:W-:Y:S05]  /*19c0*/  BSYNC B0 ;  /* 0x0000000000007941 */ /* 0x000fea0003800000 */
.L_x_1809:
        /* <DEDUP_REMOVED lines=27> */
[----:B------:R-:W-:Y:S05]  /*1b80*/  CALL.REL.NOINC `($__internal_90_$__cuda_sm20_div_s64) ;  /* 0x00000a5000007944 */ /* 0x000fea0003c00000 */
        /* <DEDUP_REMOVED lines=10> */
.L_x_1813:
        /* <DEDUP_REMOVED lines=22> */
.L_x_1814:
[----:B------:R-:W-:Y:S05]  /*1d90*/  BSYNC B0 ;  /* 0x0000000000007941 */ /* 0x000fea0003800000 */
.L_x_1812:
        /* <DEDUP_REMOVED lines=20> */
.L_x_1797:
        /* <DEDUP_REMOVED lines=50> */
.L_x_1819:
[----:B0-----:R-:W-:Y:S05]  /*2200*/  BSYNC B1 ;  /* 0x0000000000017941 */ /* 0x001fea0003800000 */
.L_x_1818:
        /* <DEDUP_REMOVED lines=17> */
.L_x_1817:
[----:B------:R-:W-:Y:S02]  /*2320*/  PRMT R0, RZ, 0x7610, R0 ;  /* 0x00007610ff007816 */ /* 0x000fe40000000000 */
[----:B------:R-:W-:Y:S02]  /*2330*/  PRMT R10, RZ, 0x7610, R10 ;  /* 0x00007610ff0a7816 */ /* 0x000fe4000000000a */
[----:B------:R-:W-:Y:S02]  /*2340*/  PRMT R11, RZ, 0x7610, R11 ;  /* 0x00007610ff0b7816 */ /* 0x000fe4000000000b */
[----:B------:R-:W-:Y:S02]  /*2350*/  PRMT R12, RZ, 0x7610, R12 ;  /* 0x00007610ff0c7816 */ /* 0x000fe4000000000c */
.L_x_1820:
[----:B------:R-:W-:Y:S05]  /*2360*/  BSYNC B0 ;  /* 0x0000000000007941 */ /* 0x000fea0003800000 */
.L_x_1816:
        /* <DEDUP_REMOVED lines=39> */
        .weak           $__internal_90_$__cuda_sm20_div_s64
        .type           $__internal_90_$__cuda_sm20_div_s64,@function
        .size           $__internal_90_$__cuda_sm20_div_s64,(.L_x_3202 - $__internal_90_$__cuda_sm20_div_s64)
$__internal_90_$__cuda_sm20_div_s64:
        /* <DEDUP_REMOVED lines=83> */
[----:B------:R-:W-:Y:S06]  /*2b10*/  RET.REL.NODEC R20 `(_ZN2at6native16triu_tril_kernelIN3c104HalfElLb0ELi4ELb0EEEvNS_4cuda6detail10TensorInfoIT_T0_EENS6_IKS7_S8_EEllS8_) ;  /* 0xffffd4e014007950 */ /* 0x000fec0003c3ffff */
.L_x_1821:
        /* <DEDUP_REMOVED lines=14> */
.L_x_3202:


//--------------------- .text._ZN2at6native16triu_tril_kernelIN3c104HalfElLb0ELi4ELb1EEEvNS_4cuda6detail10TensorInfoIT_T0_EENS6_IKS7_S8_EEllS8_ --------------------------
	.section	.text._ZN2at6native16triu_tril_kernelIN3c104HalfElLb0ELi4ELb1EEEvNS_4cuda6detail10TensorInfoIT_T0_EENS6_IKS7_S8_EEllS8_,"ax",@progbits
	.sectioninfo	@"SHI_REGISTERS=30"
	.align	128
        .global         _ZN2at6native16triu_tril_kernelIN3c104HalfElLb0ELi4ELb1EEEvNS_4cuda6detail10TensorInfoIT_T0_EENS6_IKS7_S8_EEllS8_
        .type           _ZN2at6native16triu_tril_kernelIN3c104HalfElLb0ELi4ELb1EEEvNS_4cuda6detail10TensorInfoIT_T0_EENS6_IKS7_S8_EEllS8_,@function
        .size           _ZN2at6native16triu_tril_kernelIN3c104HalfElLb0ELi4ELb1EEEvNS_4cuda6detail10TensorInfoIT_T0_EENS6_IKS7_S8_EEllS8_,(.L_x_3204 - _ZN2at6native16triu_tril_kernelIN3c104HalfElLb0ELi4ELb1EEEvNS_4cuda6detail10TensorInfoIT_T0_EENS6_IKS7_S8_EEllS8_)
        .other          _ZN2at6native16triu_tril_kernelIN3c104HalfElLb0ELi4ELb1EEEvNS_4cuda6detail10TensorInfoIT_T0_EENS6_IKS7_S8_EEllS8_,@"STO_CUDA_ENTRY STV_DEFAULT"
_ZN2at6native16triu_tril_kernelIN3c104HalfElLb0ELi4ELb1EEEvNS_4cuda6detail10TensorInfoIT_T0_EENS6_IKS7_S8_EEllS8_:
.text._ZN2at6native16triu_tril_kernelIN3c104HalfElLb0ELi4ELb1EEEvNS_4cuda6detail10TensorInfoIT_T0_EENS6_IKS7_S8_EEllS8_:
        /* <DEDUP_REMOVED lines=19> */
[----:B------:R-:W-:Y:S05]  /*0130*/  CALL.REL.NOINC `($__internal_91_$__cuda_sm20_div_s64) ;  /* 0x0000214000007944 */ /* 0x000fea0003c00000 */
[----:B------:R-:W-:-:S04]  /*0140*/  IADD3 R7, P0, RZ, -R10, RZ ;  /* 0x8000000aff077210 */ /* 0x000fc80007f1e0ff */
[----:B------:R-:W-:Y:S01]  /*0150*/  IADD3.X R0, RZ, ~R11, RZ, P0, !PT ;  /* 0x8000000bff007210 */ /* 0x000fe200007fe4ff */
[----:B------:R-:W-:-:S04]  /*0160*/  IMAD.WIDE.U32 R4, R7, c[0x0][0x4b0], R2 ;  /* 0x00012c0007047a25 */ /* 0x000fc800078e0002 */
[----:B------:R-:W-:-:S04]  /*0170*/  IMAD R0, R0, c[0x0][0x4b0], RZ ;  /* 0x00012c0000007a24 */ /* 0x000fc800078e02ff */
[----:B------:R-:W-:-:S04]  /*0180*/  IMAD R3, R7, c[0x0][0x4b4], R0 ;  /* 0x00012d0007037a24 */ /* 0x000fc800078e0200 */
[----:B------:R-:W-:Y:S01]  /*0190*/  IMAD.IADD R3, R5, 0x1, R3 ;  /* 0x0000000105037824 */ /* 0x000fe200078e0203 */
[----:B------:R-:W-:Y:S05]  /*01a0*/  BRA `(.L_x_1824) ;  /* 0x0000016000007947 */ /* 0x000fea0003800000 */
.L_x_1823:
        /* <DEDUP_REMOVED lines=22> */
.L_x_1824:
[----:B------:R-:W-:Y:S05]  /*0310*/  BSYNC B0 ;  /* 0x0000000000007941 */ /* 0x000fea0003800000 */
.L_x_1822:
        /* <DEDUP_REMOVED lines=13> */
[----:B------:R-:W-:Y:S05]  /*03f0*/  CALL.REL.NOINC `($__internal_92_$__cuda_sm20_rem_s64) ;  /* 0x000023b000007944 */ /* 0x000fea0003c00000 */
[----:B------:R-:W-:Y:S05]  /*0400*/  BRA `(.L_x_1827) ;  /* 0x0000012000007947 */ /* 0x000fea0003800000 */
.L_x_1826:
        /* <DEDUP_REMOVED lines=18> */
.L_x_1827:
[----:B------:R-:W-:Y:S05]  /*0530*/  BSYNC B0 ;  /* 0x0000000000007941 */ /* 0x000fea0003800000 */
.L_x_1825:
        /* <DEDUP_REMOVED lines=19> */
[----:B------:R-:W-:Y:S05]  /*0670*/  CALL.REL.NOINC `($__internal_91_$__cuda_sm20_div_s64) ;  /* 0x00001c0000007944 */ /* 0x000fea0003c00000 */
[----:B------:R-:W-:Y:S02]  /*0680*/  IMAD.MOV.U32 R18, RZ, RZ, R10 ;  /* 0x000000ffff127224 */ /* 0x000fe400078e000a */
[----:B------:R-:W-:Y:S01]  /*0690*/  IMAD.MOV.U32 R19, RZ, RZ, R11 ;  /* 0x000000ffff137224 */ /* 0x000fe200078e000b */
[----:B------:R-:W-:Y:S05]  /*06a0*/  BRA `(.L_x_1830) ;  /* 0x0000013000007947 */ /* 0x000fea0003800000 */
.L_x_1829:
        /* <DEDUP_REMOVED lines=19> */
.L_x_1830:
[----:B------:R-:W-:Y:S05]  /*07e0*/  BSYNC B0 ;  /* 0x0000000000007941 */ /* 0x000fea0003800000 */
.L_x_1828:
        /* <DEDUP_REMOVED lines=43> */
.L_x_1836:
        /* <DEDUP_REMOVED lines=13> */
[----:B------:R-:W-:Y:S05]  /*0b70*/  CALL.REL.NOINC `($__internal_91_$__cuda_sm20_div_s64) ;  /* 0x0000170000007944 */ /* 0x000fea0003c00000 */
        /* <DEDUP_REMOVED lines=11> */
.L_x_1834:
        /* <DEDUP_REMOVED lines=23> */
.L_x_1835:
[----:B------:R-:W-:Y:S05]  /*0da0*/  BSYNC B0 ;  /* 0x0000000000007941 */ /* 0x000fea0003800000 */
.L_x_1833:
        /* <DEDUP_REMOVED lines=14> */
.L_x_1832:
        /* <DEDUP_REMOVED lines=13> */
.L_x_1849:
        /* <DEDUP_REMOVED lines=13> */
[----:B------:R-:W-:Y:S05]  /*1030*/  CALL.REL.NOINC `($__internal_91_$__cuda_sm20_div_s64) ;  /* 0x0000124000007944 */ /* 0x000fea0003c00000 */
        /* <DEDUP_REMOVED lines=11> */
.L_x_1838:
        /* <DEDUP_REMOVED lines=23> */
.L_x_1839:
[----:B------:R-:W-:Y:S05]  /*1260*/  BSYNC B0 ;  /* 0x0000000000007941 */ /* 0x000fea0003800000 */
.L_x_1837:
        /* <DEDUP_REMOVED lines=30> */
.L_x_1841:
        /* <DEDUP_REMOVED lines=23> */
.L_x_1842:
[----:B------:R-:W-:Y:S05]  /*15c0*/  BSYNC B0 ;  /* 0x0000000000007941 */ /* 0x000fea0003800000 */
.L_x_1840:
        /* <DEDUP_REMOVED lines=20> */
[----:B------:R-:W-:Y:S05]  /*1710*/  CALL.REL.NOINC `($__internal_91_$__cuda_sm20_div_s64) ;  /* 0x00000b6000007944 */ /* 0x000fea0003c00000 */
        /* <DEDUP_REMOVED lines=11> */
.L_x_1844:
        /* <DEDUP_REMOVED lines=23> */
.L_x_1845:
[----:B------:R-:W-:Y:S05]  /*1940*/  BSYNC B0 ;  /* 0x0000000000007941 */ /* 0x000fea0003800000 */
.L_x_1843:
        /* <DEDUP_REMOVED lines=31> */
.L_x_1847:
        /* <DEDUP_REMOVED lines=23> */
.L_x_1848:
[----:B------:R-:W-:Y:S05]  /*1cb0*/  BSYNC B0 ;  /* 0x0000000000007941 */ /* 0x000fea0003800000 */
.L_x_1846:
        /* <DEDUP_REMOVED lines=14> */
.L_x_1831:
        /* <DEDUP_REMOVED lines=36> */
.L_x_1851:
[----:B------:R-:W-:Y:S05]  /*1fe0*/  BSYNC B0 ;  /* 0x0000000000007941 */ /* 0x000fea0003800000 */
.L_x_1850:
        /* <DEDUP_REMOVED lines=26> */
.L_x_1853:
[----:B------:R-:W-:Y:S05]  /*2190*/  BSYNC B0 ;  /* 0x0000000000007941 */ /* 0x000fea0003800000 */
.L_x_1852:
        /* <DEDUP_REMOVED lines=14> */
        .weak           $__internal_91_$__cuda_sm20_div_s64
        .type           $__internal_91_$__cuda_sm20_div_s64,@function
        .size           $__internal_91_$__cuda_sm20_div_s64,($__internal_92_$__cuda_sm20_rem_s64 - $__internal_91_$__cuda_sm20_div_s64)
$__internal_91_$__cuda_sm20_div_s64:
        /* <DEDUP_REMOVED lines=82> */
[----:B------:R-:W-:Y:S06]  /*27a0*/  RET.REL.NODEC R8 `(_ZN2at6native16triu_tril_kernelIN3c104HalfElLb0ELi4ELb1EEEvNS_4cuda6detail10TensorInfoIT_T0_EENS6_IKS7_S8_EEllS8_) ;  /* 0xffffd85008007950 */ /* 0x000fec0003c3ffff */
        .weak           $__internal_92_$__cuda_sm20_rem_s64
        .type           $__internal_92_$__cuda_sm20_rem_s64,@function
        .size           $__internal_92_$__cuda_sm20_rem_s64,(.L_x_3204 - $__internal_92_$__cuda_sm20_rem_s64)
$__internal_92_$__cuda_sm20_rem_s64:
        /* <DEDUP_REMOVED lines=77> */
[----:B------:R-:W-:Y:S06]  /*2c80*/  RET.REL.NODEC R6 `(_ZN2at6native16triu_tril_kernelIN3c104HalfElLb0ELi4ELb1EEEvNS_4cuda6detail10TensorInfoIT_T0_EENS6_IKS7_S8_EEllS8_) ;  /* 0xffffd37006007950 */ /* 0x000fec0003c3ffff */
.L_x_1854:
        /* <DEDUP_REMOVED lines=15> */
.L_x_3204:


//--------------------- .text._ZN2at6native16triu_tril_kernelIN3c104HalfEiLb0ELi4ELb0EEEvNS_4cuda6detail10TensorInfoIT_T0_EENS6_IKS7_S8_EEllS8_ --------------------------
	.section	.text._ZN2at6native16triu_tril_kernelIN3c104HalfEiLb0ELi4ELb0EEEvNS_4cuda6detail10TensorInfoIT_T0_EENS6_IKS7_S8_EEllS8_,"ax",@progbits
	.sectioninfo	@"SHI_REGISTERS=30"
	.align	128
        .global         _ZN2at6native16triu_tril_kernelIN3c104HalfEiLb0ELi4ELb0EEEvNS_4cuda6detail10TensorInfoIT_T0_EENS6_IKS7_S8_EEllS8_
        .type           _ZN2at6native16triu_tril_kernelIN3c104HalfEiLb0ELi4ELb0EEEvNS_4cuda6detail10TensorInfoIT_T0_EENS6_IKS7_S8_EEllS8_,@function
        .size           _ZN2at6native16triu_tril_kernelIN3c104HalfEiLb0ELi4ELb0EEEvNS_4cuda6detail10TensorInfoIT_T0_EENS6_IKS7_S8_EEllS8_,(.L_x_3205 - _ZN2at6native16triu_tril_kernelIN3c104HalfEiLb0ELi4ELb0EEEvNS_4cuda6detail10TensorInfoIT_T0_EENS6_IKS7_S8_EEllS8_)
        .other          _ZN2at6native16triu_tril_kernelIN3c104HalfEiLb0ELi4ELb0EEEvNS_4cuda6detail10TensorInfoIT_T0_EENS6_IKS7_S8_EEllS8_,@"STO_CUDA_ENTRY STV_DEFAULT"
_ZN2at6native16triu_tril_kernelIN3c104HalfEiLb0ELi4ELb0EEEvNS_4cuda6detail10TensorInfoIT_T0_EENS6_IKS7_S8_EEllS8_:
.text._ZN2at6native16triu_tril_kernelIN3c104HalfEiLb0ELi4ELb0EEEvNS_4cuda6detail10TensorInfoIT_T0_EENS6_IKS7_S8_EEllS8_:
        /* <DEDUP_REMOVED lines=20> */
[----:B------:R-:W-:Y:S05]  /*0140*/  CALL.REL.NOINC `($__internal_93_$__cuda_sm20_div_s64) ;  /* 0x00001ae000007944 */ /* 0x000fea0003c00000 */
[----:B------:R-:W-:Y:S01]  /*0150*/  IADD3 R0, -R2, RZ, RZ ;  /* 0x000000ff02007210 */ /* 0x000fe20007ffe1ff */
[----:B------:R-:W-:Y:S02]  /*0160*/  IMAD.MOV.U32 R16, RZ, RZ, R2 ;  /* 0x000000ffff107224 */ /* 0x000fe400078e0002 */
[----:B------:R-:W-:Y:S02]  /*0170*/  IMAD.MOV.U32 R17, RZ, RZ, R9 ;  /* 0x000000ffff117224 */ /* 0x000fe400078e0009 */
[----:B------:R-:W-:Y:S01]  /*0180*/  IMAD R3, R0, c[0x0][0x320], R3 ;  /* 0x0000c80000037a24 */ /* 0x000fe200078e0203 */
[----:B------:R-:W-:Y:S05]  /*0190*/  BRA `(.L_x_1857) ;  /* 0x0000015000007947 */ /* 0x000fea0003800000 */
.L_x_1856:
        /* <DEDUP_REMOVED lines=21> */
.L_x_1857:
[----:B------:R-:W-:Y:S05]  /*02f0*/  BSYNC B0 ;  /* 0x0000000000007941 */ /* 0x000fea0003800000 */
.L_x_1855:
        /* <DEDUP_REMOVED lines=16> */
[----:B------:R-:W-:Y:S05]  /*0400*/  CALL.REL.NOINC `($__internal_93_$__cuda_sm20_div_s64) ;  /* 0x0000182000007944 */ /* 0x000fea0003c00000 */
[----:B------:R-:W-:Y:S01]  /*0410*/  IMAD.MOV R5, RZ, RZ, -R2 ;  /* 0x000000ffff057224 */ /* 0x000fe200078e0a02 */
[----:B------:R-:W-:Y:S01]  /*0420*/  MOV R12, R2 ;  /* 0x00000002000c7202 */ /* 0x000fe20000000f00 */
[----:B------:R-:W-:Y:S02]  /*0430*/  IMAD.MOV.U32 R13, RZ, RZ, R9 ;  /* 0x000000ffff0d7224 */ /* 0x000fe400078e0009 */
[----:B------:R-:W-:Y:S01]  /*0440*/  IMAD R0, R5, UR5, R16 ;  /* 0x0000000505007c24 */ /* 0x000fe2000f8e0210 */
[----:B------:R-:W-:Y:S05]  /*0450*/  BRA `(.L_x_1860) ;  /* 0x0000015000007947 */ /* 0x000fea0003800000 */
.L_x_1859:
        /* <DEDUP_REMOVED lines=21> */
.L_x_1860:
[----:B------:R-:W-:Y:S05]  /*05b0*/  BSYNC B0 ;  /* 0x0000000000007941 */ /* 0x000fea0003800000 */
.L_x_1858:
        /* <DEDUP_REMOVED lines=25> */
.L_x_1866:
        /* <DEDUP_REMOVED lines=12> */
[----:B------:R-:W-:Y:S02]  /*0810*/  IMAD.MOV R7, RZ, RZ, -R2 ;  /* 0x000000ffff077224 */ /* 0x000fe400078e0a02 */
[----:B------:R-:W-:Y:S02]  /*0820*/  IMAD.MOV.U32 R13, RZ, RZ, R9 ;  /* 0x000000ffff0d7224 */ /* 0x000fe400078e0009 */
[----:B------:R-:W-:Y:S01]  /*0830*/  IMAD R7, R7, UR10, R12 ;  /* 0x0000000a07077c24 */ /* 0x000fe2000f8e020c */
[----:B------:R-:W-:Y:S01]  /*0840*/  MOV R12, R2 ;  /* 0x00000002000c7202 */ /* 0x000fe20000000f00 */
[----:B------:R-:W-:Y:S05]  /*0850*/  BRA `(.L_x_1865) ;  /* 0x0000016000007947 */ /* 0x000fea0003800000 */
.L_x_1864:
        /* <DEDUP_REMOVED lines=22> */
.L_x_1865:
[----:B------:R-:W-:Y:S05]  /*09c0*/  BSYNC B0 ;  /* 0x0000000000007941 */ /* 0x000fea0003800000 */
.L_x_1863:
        /* <DEDUP_REMOVED lines=10> */
.L_x_1862:
        /* <DEDUP_REMOVED lines=10> */
.L_x_1879:
        /* <DEDUP_REMOVED lines=11> */
[----:B------:R-:W-:Y:S05]  /*0bc0*/  CALL.REL.NOINC `($__internal_93_$__cuda_sm20_div_s64) ;  /* 0x0000106000007944 */ /* 0x000fea0003c00000 */
[--C-:B------:R-:W-:Y:S02]  /*0bd0*/  IMAD.MOV R13, RZ, RZ, -R2.reuse ;  /* 0x000000ffff0d7224 */ /* 0x100fe400078e0a02 */
[----:B------:R-:W-:Y:S02]  /*0be0*/  IMAD.MOV.U32 R16, RZ, RZ, R2 ;  /* 0x000000ffff107224 */ /* 0x000fe400078e0002 */
[----:B------:R-:W-:Y:S02]  /*0bf0*/  IMAD.MOV.U32 R17, RZ, RZ, R9 ;  /* 0x000000ffff117224 */ /* 0x000fe400078e0009 */
[----:B------:R-:W-:Y:S01]  /*0c00*/  IMAD R13, R13, UR5, R12 ;  /* 0x000000050d0d7c24 */ /* 0x000fe2000f8e020c */
[----:B------:R-:W-:Y:S05]  /*0c10*/  BRA `(.L_x_1869) ;  /* 0x0000015000007947 */ /* 0x000fea0003800000 */
.L_x_1868:
        /* <DEDUP_REMOVED lines=21> */
.L_x_1869:
[----:B------:R-:W-:Y:S05]  /*0d70*/  BSYNC B0 ;  /* 0x0000000000007941 */ /* 0x000fea0003800000 */
.L_x_1867:
        /* <DEDUP_REMOVED lines=21> */
.L_x_1871:
        /* <DEDUP_REMOVED lines=21> */
.L_x_1872:
[----:B------:R-:W-:Y:S05]  /*1020*/  BSYNC B0 ;  /* 0x0000000000007941 */ /* 0x000fea0003800000 */
.L_x_1870:
        /* <DEDUP_REMOVED lines=21> */
.L_x_1874:
        /* <DEDUP_REMOVED lines=21> */
.L_x_1875:
[----:B------:R-:W-:Y:S05]  /*12d0*/  BSYNC B0 ;  /* 0x0000000000007941 */ /* 0x000fea0003800000 */
.L_x_1873:
        /* <DEDUP_REMOVED lines=21> */
.L_x_1877:
        /* <DEDUP_REMOVED lines=21> */
.L_x_1878:
[----:B------:R-:W-:Y:S05]  /*1580*/  BSYNC B0 ;  /* 0x0000000000007941 */ /* 0x000fea0003800000 */
.L_x_1876:
        /* <DEDUP_REMOVED lines=11> */
.L_x_1861:
        /* <DEDUP_REMOVED lines=36> */
.L_x_1883:
[----:B0-----:R-:W-:Y:S05]  /*1880*/  BSYNC B1 ;  /* 0x0000000000017941 */ /* 0x001fea0003800000 */
.L_x_1882:
        /* <DEDUP_REMOVED lines=22> */
.L_x_1881:
[----:B------:R-:W-:Y:S02]  /*19f0*/  PRMT R2, RZ, 0x7610, R2 ;  /* 0x00007610ff027816 */ /* 0x000fe40000000002 */
[----:B------:R-:W-:Y:S02]  /*1a00*/  PRMT R5, RZ, 0x7610, R5 ;  /* 0x00007610ff057816 */ /* 0x000fe40000000005 */
[----:B------:R-:W-:-:S02]  /*1a10*/  PRMT R4, RZ, 0x7610, R4 ;  /* 0x00007610ff047816 */ /* 0x000fc40000000004 */
[----:B------:R-:W-:Y:S02]  /*1a20*/  PRMT R6, RZ, 0x7610, R6 ;  /* 0x00007610ff067816 */ /* 0x000fe40000000006 */
.L_x_1884:
[----:B------:R-:W-:Y:S05]  /*1a30*/  BSYNC B0 ;  /* 0x0000000000007941 */ /* 0x000fea0003800000 */
.L_x_1880:
        /* <DEDUP_REMOVED lines=31> */
        .weak           $__internal_93_$__cuda_sm20_div_s64
        .type           $__internal_93_$__cuda_sm20_div_s64,@function
        .size           $__internal_93_$__cuda_sm20_div_s64,(.L_x_3205 - $__internal_93_$__cuda_sm20_div_s64)
$__internal_93_$__cuda_sm20_div_s64:
        /* <DEDUP_REMOVED lines=83> */
[----:B------:R-:W-:Y:S06]  /*2160*/  RET.REL.NODEC R4 `(_ZN2at6native16triu_tril_kernelIN3c104HalfEiLb0ELi4ELb0EEEvNS_4cuda6detail10TensorInfoIT_T0_EENS6_IKS7_S8_EEllS8_) ;  /* 0xffffde9004007950 */ /* 0x000fec0003c3ffff */
.L_x_1885:
        /* <DEDUP_REMOVED lines=9> */
.L_x_3205:


//--------------------- .text._ZN2at6native16triu_tril_kernelIN3c104HalfEiLb0ELi4ELb1EEEvNS_4cuda6detail10TensorInfoIT_T0_EENS6_IKS7_S8_EEllS8_ --------------------------
	.section	.text._ZN2at6native16triu_tril_kernelIN3c104HalfEiLb0ELi4ELb1EEEvNS_4cuda6detail10TensorInfoIT_T0_EENS6_IKS7_S8_EEllS8_,"ax",@progbits
	.sectioninfo	@"SHI_REGISTERS=30"
	.align	128
        .global         _ZN2at6native16triu_tril_kernelIN3c104HalfEiLb0ELi4ELb1EEEvNS_4cuda6detail10TensorInfoIT_T0_EENS6_IKS7_S8_EEllS8_
        .type           _ZN2at6native16triu_tril_kernelIN3c104HalfEiLb0ELi4ELb1EEEvNS_4cuda6detail10TensorInfoIT_T0_EENS6_IKS7_S8_EEllS8_,@function
        .size           _ZN2at6native16triu_tril_kernelIN3c104HalfEiLb0ELi4ELb1EEEvNS_4cuda6detail10TensorInfoIT_T0_EENS6_IKS7_S8_EEllS8_,(.L_x_3207 - _ZN2at6native16triu_tril_kernelIN3c104HalfEiLb0ELi4ELb1EEEvNS_4cuda6detail10TensorInfoIT_T0_EENS6_IKS7_S8_EEllS8_)
        .other          _ZN2at6native16triu_tril_kernelIN3c104HalfEiLb0ELi4ELb1EEEvNS_4cuda6detail10TensorInfoIT_T0_EENS6_IKS7_S8_EEllS8_,@"STO_CUDA_ENTRY STV_DEFAULT"
_ZN2at6native16triu_tril_kernelIN3c104HalfEiLb0ELi4ELb1EEEvNS_4cuda6detail10TensorInfoIT_T0_EENS6_IKS7_S8_EEllS8_:
.text._ZN2at6native16triu_tril_kernelIN3c104HalfEiLb0ELi4ELb1EEEvNS_4cuda6detail10TensorInfoIT_T0_EENS6_IKS7_S8_EEllS8_:
        /* <DEDUP_REMOVED lines=20> */
[----:B------:R-:W-:Y:S05]  /*0140*/  CALL.REL.NOINC `($__internal_94_$__cuda_sm20_div_s64) ;  /* 0x000018b000007944 */ /* 0x000fea0003c00000 */
[----:B------:R-:W-:-:S04]  /*0150*/  IMAD.MOV R3, RZ, RZ, -R8 ;  /* 0x000000ffff037224 */ /* 0x000fc800078e0a08 */
[----:B------:R-:W-:Y:S01]  /*0160*/  IMAD R4, R3, c[0x0][0x320], R4 ;  /* 0x0000c80003047a24 */ /* 0x000fe200078e0204 */
[----:B------:R-:W-:Y:S05]  /*0170*/  BRA `(.L_x_1888) ;  /* 0x0000015000007947 */ /* 0x000fea0003800000 */
.L_x_1887:
        /* <DEDUP_REMOVED lines=21> */
.L_x_1888:
[----:B------:R-:W-:Y:S05]  /*02d0*/  BSYNC B0 ;  /* 0x0000000000007941 */ /* 0x000fea0003800000 */
.L_x_1886:
        /* <DEDUP_REMOVED lines=14> */
[----:B------:R-:W-:Y:S05]  /*03c0*/  CALL.REL.NOINC `($__internal_95_$__cuda_sm20_rem_s64) ;  /* 0x00001b6000007944 */ /* 0x000fea0003c00000 */
[----:B------:R-:W-:Y:S01]  /*03d0*/  MOV R3, R5 ;  /* 0x0000000500037202 */ /* 0x000fe20000000f00 */
[----:B------:R-:W-:Y:S05]  /*03e0*/  BRA `(.L_x_1891) ;  /* 0x0000011000007947 */ /* 0x000fea0003800000 */
.L_x_1890:
        /* <DEDUP_REMOVED lines=17> */
.L_x_1891:
[----:B------:R-:W-:Y:S05]  /*0500*/  BSYNC B0 ;  /* 0x0000000000007941 */ /* 0x000fea0003800000 */
.L_x_1889:
        /* <DEDUP_REMOVED lines=16> */
[----:B0-----:R-:W-:Y:S05]  /*0610*/  CALL.REL.NOINC `($__internal_94_$__cuda_sm20_div_s64) ;  /* 0x000013e000007944 */ /* 0x001fea0003c00000 */
[----:B------:R-:W-:Y:S01]  /*0620*/  MOV R14, R8 ;  /* 0x00000008000e7202 */ /* 0x000fe20000000f00 */
[----:B------:R-:W-:Y:S01]  /*0630*/  IMAD.MOV.U32 R15, RZ, RZ, R9 ;  /* 0x000000ffff0f7224 */ /* 0x000fe200078e0009 */
[----:B------:R-:W-:Y:S05]  /*0640*/  BRA `(.L_x_1894) ;  /* 0x0000013000007947 */ /* 0x000fea0003800000 */
.L_x_1893:
        /* <DEDUP_REMOVED lines=19> */
.L_x_1894:
[----:B------:R-:W-:Y:S05]  /*0780*/  BSYNC B0 ;  /* 0x0000000000007941 */ /* 0x000fea0003800000 */
.L_x_1892:
        /* <DEDUP_REMOVED lines=17> */
.L_x_1900:
        /* <DEDUP_REMOVED lines=10> */
[----:B------:R-:W-:Y:S05]  /*0940*/  CALL.REL.NOINC `($__internal_94_$__cuda_sm20_div_s64) ;  /* 0x000010b000007944 */ /* 0x000fea0003c00000 */
[----:B------:R-:W-:Y:S02]  /*0950*/  IMAD.MOV R5, RZ, RZ, -R8 ;  /* 0x000000ffff057224 */ /* 0x000fe400078e0a08 */
[----:B------:R-:W-:Y:S02]  /*0960*/  IMAD.MOV.U32 R15, RZ, RZ, R9 ;  /* 0x000000ffff0f7224 */ /* 0x000fe400078e0009 */
[----:B------:R-:W-:Y:S01]  /*0970*/  IMAD R10, R10, R5, R14 ;  /* 0x000000050a0a7224 */ /* 0x000fe200078e020e */
[----:B------:R-:W-:Y:S01]  /*0980*/  MOV R14, R8 ;  /* 0x00000008000e7202 */ /* 0x000fe20000000f00 */
[----:B------:R-:W-:Y:S05]  /*0990*/  BRA `(.L_x_1899) ;  /* 0x0000016000007947 */ /* 0x000fea0003800000 */
.L_x_1898:
        /* <DEDUP_REMOVED lines=22> */
.L_x_1899:
[----:B------:R-:W-:Y:S05]  /*0b00*/  BSYNC B0 ;  /* 0x0000000000007941 */ /* 0x000fea0003800000 */
.L_x_1897:
        /* <DEDUP_REMOVED lines=8> */
.L_x_1896:
[----:B------:R-:W-:-:S13]  /*0b90*/  ISETP.GE.U32.AND P0, PT, R21, 0x3, PT ;  /* 0x000000031500780c */ /* 0x000fda0003f06070 */
[----:B------:R-:W-:Y:S05]  /*0ba0*/  @!P0 BRA `(.L_x_1895) ;  /* 0x00000ae000008947 */ /* 0x000fea0003800000 */
[----:B------:R-:W-:Y:S01]  /*0bb0*/  IMAD.MOV.U32 R5, RZ, RZ, 0x4 ;  /* 0x00000004ff057424 */ /* 0x000fe200078e00ff */
[C---:B------:R-:W-:Y:S02]  /*0bc0*/  SHF.L.U32 R22, R20.reuse, 0x2, RZ ;  /* 0x0000000214167819 */ /* 0x040fe400000006ff */
[C---:B------:R-:W-:Y:S01]  /*0bd0*/  IADD3 R21, R20.reuse, 0x4, RZ ;  /* 0x0000000414157810 */ /* 0x040fe20007ffe0ff */
[----:B------:R-:W-:Y:S01]  /*0be0*/  IMAD R20, R20, R5, c[0x2][0x10] ;  /* 0x0080040014147624 */ /* 0x000fe200078e0205 */
[----:B------:R-:W-:-:S04]  /*0bf0*/  IADD3 R22, R22, 0xe0, RZ ;  /* 0x000000e016167810 */ /* 0x000fc80007ffe0ff */
.L_x_1913:
        /* <DEDUP_REMOVED lines=16> */
.L_x_1902:
        /* <DEDUP_REMOVED lines=22> */
.L_x_1903:
[----:B------:R-:W-:Y:S05]  /*0e60*/  BSYNC B0 ;  /* 0x0000000000007941 */ /* 0x000fea0003800000 */
.L_x_1901:
        /* <DEDUP_REMOVED lines=12> */
[----:B------:R-:W-:Y:S05]  /*0f30*/  CALL.REL.NOINC `($__internal_94_$__cuda_sm20_div_s64) ;  /* 0x00000ac000007944 */ /* 0x000fea0003c00000 */
[----:B------:R-:W-:Y:S02]  /*0f40*/  IMAD.MOV R11, RZ, RZ, -R8 ;  /* 0x000000ffff0b7224 */ /* 0x000fe400078e0a08 */
[----:B------:R-:W-:Y:S02]  /*0f50*/  IMAD.MOV.U32 R15, RZ, RZ, R9 ;  /* 0x000000ffff0f7224 */ /* 0x000fe400078e0009 */
[----:B------:R-:W-:Y:S02]  /*0f60*/  IMAD R11, R10, R11, R14 ;  /* 0x0000000b0a0b7224 */ /* 0x000fe400078e020e */
[----:B------:R-:W-:Y:S01]  /*0f70*/  IMAD.MOV.U32 R14, RZ, RZ, R8 ;  /* 0x000000ffff0e7224 */ /* 0x000fe200078e0008 */
[----:B------:R-:W-:Y:S05]  /*0f80*/  BRA `(.L_x_1906) ;  /* 0x0000016000007947 */ /* 0x000fea0003800000 */
.L_x_1905:
        /* <DEDUP_REMOVED lines=22> */
.L_x_1906:
[----:B------:R-:W-:Y:S05]  /*10f0*/  BSYNC B0 ;  /* 0x0000000000007941 */ /* 0x000fea0003800000 */
.L_x_1904:
        /* <DEDUP_REMOVED lines=12> */
[----:B------:R-:W-:Y:S05]  /*11c0*/  CALL.REL.NOINC `($__internal_94_$__cuda_sm20_div_s64) ;  /* 0x0000083000007944 */ /* 0x000fea0003c00000 */
[----:B------:R-:W-:Y:S01]  /*11d0*/  IADD3 R11, -R8, RZ, RZ ;  /* 0x000000ff080b7210 */ /* 0x000fe20007ffe1ff */
[----:B------:R-:W-:-:S04]  /*11e0*/  IMAD.MOV.U32 R15, RZ, RZ, R9 ;  /* 0x000000ffff0f7224 */ /* 0x000fc800078e0009 */
[----:B------:R-:W-:Y:S02]  /*11f0*/  IMAD R11, R10, R11, R14 ;  /* 0x0000000b0a0b7224 */ /* 0x000fe400078e020e */
[----:B------:R-:W-:Y:S01]  /*1200*/  IMAD.MOV.U32 R14, RZ, RZ, R8 ;  /* 0x000000ffff0e7224 */ /* 0x000fe200078e0008 */
[----:B------:R-:W-:Y:S05]  /*1210*/  BRA `(.L_x_1909) ;  /* 0x0000016000007947 */ /* 0x000fea0003800000 */
.L_x_1908:
        /* <DEDUP_REMOVED lines=22> */
.L_x_1909:
[----:B------:R-:W-:Y:S05]  /*1380*/  BSYNC B0 ;  /* 0x0000000000007941 */ /* 0x000fea0003800000 */
.L_x_1907:
        /* <DEDUP_REMOVED lines=12> */
[----:B------:R-:W-:Y:S05]  /*1450*/  CALL.REL.NOINC `($__internal_94_$__cuda_sm20_div_s64) ;  /* 0x000005a000007944 */ /* 0x000fea0003c00000 */
[----:B------:R-:W-:Y:S02]  /*1460*/  IMAD.MOV R5, RZ, RZ, -R8 ;  /* 0x000000ffff057224 */ /* 0x000fe400078e0a08 */
[----:B------:R-:W-:Y:S02]  /*1470*/  IMAD.MOV.U32 R15, RZ, RZ, R9 ;  /* 0x000000ffff0f7224 */ /* 0x000fe400078e0009 */
[----:B------:R-:W-:Y:S01]  /*1480*/  IMAD R10, R10, R5, R14 ;  /* 0x000000050a0a7224 */ /* 0x000fe200078e020e */
[----:B------:R-:W-:Y:S01]  /*1490*/  MOV R14, R8 ;  /* 0x00000008000e7202 */ /* 0x000fe20000000f00 */
[----:B------:R-:W-:Y:S05]  /*14a0*/  BRA `(.L_x_1912) ;  /* 0x0000016000007947 */ /* 0x000fea0003800000 */
.L_x_1911:
        /* <DEDUP_REMOVED lines=22> */
.L_x_1912:
[----:B------:R-:W-:Y:S05]  /*1610*/  BSYNC B0 ;  /* 0x0000000000007941 */ /* 0x000fea0003800000 */
.L_x_1910:
[----:B------:R0:W1:Y:S01]  /*1620*/  LDC R5, c[0x0][R20+0x154] ;  /* 0x0000550014057b82 */ /* 0x0000620000000800 */
[----:B------:R-:W-:Y:S02]  /*1630*/  IADD3 R21, R21, -0x4, RZ ;  /* 0xfffffffc15157810 */ /* 0x000fe40007ffe0ff */
[----:B------:R-:W-:Y:S02]  /*1640*/  IADD3 R22, R22, -0x10, RZ ;  /* 0xfffffff016167810 */ /* 0x000fe40007ffe0ff */
[----:B------:R-:W-:Y:S02]  /*1650*/  ISETP.GT.AND P0, PT, R21, 0x3, PT ;  /* 0x000000031500780c */ /* 0x000fe40003f04270 */
[----:B0-----:R-:W-:Y:S01]  /*1660*/  IADD3 R20, R20, -0x10, RZ ;  /* 0xfffffff014147810 */ /* 0x001fe20007ffe0ff */
[----:B-1----:R-:W-:-:S10]  /*1670*/  IMAD R0, R5, R10, R0 ;  /* 0x0000000a05007224 */ /* 0x002fd400078e0200 */
[----:B------:R-:W-:Y:S05]  /*1680*/  @P0 BRA `(.L_x_1913) ;  /* 0xfffff57000000947 */ /* 0x000fea000383ffff */
.L_x_1895:
        /* <DEDUP_REMOVED lines=55> */
        .weak           $__internal_94_$__cuda_sm20_div_s64
        .type           $__internal_94_$__cuda_sm20_div_s64,@function
        .size           $__internal_94_$__cuda_sm20_div_s64,($__internal_95_$__cuda_sm20_rem_s64 - $__internal_94_$__cuda_sm20_div_s64)
$__internal_94_$__cuda_sm20_div_s64:
        /* <DEDUP_REMOVED lines=82> */
[----:B------:R-:W-:Y:S05]  /*1f20*/  RET.REL.NODEC R6 `(_ZN2at6native16triu_tril_kernelIN3c104HalfEiLb0ELi4ELb1EEEvNS_4cuda6detail10TensorInfoIT_T0_EENS6_IKS7_S8_EEllS8_) ;  /* 0xffffe0d006007950 */ /* 0x000fea0003c3ffff */
        .weak           $__internal_95_$__cuda_sm20_rem_s64
        .type           $__internal_95_$__cuda_sm20_rem_s64,@function
        .size           $__internal_95_$__cuda_sm20_rem_s64,(.L_x_3207 - $__internal_95_$__cuda_sm20_rem_s64)
$__internal_95_$__cuda_sm20_rem_s64:
        /* <DEDUP_REMOVED lines=72> */
[----:B------:R-:W-:Y:S06]  /*23b0*/  RET.REL.NODEC R2 `(_ZN2at6native16triu_tril_kernelIN3c104HalfEiLb0ELi4ELb1EEEvNS_4cuda6detail10TensorInfoIT_T0_EENS6_IKS7_S8_EEllS8_) ;  /* 0xffffdc4002007950 */ /* 0x000fec0003c3ffff */
.L_x_1914:
        /* <DEDUP_REMOVED lines=12> */
.L_x_3207:


//--------------------- .text._ZN2at6native16triu_tril_kernelIN3c107complexINS2_4HalfEEElLb0ELi2ELb0EEEvNS_4cuda6detail10TensorInfoIT_T0_EENS8_IKS9_SA_EEllSA_ --------------------------
	.section	.text._ZN2at6native16triu_tril_kernelIN3c107complexINS2_4HalfEEElLb0ELi2ELb0EEEvNS_4cuda6detail10TensorInfoIT_T0_EENS8_IKS9_SA_EEllSA_,"ax",@progbits
	.sectioninfo	@"SHI_REGISTERS=32"
	.align	128
        .global         _ZN2at6native16triu_tril_kernelIN3c107complexINS2_4HalfEEElLb0ELi2ELb0EEEvNS_4cuda6detail10TensorInfoIT_T0_EENS8_IKS9_SA_EEllSA_
        .type           _ZN2at6native16triu_tril_kernelIN3c107complexINS2_4HalfEEElLb0ELi2ELb0EEEvNS_4cuda6detail10TensorInfoIT_T0_EENS8_IKS9_SA_EEllSA_,@function
        .size           _ZN2at6native16triu_tril_kernelIN3c107complexINS2_4HalfEEElLb0ELi2ELb0EEEvNS_4cuda6detail10TensorInfoIT_T0_EENS8_IKS9_SA_EEllSA_,(.L_x_3208 - _ZN2at6native16triu_tril_kernelIN3c107complexINS2_4HalfEEElLb0ELi2ELb0EEEvNS_4cuda6detail10TensorInfoIT_T0_EENS8_IKS9_SA_EEllSA_)
        .other          _ZN2at6native16triu_tril_kernelIN3c107complexINS2_4HalfEEElLb0ELi2ELb0EEEvNS_4cuda6detail10TensorInfoIT_T0_EENS8_IKS9_SA_EEllSA_,@"STO_CUDA_ENTRY STV_DEFAULT"
_ZN2at6native16triu_tril_kernelIN3c107complexINS2_4HalfEEElLb0ELi2ELb0EEEvNS_4cuda6detail10TensorInfoIT_T0_EENS8_IKS9_SA_EEllSA_:
.text._ZN2at6native16triu_tril_kernelIN3c107complexINS2_4HalfEEElLb0ELi2ELb0EEEvNS_4cuda6detail10TensorInfoIT_T0_EENS8_IKS9_SA_EEllSA_:
        /* <DEDUP_REMOVED lines=19> */
[----:B------:R-:W-:Y:S05]  /*0130*/  CALL.REL.NOINC `($__internal_96_$__cuda_sm20_div_s64) ;  /* 0x000021d000007944 */ /* 0x000fea0003c00000 */
        /* <DEDUP_REMOVED lines=9> */
.L_x_1916:
        /* <DEDUP_REMOVED lines=22> */
.L_x_1917:
[----:B------:R-:W-:Y:S05]  /*0330*/  BSYNC B0 ;  /* 0x0000000000007941 */ /* 0x000fea0003800000 */
.L_x_1915:
        /* <DEDUP_REMOVED lines=19> */
[----:B------:R-:W-:Y:S05]  /*0470*/  CALL.REL.NOINC `($__internal_96_$__cuda_sm20_div_s64) ;  /* 0x00001e9000007944 */ /* 0x000fea0003c00000 */
        /* <DEDUP_REMOVED lines=9> */
.L_x_1919:
        /* <DEDUP_REMOVED lines=22> */
.L_x_1920:
[----:B------:R-:W-:Y:S05]  /*0670*/  BSYNC B0 ;  /* 0x0000000000007941 */ /* 0x000fea0003800000 */
.L_x_1918:
        /* <DEDUP_REMOVED lines=58> */
.L_x_1926:
        /* <DEDUP_REMOVED lines=26> */
.L_x_1924:
        /* <DEDUP_REMOVED lines=23> */
.L_x_1925:
[----:B------:R-:W-:Y:S05]  /*0d30*/  BSYNC B0 ;  /* 0x0000000000007941 */ /* 0x000fea0003800000 */
.L_x_1923:
        /* <DEDUP_REMOVED lines=19> */
.L_x_1922:
        /* <DEDUP_REMOVED lines=13> */
.L_x_1939:
        /* <DEDUP_REMOVED lines=14> */
[----:B------:R-:W-:Y:S05]  /*1020*/  CALL.REL.NOINC `($__internal_96_$__cuda_sm20_div_s64) ;  /* 0x000012e000007944 */ /* 0x000fea0003c00000 */
        /* <DEDUP_REMOVED lines=10> */
.L_x_1928:
        /* <DEDUP_REMOVED lines=23> */
.L_x_1929:
[----:B------:R-:W-:Y:S05]  /*1240*/  BSYNC B0 ;  /* 0x0000000000007941 */ /* 0x000fea0003800000 */
.L_x_1927:
        /* <DEDUP_REMOVED lines=24> */
[----:B------:R-:W-:Y:S05]  /*13d0*/  CALL.REL.NOINC `($__internal_96_$__cuda_sm20_div_s64) ;  /* 0x00000f3000007944 */ /* 0x000fea0003c00000 */
        /* <DEDUP_REMOVED lines=10> */
.L_x_1931:
        /* <DEDUP_REMOVED lines=23> */
.L_x_1932:
[----:B------:R-:W-:Y:S05]  /*15f0*/  BSYNC B0 ;  /* 0x0000000000007941 */ /* 0x000fea0003800000 */
.L_x_1930:
        /* <DEDUP_REMOVED lines=37> */
.L_x_1934:
        /* <DEDUP_REMOVED lines=23> */
.L_x_1935:
[----:B------:R-:W-:Y:S05]  /*19c0*/  BSYNC B0 ;  /* 0x0000000000007941 */ /* 0x000fea0003800000 */
.L_x_1933:
        /* <DEDUP_REMOVED lines=27> */
[----:B------:R-:W-:Y:S05]  /*1b80*/  CALL.REL.NOINC `($__internal_96_$__cuda_sm20_div_s64) ;  /* 0x0000078000007944 */ /* 0x000fea0003c00000 */
        /* <DEDUP_REMOVED lines=10> */
.L_x_1937:
        /* <DEDUP_REMOVED lines=22> */
.L_x_1938:
[----:B------:R-:W-:Y:S05]  /*1d90*/  BSYNC B0 ;  /* 0x0000000000007941 */ /* 0x000fea0003800000 */
.L_x_1936:
        /* <DEDUP_REMOVED lines=20> */
.L_x_1921:
[----:B------:R-:W-:Y:S01]  /*1ee0*/  IADD3 R0, P0, R2, -R4, RZ ;  /* 0x8000000402007210 */ /* 0x000fe20007f1e0ff */
[----:B------:R-:W-:Y:S01]  /*1ef0*/  ULDC.64 UR6, c[0x0][0x118] ;  /* 0x0000460000067ab9 */ /* 0x000fe20000000a00 */
[----:B------:R-:W-:Y:S02]  /*1f00*/  BSSY B0, `(.L_x_1940) ;  /* 0x0000026000007945 */ /* 0x000fe40003800000 */
[----:B------:R-:W-:Y:S02]  /*1f10*/  IADD3.X R6, R3, ~R5, RZ, P0, !PT ;  /* 0x8000000503067210 */ /* 0x000fe400007fe4ff */
[----:B------:R-:W-:-:S04]  /*1f20*/  ISETP.GT.U32.AND P0, PT, R0, c[0x0][0x4a0], PT ;  /* 0x0001280000007a0c */ /* 0x000fc80003f04070 */
[----:B------:R-:W-:-:S13]  /*1f30*/  ISETP.GT.AND.EX P0, PT, R6, c[0x0][0x4a4], PT, P0 ;  /* 0x0001290006007a0c */ /* 0x000fda0003f04300 */
[----:B------:R-:W-:Y:S05]  /*1f40*/  @P0 BRA `(.L_x_1941) ;  /* 0x000001f000000947 */ /* 0x000fea0003800000 */
[----:B------:R-:W-:Y:S01]  /*1f50*/  IMAD.U32 R4, RZ, RZ, UR4 ;  /* 0x00000004ff047e24 */ /* 0x000fe2000f8e00ff */
[----:B------:R-:W-:Y:S01]  /*1f60*/  IADD3 R0, P2, R0, 0x1, RZ ;  /* 0x0000000100007810 */ /* 0x000fe20007f5e0ff */
[----:B------:R-:W-:Y:S01]  /*1f70*/  BSSY B1, `(.L_x_1942) ;  /* 0x0000019000017945 */ /* 0x000fe20003800000 */
[----:B------:R-:W-:Y:S02]  /*1f80*/  PRMT R7, RZ, 0x5410, RZ ;  /* 0x00005410ff077816 */ /* 0x000fe400000000ff */
[----:B------:R-:W-:Y:S01]  /*1f90*/  ISETP.GT.U32.AND P0, PT, R0, c[0x0][0x4a0], PT ;  /* 0x0001280000007a0c */ /* 0x000fe20003f04070 */
[----:B------:R-:W0:Y:S01]  /*1fa0*/  LDC.64 R4, c[0x0][R4+0x170] ;  /* 0x00005c0004047b82 */ /* 0x000e220000000a00 */
[----:B------:R-:W-:-:S04]  /*1fb0*/  IADD3.X R0, RZ, R6, RZ, P2, !PT ;  /* 0x00000006ff007210 */ /* 0x000fc800017fe4ff */
[----:B------:R-:W-:Y:S02]  /*1fc0*/  ISETP.GT.AND.EX P0, PT, R0, c[0x0][0x4a4], PT, P0 ;  /* 0x0001290000007a0c */ /* 0x000fe40003f04300 */
[----:B------:R-:W-:Y:S02]  /*1fd0*/  PRMT R0, RZ, 0x5410, RZ ;  /* 0x00005410ff007816 */ /* 0x000fe400000000ff */
[----:B0-----:R-:W-:-:S04]  /*1fe0*/  ISETP.GE.U32.AND P1, PT, R2, R4, PT ;  /* 0x000000040200720c */ /* 0x001fc80003f26070 */
[----:B------:R-:W-:-:S13]  /*1ff0*/  ISETP.GE.AND.EX P1, PT, R3, R5, PT, P1 ;  /* 0x000000050300720c */ /* 0x000fda0003f26310 */
[----:B------:R-:W-:Y:S05]  /*2000*/  @P1 BRA `(.L_x_1943) ;  /* 0x000000f000001947 */ /* 0x000fea0003800000 */
[----:B------:R-:W-:Y:S02]  /*2010*/  IADD3 R7, P2, R2, 0x1, RZ ;  /* 0x0000000102077810 */ /* 0x000fe40007f5e0ff */
[----:B------:R-:W-:Y:S02]  /*2020*/  MOV R10, UR4 ;  /* 0x00000004000a7c02 */ /* 0x000fe40008000f00 */
[----:B------:R-:W-:Y:S01]  /*2030*/  ISETP.GE.U32.AND P1, PT, R7, R4, PT ;  /* 0x000000040700720c */ /* 0x000fe20003f26070 */
[----:B------:R-:W-:-:S05]  /*2040*/  IMAD.X R4, RZ, RZ, R3, P2 ;  /* 0x000000ffff047224 */ /* 0x000fca00010e0603 */
[----:B------:R-:W-:Y:S02]  /*2050*/  ISETP.GE.AND.EX P1, PT, R4, R5, PT, P1 ;  /* 0x000000050400720c */ /* 0x000fe40003f26310 */
[----:B------:R-:W-:-:S04]  /*2060*/  LEA R4, P2, R8, c[0x0][0x300], 0x2 ;  /* 0x0000c00008047a11 */ /* 0x000fc800078410ff */
[----:B------:R-:W-:-:S07]  /*2070*/  LEA.HI.X R5, R8, c[0x0][0x304], R9, 0x2, P2 ;  /* 0x0000c10008057a11 */ /* 0x000fce00010f1409 */
[----:B------:R-:W0:Y:S02]  /*2080*/  @!P1 LDC.64 R10, c[0x0][R10+0x238] ;  /* 0x00008e000a0a9b82 */ /* 0x000e240000000a00 */
[C---:B0-----:R-:W-:Y:S02]  /*2090*/  @!P1 LEA R6, P2, R10.reuse, R4, 0x2 ;  /* 0x000000040a069211 */ /* 0x041fe400078410ff */
[----:B------:R-:W2:Y:S02]  /*20a0*/  LDG.E R4, [R4.64] ;  /* 0x0000000604047981 */ /* 0x000ea4000c1e1900 */
[----:B------:R-:W-:-:S05]  /*20b0*/  @!P1 LEA.HI.X R7, R10, R5, R11, 0x2, P2 ;  /* 0x000000050a079211 */ /* 0x000fca00010f140b */
[----:B------:R2:W3:Y:S02]  /*20c0*/  @!P1 LDG.E R6, [R6.64] ;  /* 0x0000000606069981 */ /* 0x0004e4000c1e1900 */
[----:B--2---:R-:W-:Y:S02]  /*20d0*/  PRMT R7, R4, 0x7610, R4 ;  /* 0x0000761004077816 */ /* 0x004fe40000000004 */
[----:B---3--:R-:W-:-:S04]  /*20e0*/  @!P1 PRMT R0, R6, 0x7610, R0 ;  /* 0x0000761006009816 */ /* 0x008fc80000000000 */
[----:B------:R-:W-:Y:S02]  /*20f0*/  @!P1 PRMT R0, R0, 0x7610, R6 ;  /* 0x0000761000009816 */ /* 0x000fe40000000006 */
.L_x_1943:
[----:B------:R-:W-:Y:S05]  /*2100*/  BSYNC B1 ;  /* 0x0000000000017941 */ /* 0x000fea0003800000 */
.L_x_1942:
[----:B------:R-:W-:Y:S05]  /*2110*/  @!P0 BRA `(.L_x_1944) ;  /* 0x0000004000008947 */ /* 0x000fea0003800000 */
[----:B------:R-:W-:Y:S01]  /*2120*/  PRMT R0, RZ, 0x5410, RZ ;  /* 0x00005410ff007816 */ /* 0x000fe200000000ff */
[----:B------:R-:W-:Y:S05]  /*2130*/  BRA `(.L_x_1944) ;  /* 0x0000002000007947 */ /* 0x000fea0003800000 */
.L_x_1941:
[----:B------:R-:W-:Y:S02]  /*2140*/  PRMT R0, RZ, 0x5410, RZ ;  /* 0x00005410ff007816 */ /* 0x000fe400000000ff */
[----:B------:R-:W-:Y:S02]  /*2150*/  PRMT R7, RZ, 0x5410, RZ ;  /* 0x00005410ff077816 */ /* 0x000fe400000000ff */
.L_x_1944:
[----:B------:R-:W-:Y:S05]  /*2160*/  BSYNC B0 ;  /* 0x0000000000007941 */ /* 0x000fea0003800000 */
.L_x_1940:
        /* <DEDUP_REMOVED lines=26> */
        .weak           $__internal_96_$__cuda_sm20_div_s64
        .type           $__internal_96_$__cuda_sm20_div_s64,@function
        .size           $__internal_96_$__cuda_sm20_div_s64,(.L_x_3208 - $__internal_96_$__cuda_sm20_div_s64)
$__internal_96_$__cuda_sm20_div_s64:
        /* <DEDUP_REMOVED lines=83> */
[----:B------:R-:W-:Y:S06]  /*2840*/  RET.REL.NODEC R20 `(_ZN2at6native16triu_tril_kernelIN3c107complexINS2_4HalfEEElLb0ELi2ELb0EEEvNS_4cuda6detail10TensorInfoIT_T0_EENS8_IKS9_SA_EEllSA_) ;  /* 0xffffd7b014007950 */ /* 0x000fec0003c3ffff */
.L_x_1945:
        /* <DEDUP_REMOVED lines=11> */
.L_x_3208:


//--------------------- .text._ZN2at6native16triu_tril_kernelIN3c107complexINS2_4HalfEEElLb0ELi2ELb1EEEvNS_4cuda6detail10TensorInfoIT_T0_EENS8_IKS9_SA_EEllSA_ --------------------------
	.section	.text._ZN2at6native16triu_tril_kernelIN3c107complexINS2_4HalfEEElLb0ELi2ELb1EEEvNS_4cuda6detail10TensorInfoIT_T0_EENS8_IKS9_SA_EEllSA_,"ax",@progbits
	.sectioninfo	@"SHI_REGISTERS=30"
	.align	128
        .global         _ZN2at6native16triu_tril_kernelIN3c107complexINS2_4HalfEEElLb0ELi2ELb1EEEvNS_4cuda6detail10TensorInfoIT_T0_EENS8_IKS9_SA_EEllSA_
        .type           _ZN2at6native16triu_tril_kernelIN3c107complexINS2_4HalfEEElLb0ELi2ELb1EEEvNS_4cuda6detail10TensorInfoIT_T0_EENS8_IKS9_SA_EEllSA_,@function
        .size           _ZN2at6native16triu_tril_kernelIN3c107complexINS2_4HalfEEElLb0ELi2ELb1EEEvNS_4cuda6detail10TensorInfoIT_T0_EENS8_IKS9_SA_EEllSA_,(.L_x_3210 - _ZN2at6native16triu_tril_kernelIN3c107complexINS2_4HalfEEElLb0ELi2ELb1EEEvNS_4cuda6detail10TensorInfoIT_T0_EENS8_IKS9_SA_EEllSA_)
        .other          _ZN2at6native16triu_tril_kernelIN3c107complexINS2_4HalfEEElLb0ELi2ELb1EEEvNS_4cuda6detail10TensorInfoIT_T0_EENS8_IKS9_SA_EEllSA_,@"STO_CUDA_ENTRY STV_DEFAULT"
_ZN2at6native16triu_tril_kernelIN3c107complexINS2_4HalfEEElLb0ELi2ELb1EEEvNS_4cuda6detail10TensorInfoIT_T0_EENS8_IKS9_SA_EEllSA_:
.text._ZN2at6native16triu_tril_kernelIN3c107complexINS2_4HalfEEElLb0ELi2ELb1EEEvNS_4cuda6detail10TensorInfoIT_T0_EENS8_IKS9_SA_EEllSA_:
        /* <DEDUP_REMOVED lines=19> */
[----:B------:R-:W-:Y:S05]  /*0130*/  CALL.REL.NOINC `($__internal_97_$__cuda_sm20_div_s64) ;  /* 0x00001e5000007944 */ /* 0x000fea0003c00000 */
[----:B------:R-:W-:-:S04]  /*0140*/  IADD3 R7, P0, RZ, -R10, RZ ;  /* 0x8000000aff077210 */ /* 0x000fc80007f1e0ff */
[----:B------:R-:W-:Y:S01]  /*0150*/  IADD3.X R0, RZ, ~R11, RZ, P0, !PT ;  /* 0x8000000bff007210 */ /* 0x000fe200007fe4ff */
[----:B------:R-:W-:-:S04]  /*0160*/  IMAD.WIDE.U32 R4, R7, c[0x0][0x4b0], R2 ;  /* 0x00012c0007047a25 */ /* 0x000fc800078e0002 */
[----:B------:R-:W-:-:S04]  /*0170*/  IMAD R0, R0, c[0x0][0x4b0], RZ ;  /* 0x00012c0000007a24 */ /* 0x000fc800078e02ff */
[----:B------:R-:W-:-:S04]  /*0180*/  IMAD R3, R7, c[0x0][0x4b4], R0 ;  /* 0x00012d0007037a24 */ /* 0x000fc800078e0200 */
[----:B------:R-:W-:Y:S01]  /*0190*/  IMAD.IADD R3, R5, 0x1, R3 ;  /* 0x0000000105037824 */ /* 0x000fe200078e0203 */
[----:B------:R-:W-:Y:S05]  /*01a0*/  BRA `(.L_x_1948) ;  /* 0x0000016000007947 */ /* 0x000fea0003800000 */
.L_x_1947:
        /* <DEDUP_REMOVED lines=22> */
.L_x_1948:
[----:B------:R-:W-:Y:S05]  /*0310*/  BSYNC B0 ;  /* 0x0000000000007941 */ /* 0x000fea0003800000 */
.L_x_1946:
        /* <DEDUP_REMOVED lines=13> */
[----:B------:R-:W-:Y:S05]  /*03f0*/  CALL.REL.NOINC `($__internal_98_$__cuda_sm20_rem_s64) ;  /* 0x000020c000007944 */ /* 0x000fea0003c00000 */
[----:B------:R-:W-:Y:S05]  /*0400*/  BRA `(.L_x_1951) ;  /* 0x0000012000007947 */ /* 0x000fea0003800000 */
.L_x_1950:
        /* <DEDUP_REMOVED lines=18> */
.L_x_1951:
[----:B------:R-:W-:Y:S05]  /*0530*/  BSYNC B0 ;  /* 0x0000000000007941 */ /* 0x000fea0003800000 */
.L_x_1949:
        /* <DEDUP_REMOVED lines=19> */
[----:B------:R-:W-:Y:S05]  /*0670*/  CALL.REL.NOINC `($__internal_97_$__cuda_sm20_div_s64) ;  /* 0x0000191000007944 */ /* 0x000fea0003c00000 */
[----:B------:R-:W-:Y:S02]  /*0680*/  IMAD.MOV.U32 R18, RZ, RZ, R10 ;  /* 0x000000ffff127224 */ /* 0x000fe400078e000a */
[----:B------:R-:W-:Y:S01]  /*0690*/  IMAD.MOV.U32 R19, RZ, RZ, R11 ;  /* 0x000000ffff137224 */ /* 0x000fe200078e000b */
[----:B------:R-:W-:Y:S05]  /*06a0*/  BRA `(.L_x_1954) ;  /* 0x0000013000007947 */ /* 0x000fea0003800000 */
.L_x_1953:
        /* <DEDUP_REMOVED lines=19> */
.L_x_1954:
[----:B------:R-:W-:Y:S05]  /*07e0*/  BSYNC B0 ;  /* 0x0000000000007941 */ /* 0x000fea0003800000 */
.L_x_1952:
        /* <DEDUP_REMOVED lines=43> */
.L_x_1960:
        /* <DEDUP_REMOVED lines=13> */
[----:B------:R-:W-:Y:S05]  /*0b70*/  CALL.REL.NOINC `($__internal_97_$__cuda_sm20_div_s64) ;  /* 0x0000141000007944 */ /* 0x000fea0003c00000 */
        /* <DEDUP_REMOVED lines=11> */
.L_x_1958:
        /* <DEDUP_REMOVED lines=23> */
.L_x_1959:
[----:B------:R-:W-:Y:S05]  /*0da0*/  BSYNC B0 ;  /* 0x0000000000007941 */ /* 0x000fea0003800000 */
.L_x_1957:
        /* <DEDUP_REMOVED lines=14> */
.L_x_1956:
        /* <DEDUP_REMOVED lines=13> */
.L_x_1973:
        /* <DEDUP_REMOVED lines=25> */
.L_x_1962:
        /* <DEDUP_REMOVED lines=23> */
.L_x_1963:
[----:B------:R-:W-:Y:S05]  /*1260*/  BSYNC B0 ;  /* 0x0000000000007941 */ /* 0x000fea0003800000 */
.L_x_1961:
        /* <DEDUP_REMOVED lines=30> */
.L_x_1965:
        /* <DEDUP_REMOVED lines=23> */
.L_x_1966:
[----:B------:R-:W-:Y:S05]  /*15c0*/  BSYNC B0 ;  /* 0x0000000000007941 */ /* 0x000fea0003800000 */
.L_x_1964:
        /* <DEDUP_REMOVED lines=32> */
.L_x_1968:
        /* <DEDUP_REMOVED lines=23> */
.L_x_1969:
[----:B------:R-:W-:Y:S05]  /*1940*/  BSYNC B0 ;  /* 0x0000000000007941 */ /* 0x000fea0003800000 */
.L_x_1967:
        /* <DEDUP_REMOVED lines=31> */
.L_x_1971:
        /* <DEDUP_REMOVED lines=23> */
.L_x_1972:
[----:B------:R-:W-:Y:S05]  /*1cb0*/  BSYNC B0 ;  /* 0x0000000000007941 */ /* 0x000fea0003800000 */
.L_x_1970:
        /* <DEDUP_REMOVED lines=14> */
.L_x_1955:
[----:B------:R-:W-:Y:S02]  /*1da0*/  ULDC.64 UR8, c[0x0][UR5+0x170] ;  /* 0x00005c0005087abb */ /* 0x000fe40008000a00 */
[----:B------:R-:W-:-:S04]  /*1db0*/  ISETP.GE.U32.AND P0, PT, R4, UR8, PT ;  /* 0x0000000804007c0c */ /* 0x000fc8000bf06070 */
[----:B------:R-:W-:-:S13]  /*1dc0*/  ISETP.GE.AND.EX P0, PT, R3, UR9, PT, P0 ;  /* 0x0000000903007c0c */ /* 0x000fda000bf06300 */
[----:B------:R-:W-:Y:S05]  /*1dd0*/  @P0 EXIT ;  /* 0x000000000000094d */ /* 0x000fea0003800000 */
[----:B------:R-:W-:Y:S01]  /*1de0*/  IADD3 R0, P1, R4, -R12, RZ ;  /* 0x8000000c04007210 */ /* 0x000fe20007f3e0ff */
[----:B------:R-:W-:-:S03]  /*1df0*/  ULDC.64 UR10, c[0x0][0x118] ;  /* 0x00004600000a7ab9 */ /* 0x000fc60000000a00 */
[----:B------:R-:W-:Y:S02]  /*1e00*/  ISETP.GT.U32.AND P0, PT, R0, c[0x0][0x4a0], PT ;  /* 0x0001280000007a0c */ /* 0x000fe40003f04070 */
[----:B------:R-:W-:Y:S02]  /*1e10*/  IADD3.X R0, R3, ~R13, RZ, P1, !PT ;  /* 0x8000000d03007210 */ /* 0x000fe40000ffe4ff */
[----:B------:R-:W-:Y:S02]  /*1e20*/  IADD3 R5, P1, R4, 0x1, RZ ;  /* 0x0000000104057810 */ /* 0x000fe40007f3e0ff */
[----:B------:R-:W-:Y:S02]  /*1e30*/  ISETP.GT.AND.EX P0, PT, R0, c[0x0][0x4a4], PT, P0 ;  /* 0x0001290000007a0c */ /* 0x000fe40003f04300 */
[----:B------:R-:W-:Y:S01]  /*1e40*/  ISETP.GE.U32.AND P2, PT, R5, UR8, PT ;  /* 0x0000000805007c0c */ /* 0x000fe2000bf46070 */
[----:B------:R-:W-:Y:S01]  /*1e50*/  IMAD.X R3, RZ, RZ, R3, P1 ;  /* 0x000000ffff037224 */ /* 0x000fe200008e0603 */
[----:B------:R-:W-:-:S05]  /*1e60*/  IADD3 R0, P1, -R12, R5, RZ ;  /* 0x000000050c007210 */ /* 0x000fca0007f3e1ff */
[----:B------:R-:W-:Y:S01]  /*1e70*/  IMAD.X R12, R3, 0x1, ~R13, P1 ;  /* 0x00000001030c7824 */ /* 0x000fe200008e0e0d */
[----:B------:R-:W-:-:S03]  /*1e80*/  ISETP.GT.U32.AND P1, PT, R0, c[0x0][0x4a0], PT ;  /* 0x0001280000007a0c */ /* 0x000fc60003f24070 */
[----:B------:R-:W-:Y:S02]  /*1e90*/  @P0 LEA R2, P3, R14, c[0x0][0x160], 0x2 ;  /* 0x000058000e020a11 */ /* 0x000fe400078610ff */
[----:B------:R-:W-:-:S04]  /*1ea0*/  ISETP.GT.AND.EX P1, PT, R12, c[0x0][0x4a4], PT, P1 ;  /* 0x000129000c007a0c */ /* 0x000fc80003f24310 */
[----:B------:R-:W-:Y:S02]  /*1eb0*/  ISETP.GE.OR.EX P1, PT, R3, UR9, !P1, P2 ;  /* 0x0000000903007c0c */ /* 0x000fe4000cf26720 */
[----:B------:R-:W-:-:S05]  /*1ec0*/  @P0 LEA.HI.X R3, R14, c[0x0][0x164], R15, 0x2, P3 ;  /* 0x000059000e030a11 */ /* 0x000fca00018f140f */
[----:B------:R0:W-:Y:S06]  /*1ed0*/  @P0 STG.E [R2.64], RZ ;  /* 0x000000ff02000986 */ /* 0x0001ec000c10190a */
[----:B------:R-:W-:Y:S05]  /*1ee0*/  @P1 EXIT ;  /* 0x000000000000194d */ /* 0x000fea0003800000 */
[----:B------:R-:W-:Y:S02]  /*1ef0*/  UMOV UR6, 0x8 ;  /* 0x0000000800067882 */ /* 0x000fe40000000000 */
[----:B------:R-:W-:Y:S02]  /*1f00*/  ULDC UR5, c[0x2][0x10] ;  /* 0x0080040000057ab9 */ /* 0x000fe40000000800 */
[----:B------:R-:W-:-:S12]  /*1f10*/  UIMAD UR6, UR4, UR6, UR5 ;  /* 0x00000006040672a4 */ /* 0x000fd8000f8e0205 */
[----:B------:R-:W-:Y:S02]  /*1f20*/  ULDC.64 UR6, c[0x0][UR6+0x160] ;  /* 0x0000580006067abb */ /* 0x000fe40008000a00 */
[----:B------:R-:W-:-:S04]  /*1f30*/  IADD3 R14, P0, R14, UR6, RZ ;  /* 0x000000060e0e7c10 */ /* 0x000fc8000ff1e0ff */
[----:B------:R-:W-:Y:S02]  /*1f40*/  IADD3.X R15, R15, UR7, RZ, P0, !PT ;  /* 0x000000070f0f7c10 */ /* 0x000fe400087fe4ff */
[----:B0-----:R-:W-:-:S04]  /*1f50*/  LEA R2, P0, R14, c[0x0][0x160], 0x2 ;  /* 0x000058000e027a11 */ /* 0x001fc800078010ff */
[----:B------:R-:W-:-:S05]  /*1f60*/  LEA.HI.X R3, R14, c[0x0][0x164], R15, 0x2, P0 ;  /* 0x000059000e037a11 */ /* 0x000fca00000f140f */
[----:B------:R-:W-:Y:S01]  /*1f70*/  STG.E [R2.64], RZ ;  /* 0x000000ff02007986 */ /* 0x000fe2000c10190a */
[----:B------:R-:W-:Y:S05]  /*1f80*/  EXIT ;  /* 0x000000000000794d */ /* 0x000fea0003800000 */
        .weak           $__internal_97_$__cuda_sm20_div_s64
        .type           $__internal_97_$__cuda_sm20_div_s64,@function
        .size           $__internal_97_$__cuda_sm20_div_s64,($__internal_98_$__cuda_sm20_rem_s64 - $__internal_97_$__cuda_sm20_div_s64)
$__internal_97_$__cuda_sm20_div_s64:
        /* <DEDUP_REMOVED lines=82> */
[----:B------:R-:W-:Y:S06]  /*24b0*/  RET.REL.NODEC R8 `(_ZN2at6native16triu_tril_kernelIN3c107complexINS2_4HalfEEElLb0ELi2ELb1EEEvNS_4cuda6detail10TensorInfoIT_T0_EENS8_IKS9_SA_EEllSA_) ;  /* 0xffffdb4008007950 */ /* 0x000fec0003c3ffff */
        .weak           $__internal_98_$__cuda_sm20_rem_s64
        .type           $__internal_98_$__cuda_sm20_rem_s64,@function
        .size           $__internal_98_$__cuda_sm20_rem_s64,(.L_x_3210 - $__internal_98_$__cuda_sm20_rem_s64)
$__internal_98_$__cuda_sm20_rem_s64:
        /* <DEDUP_REMOVED lines=77> */
[----:B------:R-:W-:Y:S06]  /*2990*/  RET.REL.NODEC R6 `(_ZN2at6native16triu_tril_kernelIN3c107complexINS2_4HalfEEElLb0ELi2ELb1EEEvNS_4cuda6detail10TensorInfoIT_T0_EENS8_IKS9_SA_EEllSA_) ;  /* 0xffffd66006007950 */ /* 0x000fec0003c3ffff */
.L_x_1974:
        /* <DEDUP_REMOVED lines=14> */
.L_x_3210:


//--------------------- .text._ZN2at6native16triu_tril_kernelIN3c107complexINS2_4HalfEEEiLb0ELi2ELb0EEEvNS_4cuda6detail10TensorInfoIT_T0_EENS8_IKS9_SA_EEllSA_ --------------------------
	.section	.text._ZN2at6native16triu_tril_kernelIN3c107complexINS2_4HalfEEEiLb0ELi2ELb0EEEvNS_4cuda6detail10TensorInfoIT_T0_EENS8_IKS9_SA_EEllSA_,"ax",@progbits
	.sectioninfo	@"SHI_REGISTERS=30"
	.align	128
        .global         _ZN2at6native16triu_tril_kernelIN3c107complexINS2_4HalfEEEiLb0ELi2ELb0EEEvNS_4cuda6detail10TensorInfoIT_T0_EENS8_IKS9_SA_EEllSA_
        .type           _ZN2at6native16triu_tril_kernelIN3c107complexINS2_4HalfEEEiLb0ELi2ELb0EEEvNS_4cuda6detail10TensorInfoIT_T0_EENS8_IKS9_SA_EEllSA_,@function
        .size           _ZN2at6native16triu_tril_kernelIN3c107complexINS2_4HalfEEEiLb0ELi2ELb0EEEvNS_4cuda6detail10TensorInfoIT_T0_EENS8_IKS9_SA_EEllSA_,(.L_x_3211 - _ZN2at6native16triu_tril_kernelIN3c107complexINS2_4HalfEEEiLb0ELi2ELb0EEEvNS_4cuda6detail10TensorInfoIT_T0_EENS8_IKS9_SA_EEllSA_)
        .other          _ZN2at6native16triu_tril_kernelIN3c107complexINS2_4HalfEEEiLb0ELi2ELb0EEEvNS_4cuda6detail10TensorInfoIT_T0_EENS8_IKS9_SA_EEllSA_,@"STO_CUDA_ENTRY STV_DEFAULT"
_ZN2at6native16triu_tril_kernelIN3c107complexINS2_4HalfEEEiLb0ELi2ELb0EEEvNS_4cuda6detail10TensorInfoIT_T0_EENS8_IKS9_SA_EEllSA_:
.text._ZN2at6native16triu_tril_kernelIN3c107complexINS2_4HalfEEEiLb0ELi2ELb0EEEvNS_4cuda6detail10TensorInfoIT_T0_EENS8_IKS9_SA_EEllSA_:
        /* <DEDUP_REMOVED lines=20> */
[----:B------:R-:W-:Y:S05]  /*0140*/  CALL.REL.NOINC `($__internal_99_$__cuda_sm20_div_s64) ;  /* 0x000018b000007944 */ /* 0x000fea0003c00000 */
[--C-:B------:R-:W-:Y:S02]  /*0150*/  IMAD.MOV R0, RZ, RZ, -R2.reuse ;  /* 0x000000ffff007224 */ /* 0x100fe400078e0a02 */
[----:B------:R-:W-:Y:S02]  /*0160*/  IMAD.MOV.U32 R16, RZ, RZ, R2 ;  /* 0x000000ffff107224 */ /* 0x000fe400078e0002 */
[----:B------:R-:W-:Y:S02]  /*0170*/  IMAD R3, R0, c[0x0][0x320], R3 ;  /* 0x0000c80000037a24 */ /* 0x000fe400078e0203 */
[----:B------:R-:W-:Y:S01]  /*0180*/  IMAD.MOV.U32 R17, RZ, RZ, R9 ;  /* 0x000000ffff117224 */ /* 0x000fe200078e0009 */
[----:B------:R-:W-:Y:S05]  /*0190*/  BRA `(.L_x_1977) ;  /* 0x0000015000007947 */ /* 0x000fea0003800000 */
.L_x_1976:
        /* <DEDUP_REMOVED lines=21> */
.L_x_1977:
[----:B------:R-:W-:Y:S05]  /*02f0*/  BSYNC B0 ;  /* 0x0000000000007941 */ /* 0x000fea0003800000 */
.L_x_1975:
        /* <DEDUP_REMOVED lines=16> */
[----:B------:R-:W-:Y:S05]  /*0400*/  CALL.REL.NOINC `($__internal_99_$__cuda_sm20_div_s64) ;  /* 0x000015f000007944 */ /* 0x000fea0003c00000 */
[----:B------:R-:W-:Y:S01]  /*0410*/  IMAD.MOV R5, RZ, RZ, -R2 ;  /* 0x000000ffff057224 */ /* 0x000fe200078e0a02 */
[----:B------:R-:W-:Y:S01]  /*0420*/  MOV R12, R2 ;  /* 0x00000002000c7202 */ /* 0x000fe20000000f00 */
[----:B------:R-:W-:Y:S02]  /*0430*/  IMAD.MOV.U32 R13, RZ, RZ, R9 ;  /* 0x000000ffff0d7224 */ /* 0x000fe400078e0009 */
[----:B------:R-:W-:Y:S01]  /*0440*/  IMAD R0, R5, UR5, R16 ;  /* 0x0000000505007c24 */ /* 0x000fe2000f8e0210 */
[----:B------:R-:W-:Y:S05]  /*0450*/  BRA `(.L_x_1980) ;  /* 0x0000015000007947 */ /* 0x000fea0003800000 */
.L_x_1979:
        /* <DEDUP_REMOVED lines=21> */
.L_x_1980:
[----:B------:R-:W-:Y:S05]  /*05b0*/  BSYNC B0 ;  /* 0x0000000000007941 */ /* 0x000fea0003800000 */
.L_x_1978:
        /* <DEDUP_REMOVED lines=25> */
.L_x_1986:
        /* <DEDUP_REMOVED lines=11> */
[----:B------:R-:W-:Y:S05]  /*0800*/  CALL.REL.NOINC `($__internal_99_$__cuda_sm20_div_s64) ;  /* 0x000011f000007944 */ /* 0x000fea0003c00000 */
[----:B------:R-:W-:Y:S02]  /*0810*/  IMAD.MOV R7, RZ, RZ, -R2 ;  /* 0x000000ffff077224 */ /* 0x000fe400078e0a02 */
[----:B------:R-:W-:Y:S02]  /*0820*/  IMAD.MOV.U32 R13, RZ, RZ, R9 ;  /* 0x000000ffff0d7224 */ /* 0x000fe400078e0009 */
[----:B------:R-:W-:Y:S02]  /*0830*/  IMAD R7, R7, UR10, R12 ;  /* 0x0000000a07077c24 */ /* 0x000fe4000f8e020c */
[----:B------:R-:W-:Y:S01]  /*0840*/  IMAD.MOV.U32 R12, RZ, RZ, R2 ;  /* 0x000000ffff0c7224 */ /* 0x000fe200078e0002 */
[----:B------:R-:W-:Y:S05]  /*0850*/  BRA `(.L_x_1985) ;  /* 0x0000016000007947 */ /* 0x000fea0003800000 */
.L_x_1984:
        /* <DEDUP_REMOVED lines=22> */
.L_x_1985:
[----:B------:R-:W-:Y:S05]  /*09c0*/  BSYNC B0 ;  /* 0x0000000000007941 */ /* 0x000fea0003800000 */
.L_x_1983:
        /* <DEDUP_REMOVED lines=10> */
.L_x_1982:
        /* <DEDUP_REMOVED lines=10> */
.L_x_1999:
        /* <DEDUP_REMOVED lines=11> */
[----:B------:R-:W-:Y:S05]  /*0bc0*/  CALL.REL.NOINC `($__internal_99_$__cuda_sm20_div_s64) ;  /* 0x00000e3000007944 */ /* 0x000fea0003c00000 */
[----:B------:R-:W-:Y:S01]  /*0bd0*/  IADD3 R13, -R2, RZ, RZ ;  /* 0x000000ff020d7210 */ /* 0x000fe20007ffe1ff */
[----:B------:R-:W-:Y:S02]  /*0be0*/  IMAD.MOV.U32 R16, RZ, RZ, R2 ;  /* 0x000000ffff107224 */ /* 0x000fe400078e0002 */
[----:B------:R-:W-:Y:S02]  /*0bf0*/  IMAD.MOV.U32 R17, RZ, RZ, R9 ;  /* 0x000000ffff117224 */ /* 0x000fe400078e0009 */
[----:B------:R-:W-:Y:S01]  /*0c00*/  IMAD R13, R13, UR5, R12 ;  /* 0x000000050d0d7c24 */ /* 0x000fe2000f8e020c */
[----:B------:R-:W-:Y:S05]  /*0c10*/  BRA `(.L_x_1989) ;  /* 0x0000015000007947 */ /* 0x000fea0003800000 */
.L_x_1988:
        /* <DEDUP_REMOVED lines=21> */
.L_x_1989:
[----:B------:R-:W-:Y:S05]  /*0d70*/  BSYNC B0 ;  /* 0x0000000000007941 */ /* 0x000fea0003800000 */
.L_x_1987:
        /* <DEDUP_REMOVED lines=16> */
[--C-:B------:R-:W-:Y:S02]  /*0e80*/  IMAD.MOV R17, RZ, RZ, -R2.reuse ;  /* 0x000000ffff117224 */ /* 0x100fe400078e0a02 */
[----:B------:R-:W-:Y:S02]  /*0e90*/  IMAD.MOV.U32 R12, RZ, RZ, R2 ;  /* 0x000000ffff0c7224 */ /* 0x000fe400078e0002 */
[----:B------:R-:W-:Y:S02]  /*0ea0*/  IMAD.MOV.U32 R13, RZ, RZ, R9 ;  /* 0x000000ffff0d7224 */ /* 0x000fe400078e0009 */
[----:B------:R-:W-:Y:S01]  /*0eb0*/  IMAD R17, R17, UR10, R16 ;  /* 0x0000000a11117c24 */ /* 0x000fe2000f8e0210 */
[----:B------:R-:W-:Y:S05]  /*0ec0*/  BRA `(.L_x_1992) ;  /* 0x0000015000007947 */ /* 0x000fea0003800000 */
.L_x_1991:
        /* <DEDUP_REMOVED lines=21> */
.L_x_1992:
[----:B------:R-:W-:Y:S05]  /*1020*/  BSYNC B0 ;  /* 0x0000000000007941 */ /* 0x000fea0003800000 */
.L_x_1990:
        /* <DEDUP_REMOVED lines=21> */
.L_x_1994:
        /* <DEDUP_REMOVED lines=21> */
.L_x_1995:
[----:B------:R-:W-:Y:S05]  /*12d0*/  BSYNC B0 ;  /* 0x0000000000007941 */ /* 0x000fea0003800000 */
.L_x_1993:
        /* <DEDUP_REMOVED lines=15> */
[----:B------:R-:W-:Y:S05]  /*13d0*/  CALL.REL.NOINC `($__internal_99_$__cuda_sm20_div_s64) ;  /* 0x0000062000007944 */ /* 0x000fea0003c00000 */
[----:B------:R-:W-:Y:S01]  /*13e0*/  IMAD.MOV R17, RZ, RZ, -R2 ;  /* 0x000000ffff117224 */ /* 0x000fe200078e0a02 */
[----:B------:R-:W-:Y:S01]  /*13f0*/  MOV R12, R2 ;  /* 0x00000002000c7202 */ /* 0x000fe20000000f00 */
[----:B------:R-:W-:Y:S02]  /*1400*/  IMAD.MOV.U32 R13, RZ, RZ, R9 ;  /* 0x000000ffff0d7224 */ /* 0x000fe400078e0009 */
[----:B------:R-:W-:Y:S01]  /*1410*/  IMAD R17, R17, UR10, R16 ;  /* 0x0000000a11117c24 */ /* 0x000fe2000f8e0210 */
[----:B------:R-:W-:Y:S05]  /*1420*/  BRA `(.L_x_1998) ;  /* 0x0000015000007947 */ /* 0x000fea0003800000 */
.L_x_1997:
        /* <DEDUP_REMOVED lines=21> */
.L_x_1998:
[----:B------:R-:W-:Y:S05]  /*1580*/  BSYNC B0 ;  /* 0x0000000000007941 */ /* 0x000fea0003800000 */
.L_x_1996:
        /* <DEDUP_REMOVED lines=11> */
.L_x_1981:
[----:B------:R-:W-:Y:S01]  /*1640*/  IMAD.IADD R2, R3, 0x1, -R0 ;  /* 0x0000000103027824 */ /* 0x000fe200078e0a00 */
[----:B------:R-:W-:Y:S01]  /*1650*/  ULDC.64 UR6, c[0x0][0x118] ;  /* 0x0000460000067ab9 */ /* 0x000fe20000000a00 */
[----:B------:R-:W-:Y:S03]  /*1660*/  BSSY B0, `(.L_x_2000) ;  /* 0x0000028000007945 */ /* 0x000fe60003800000 */
[----:B------:R-:W-:Y:S02]  /*1670*/  ISETP.GT.U32.AND P0, PT, R2, c[0x0][0x310], PT ;  /* 0x0000c40002007a0c */ /* 0x000fe40003f04070 */
[----:B------:R-:W-:-:S04]  /*1680*/  SHF.R.S32.HI R2, RZ, 0x1f, R2 ;  /* 0x0000001fff027819 */ /* 0x000fc80000011402 */
[----:B------:R-:W-:-:S13]  /*1690*/  ISETP.GT.AND.EX P0, PT, R2, c[0x0][0x314], PT, P0 ;  /* 0x0000c50002007a0c */ /* 0x000fda0003f04300 */
[----:B------:R-:W-:Y:S05]  /*16a0*/  @P0 BRA `(.L_x_2001) ;  /* 0x0000021000000947 */ /* 0x000fea0003800000 */
[----:B------:R-:W-:Y:S01]  /*16b0*/  MOV R2, UR4 ;  /* 0x0000000400027c02 */ /* 0x000fe20008000f00 */
[----:B------:R-:W-:Y:S01]  /*16c0*/  IMAD.IADD R4, R3, 0x1, -R0 ;  /* 0x0000000103047824 */ /* 0x000fe200078e0a00 */
[----:B------:R-:W-:Y:S01]  /*16d0*/  BSSY B1, `(.L_x_2002) ;  /* 0x0000019000017945 */ /* 0x000fe20003800000 */
[----:B------:R-:W-:-:S03]  /*16e0*/  PRMT R5, RZ, 0x5410, RZ ;  /* 0x00005410ff057816 */ /* 0x000fc600000000ff */
[----:B------:R-:W0:Y:S01]  /*16f0*/  LDC R2, c[0x0][R2+0x16c] ;  /* 0x00005b0002027b82 */ /* 0x000e220000000800 */
[C---:B------:R-:W-:Y:S02]  /*1700*/  IADD3 R0, R4.reuse, 0x1, RZ ;  /* 0x0000000104007810 */ /* 0x040fe40007ffe0ff */
[----:B------:R-:W-:Y:S02]  /*1710*/  ISETP.GT.U32.AND P0, PT, R4, c[0x0][0x310], PT ;  /* 0x0000c40004007a0c */ /* 0x000fe40003f04070 */
[----:B------:R-:W-:Y:S02]  /*1720*/  ISETP.GT.U32.AND P1, PT, R0, c[0x0][0x310], PT ;  /* 0x0000c40000007a0c */ /* 0x000fe40003f24070 */
[----:B------:R-:W-:Y:S02]  /*1730*/  SHF.R.S32.HI R0, RZ, 0x1f, R0 ;  /* 0x0000001fff007819 */ /* 0x000fe40000011400 */
[----:B------:R-:W-:Y:S02]  /*1740*/  SHF.R.S32.HI R4, RZ, 0x1f, R4 ;  /* 0x0000001fff047819 */ /* 0x000fe40000011404 */
[----:B------:R-:W-:-:S02]  /*1750*/  ISETP.GT.AND.EX P1, PT, R0, c[0x0][0x314], PT, P1 ;  /* 0x0000c50000007a0c */ /* 0x000fc40003f24310 */
[----:B------:R-:W-:Y:S02]  /*1760*/  ISETP.GT.AND.EX P0, PT, R4, c[0x0][0x314], PT, P0 ;  /* 0x0000c50004007a0c */ /* 0x000fe40003f04300 */
        /* <DEDUP_REMOVED lines=15> */
.L_x_2003:
[----:B------:R-:W-:Y:S05]  /*1860*/  BSYNC B1 ;  /* 0x0000000000017941 */ /* 0x000fea0003800000 */
.L_x_2002:
[----:B------:R-:W-:-:S04]  /*1870*/  @P0 PRMT R5, RZ, 0x7610, R5 ;  /* 0x00007610ff050816 */ /* 0x000fc80000000005 */
[----:B------:R-:W-:Y:S01]  /*1880*/  @P0 PRMT R5, R5, 0x5410, RZ ;  /* 0x0000541005050816 */ /* 0x000fe200000000ff */
[----:B------:R-:W-:Y:S05]  /*1890*/  @!P1 BRA `(.L_x_2004) ;  /* 0x0000004000009947 */ /* 0x000fea0003800000 */
[----:B------:R-:W-:Y:S01]  /*18a0*/  PRMT R0, RZ, 0x5410, RZ ;  /* 0x00005410ff007816 */ /* 0x000fe200000000ff */
[----:B------:R-:W-:Y:S05]  /*18b0*/  BRA `(.L_x_2004) ;  /* 0x0000002000007947 */ /* 0x000fea0003800000 */
.L_x_2001:
[----:B------:R-:W-:Y:S02]  /*18c0*/  PRMT R0, RZ, 0x5410, RZ ;  /* 0x00005410ff007816 */ /* 0x000fe400000000ff */
[----:B------:R-:W-:Y:S02]  /*18d0*/  PRMT R5, RZ, 0x5410, RZ ;  /* 0x00005410ff057816 */ /* 0x000fe400000000ff */
.L_x_2004:
[----:B------:R-:W-:Y:S05]  /*18e0*/  BSYNC B0 ;  /* 0x0000000000007941 */ /* 0x000fea0003800000 */
.L_x_2000:
        /* <DEDUP_REMOVED lines=17> */
        .weak           $__internal_99_$__cuda_sm20_div_s64
        .type           $__internal_99_$__cuda_sm20_div_s64,@function
        .size           $__internal_99_$__cuda_sm20_div_s64,(.L_x_3211 - $__internal_99_$__cuda_sm20_div_s64)
$__internal_99_$__cuda_sm20_div_s64:
        /* <DEDUP_REMOVED lines=83> */
[----:B------:R-:W-:Y:S06]  /*1f30*/  RET.REL.NODEC R4 `(_ZN2at6native16triu_tril_kernelIN3c107complexINS2_4HalfEEEiLb0ELi2ELb0EEEvNS_4cuda6detail10TensorInfoIT_T0_EENS8_IKS9_SA_EEllSA_) ;  /* 0xffffe0c004007950 */ /* 0x000fec0003c3ffff */
.L_x_2005:
        /* <DEDUP_REMOVED lines=12> */
.L_x_3211:


//--------------------- .text._ZN2at6native16triu_tril_kernelIN3c107complexINS2_4HalfEEEiLb0ELi2ELb1EEEvNS_4cuda6detail10TensorInfoIT_T0_EENS8_IKS9_SA_EEllSA_ --------------------------
	.section	.text._ZN2at6native16triu_tril_kernelIN3c107complexINS2_4HalfEEEiLb0ELi2ELb1EEEvNS_4cuda6detail10TensorInfoIT_T0_EENS8_IKS9_SA_EEllSA_,"ax",@progbits
	.sectioninfo	@"SHI_REGISTERS=30"
	.align	128
        .global         _ZN2at6native16triu_tril_kernelIN3c107complexINS2_4HalfEEEiLb0ELi2ELb1EEEvNS_4cuda6detail10TensorInfoIT_T0_EENS8_IKS9_SA_EEllSA_
        .type           _ZN2at6native16triu_tril_kernelIN3c107complexINS2_4HalfEEEiLb0ELi2ELb1EEEvNS_4cuda6detail10TensorInfoIT_T0_EENS8_IKS9_SA_EEllSA_,@function
        .size           _ZN2at6native16triu_tril_kernelIN3c107complexINS2_4HalfEEEiLb0ELi2ELb1EEEvNS_4cuda6detail10TensorInfoIT_T0_EENS8_IKS9_SA_EEllSA_,(.L_x_3213 - _ZN2at6native16triu_tril_kernelIN3c107complexINS2_4HalfEEEiLb0ELi2ELb1EEEvNS_4cuda6detail10TensorInfoIT_T0_EENS8_IKS9_SA_EEllSA_)
        .other          _ZN2at6native16triu_tril_kernelIN3c107complexINS2_4HalfEEEiLb0ELi2ELb1EEEvNS_4cuda6detail10TensorInfoIT_T0_EENS8_IKS9_SA_EEllSA_,@"STO_CUDA_ENTRY STV_DEFAULT"
_ZN2at6native16triu_tril_kernelIN3c107complexINS2_4HalfEEEiLb0ELi2ELb1EEEvNS_4cuda6detail10TensorInfoIT_T0_EENS8_IKS9_SA_EEllSA_:
.text._ZN2at6native16triu_tril_kernelIN3c107complexINS2_4HalfEEEiLb0ELi2ELb1EEEvNS_4cuda6detail10TensorInfoIT_T0_EENS8_IKS9_SA_EEllSA_:
        /* <DEDUP_REMOVED lines=20> */
[----:B------:R-:W-:Y:S05]  /*0140*/  CALL.REL.NOINC `($__internal_100_$__cuda_sm20_div_s64) ;  /* 0x000016e000007944 */ /* 0x000fea0003c00000 */
[----:B------:R-:W-:-:S04]  /*0150*/  IMAD.MOV R3, RZ, RZ, -R8 ;  /* 0x000000ffff037224 */ /* 0x000fc800078e0a08 */
[----:B------:R-:W-:Y:S01]  /*0160*/  IMAD R4, R3, c[0x0][0x320], R4 ;  /* 0x0000c80003047a24 */ /* 0x000fe200078e0204 */
[----:B------:R-:W-:Y:S05]  /*0170*/  BRA `(.L_x_2008) ;  /* 0x0000015000007947 */ /* 0x000fea0003800000 */
.L_x_2007:
        /* <DEDUP_REMOVED lines=21> */
.L_x_2008:
[----:B------:R-:W-:Y:S05]  /*02d0*/  BSYNC B0 ;  /* 0x0000000000007941 */ /* 0x000fea0003800000 */
.L_x_2006:
        /* <DEDUP_REMOVED lines=14> */
[----:B------:R-:W-:Y:S05]  /*03c0*/  CALL.REL.NOINC `($__internal_101_$__cuda_sm20_rem_s64) ;  /* 0x0000199000007944 */ /* 0x000fea0003c00000 */
[----:B------:R-:W-:Y:S01]  /*03d0*/  MOV R3, R5 ;  /* 0x0000000500037202 */ /* 0x000fe20000000f00 */
[----:B------:R-:W-:Y:S05]  /*03e0*/  BRA `(.L_x_2011) ;  /* 0x0000011000007947 */ /* 0x000fea0003800000 */
.L_x_2010:
        /* <DEDUP_REMOVED lines=17> */
.L_x_2011:
[----:B------:R-:W-:Y:S05]  /*0500*/  BSYNC B0 ;  /* 0x0000000000007941 */ /* 0x000fea0003800000 */
.L_x_2009:
        /* <DEDUP_REMOVED lines=16> */
[----:B0-----:R-:W-:Y:S05]  /*0610*/  CALL.REL.NOINC `($__internal_100_$__cuda_sm20_div_s64) ;  /* 0x0000121000007944 */ /* 0x001fea0003c00000 */
[----:B------:R-:W-:Y:S01]  /*0620*/  MOV R14, R8 ;  /* 0x00000008000e7202 */ /* 0x000fe20000000f00 */
[----:B------:R-:W-:Y:S01]  /*0630*/  IMAD.MOV.U32 R15, RZ, RZ, R9 ;  /* 0x000000ffff0f7224 */ /* 0x000fe200078e0009 */
[----:B------:R-:W-:Y:S05]  /*0640*/  BRA `(.L_x_2014) ;  /* 0x0000013000007947 */ /* 0x000fea0003800000 */
.L_x_2013:
        /* <DEDUP_REMOVED lines=19> */
.L_x_2014:
[----:B------:R-:W-:Y:S05]  /*0780*/  BSYNC B0 ;  /* 0x0000000000007941 */ /* 0x000fea0003800000 */
.L_x_2012:
        /* <DEDUP_REMOVED lines=17> */
.L_x_2020:
        /* <DEDUP_REMOVED lines=10> */
[----:B------:R-:W-:Y:S05]  /*0940*/  CALL.REL.NOINC `($__internal_100_$__cuda_sm20_div_s64) ;  /* 0x00000ee000007944 */ /* 0x000fea0003c00000 */
[----:B------:R-:W-:Y:S02]  /*0950*/  IMAD.MOV R5, RZ, RZ, -R8 ;  /* 0x000000ffff057224 */ /* 0x000fe400078e0a08 */
[----:B------:R-:W-:Y:S02]  /*0960*/  IMAD.MOV.U32 R15, RZ, RZ, R9 ;  /* 0x000000ffff0f7224 */ /* 0x000fe400078e0009 */
[----:B------:R-:W-:Y:S01]  /*0970*/  IMAD R10, R10, R5, R14 ;  /* 0x000000050a0a7224 */ /* 0x000fe200078e020e */
[----:B------:R-:W-:Y:S01]  /*0980*/  MOV R14, R8 ;  /* 0x00000008000e7202 */ /* 0x000fe20000000f00 */
[----:B------:R-:W-:Y:S05]  /*0990*/  BRA `(.L_x_2019) ;  /* 0x0000016000007947 */ /* 0x000fea0003800000 */
.L_x_2018:
        /* <DEDUP_REMOVED lines=22> */
.L_x_2019:
[----:B------:R-:W-:Y:S05]  /*0b00*/  BSYNC B0 ;  /* 0x0000000000007941 */ /* 0x000fea0003800000 */
.L_x_2017:
        /* <DEDUP_REMOVED lines=8> */
.L_x_2016:
[----:B------:R-:W-:-:S13]  /*0b90*/  ISETP.GE.U32.AND P0, PT, R21, 0x3, PT ;  /* 0x000000031500780c */ /* 0x000fda0003f06070 */
[----:B------:R-:W-:Y:S05]  /*0ba0*/  @!P0 BRA `(.L_x_2015) ;  /* 0x00000ae000008947 */ /* 0x000fea0003800000 */
[----:B------:R-:W-:Y:S01]  /*0bb0*/  IMAD.MOV.U32 R5, RZ, RZ, 0x4 ;  /* 0x00000004ff057424 */ /* 0x000fe200078e00ff */
[C---:B------:R-:W-:Y:S02]  /*0bc0*/  SHF.L.U32 R22, R20.reuse, 0x2, RZ ;  /* 0x0000000214167819 */ /* 0x040fe400000006ff */
[C---:B------:R-:W-:Y:S01]  /*0bd0*/  IADD3 R21, R20.reuse, 0x4, RZ ;  /* 0x0000000414157810 */ /* 0x040fe20007ffe0ff */
[----:B------:R-:W-:Y:S01]  /*0be0*/  IMAD R20, R20, R5, c[0x2][0x10] ;  /* 0x0080040014147624 */ /* 0x000fe200078e0205 */
[----:B------:R-:W-:-:S04]  /*0bf0*/  IADD3 R22, R22, 0xe0, RZ ;  /* 0x000000e016167810 */ /* 0x000fc80007ffe0ff */
.L_x_2033:
        /* <DEDUP_REMOVED lines=16> */
.L_x_2022:
        /* <DEDUP_REMOVED lines=22> */
.L_x_2023:
[----:B------:R-:W-:Y:S05]  /*0e60*/  BSYNC B0 ;  /* 0x0000000000007941 */ /* 0x000fea0003800000 */
.L_x_2021:
        /* <DEDUP_REMOVED lines=12> */
[----:B------:R-:W-:Y:S05]  /*0f30*/  CALL.REL.NOINC `($__internal_100_$__cuda_sm20_div_s64) ;  /* 0x000008f000007944 */ /* 0x000fea0003c00000 */
[----:B------:R-:W-:Y:S02]  /*0f40*/  IMAD.MOV R11, RZ, RZ, -R8 ;  /* 0x000000ffff0b7224 */ /* 0x000fe400078e0a08 */
[----:B------:R-:W-:Y:S02]  /*0f50*/  IMAD.MOV.U32 R15, RZ, RZ, R9 ;  /* 0x000000ffff0f7224 */ /* 0x000fe400078e0009 */
[----:B------:R-:W-:Y:S02]  /*0f60*/  IMAD R11, R10, R11, R14 ;  /* 0x0000000b0a0b7224 */ /* 0x000fe400078e020e */
[----:B------:R-:W-:Y:S01]  /*0f70*/  IMAD.MOV.U32 R14, RZ, RZ, R8 ;  /* 0x000000ffff0e7224 */ /* 0x000fe200078e0008 */
[----:B------:R-:W-:Y:S05]  /*0f80*/  BRA `(.L_x_2026) ;  /* 0x0000016000007947 */ /* 0x000fea0003800000 */
.L_x_2025:
        /* <DEDUP_REMOVED lines=22> */
.L_x_2026:
[----:B------:R-:W-:Y:S05]  /*10f0*/  BSYNC B0 ;  /* 0x0000000000007941 */ /* 0x000fea0003800000 */
.L_x_2024:
        /* <DEDUP_REMOVED lines=13> */
[----:B------:R-:W-:Y:S01]  /*11d0*/  IMAD.MOV R11, RZ, RZ, -R8 ;  /* 0x000000ffff0b7224 */ /* 0x000fe200078e0a08 */
[----:B------:R-:W-:-:S03]  /*11e0*/  MOV R15, R9 ;  /* 0x00000009000f7202 */ /* 0x000fc60000000f00 */
[----:B------:R-:W-:Y:S02]  /*11f0*/  IMAD R11, R10, R11, R14 ;  /* 0x0000000b0a0b7224 */ /* 0x000fe400078e020e */
[----:B------:R-:W-:Y:S01]  /*1200*/  IMAD.MOV.U32 R14, RZ, RZ, R8 ;  /* 0x000000ffff0e7224 */ /* 0x000fe200078e0008 */
[----:B------:R-:W-:Y:S05]  /*1210*/  BRA `(.L_x_2029) ;  /* 0x0000016000007947 */ /* 0x000fea0003800000 */
.L_x_2028:
        /* <DEDUP_REMOVED lines=22> */
.L_x_2029:
[----:B------:R-:W-:Y:S05]  /*1380*/  BSYNC B0 ;  /* 0x0000000000007941 */ /* 0x000fea0003800000 */
.L_x_2027:
        /* <DEDUP_REMOVED lines=12> */
[----:B------:R-:W-:Y:S05]  /*1450*/  CALL.REL.NOINC `($__internal_100_$__cuda_sm20_div_s64) ;  /* 0x000003d000007944 */ /* 0x000fea0003c00000 */
[----:B------:R-:W-:Y:S02]  /*1460*/  IMAD.MOV R5, RZ, RZ, -R8 ;  /* 0x000000ffff057224 */ /* 0x000fe400078e0a08 */
[----:B------:R-:W-:Y:S02]  /*1470*/  IMAD.MOV.U32 R15, RZ, RZ, R9 ;  /* 0x000000ffff0f7224 */ /* 0x000fe400078e0009 */
[----:B------:R-:W-:Y:S01]  /*1480*/  IMAD R10, R10, R5, R14 ;  /* 0x000000050a0a7224 */ /* 0x000fe200078e020e */
[----:B------:R-:W-:Y:S01]  /*1490*/  MOV R14, R8 ;  /* 0x00000008000e7202 */ /* 0x000fe20000000f00 */
[----:B------:R-:W-:Y:S05]  /*14a0*/  BRA `(.L_x_2032) ;  /* 0x0000016000007947 */ /* 0x000fea0003800000 */
.L_x_2031:
        /* <DEDUP_REMOVED lines=22> */
.L_x_2032:
[----:B------:R-:W-:Y:S05]  /*1610*/  BSYNC B0 ;  /* 0x0000000000007941 */ /* 0x000fea0003800000 */
.L_x_2030:
[----:B------:R0:W1:Y:S01]  /*1620*/  LDC R5, c[0x0][R20+0x154] ;  /* 0x0000550014057b82 */ /* 0x0000620000000800 */
[----:B------:R-:W-:Y:S02]  /*1630*/  IADD3 R21, R21, -0x4, RZ ;  /* 0xfffffffc15157810 */ /* 0x000fe40007ffe0ff */
[----:B------:R-:W-:Y:S02]  /*1640*/  IADD3 R22, R22, -0x10, RZ ;  /* 0xfffffff016167810 */ /* 0x000fe40007ffe0ff */
[----:B------:R-:W-:Y:S02]  /*1650*/  ISETP.GT.AND P0, PT, R21, 0x3, PT ;  /* 0x000000031500780c */ /* 0x000fe40003f04270 */
[----:B0-----:R-:W-:Y:S01]  /*1660*/  IADD3 R20, R20, -0x10, RZ ;  /* 0xfffffff014147810 */ /* 0x001fe20007ffe0ff */
[----:B-1----:R-:W-:-:S10]  /*1670*/  IMAD R0, R5, R10, R0 ;  /* 0x0000000a05007224 */ /* 0x002fd400078e0200 */
[----:B------:R-:W-:Y:S05]  /*1680*/  @P0 BRA `(.L_x_2033) ;  /* 0xfffff57000000947 */ /* 0x000fea000383ffff */
.L_x_2015:
        /* <DEDUP_REMOVED lines=12> */
[----:B------:R0:W-:Y:S01]  /*1750*/  @P0 STG.E [R4.64], RZ ;  /* 0x000000ff04000986 */ /* 0x0001e2000c101906 */
[----:B------:R-:W-:Y:S05]  /*1760*/  @P1 EXIT ;  /* 0x000000000000194d */ /* 0x000fea0003800000 */
[----:B------:R-:W-:-:S05]  /*1770*/  IMAD.IADD R3, R6, 0x1, -R3 ;  /* 0x0000000106037824 */ /* 0x000fca00078e0a03 */
[----:B------:R-:W-:Y:S02]  /*1780*/  ISETP.GT.U32.AND P0, PT, R3, c[0x0][0x310], PT ;  /* 0x0000c40003007a0c */ /* 0x000fe40003f04070 */
[----:B------:R-:W-:-:S04]  /*1790*/  SHF.R.S32.HI R3, RZ, 0x1f, R3 ;  /* 0x0000001fff037819 */ /* 0x000fc80000011403 */
[----:B------:R-:W-:-:S13]  /*17a0*/  ISETP.GT.AND.EX P0, PT, R3, c[0x0][0x314], PT, P0 ;  /* 0x0000c50003007a0c */ /* 0x000fda0003f04300 */
[----:B------:R-:W-:Y:S05]  /*17b0*/  @!P0 EXIT ;  /* 0x000000000000894d */ /* 0x000fea0003800000 */
[----:B0-----:R-:W-:-:S10]  /*17c0*/  HFMA2.MMA R5, -RZ, RZ, 0, 2.384185791015625e-07 ;  /* 0x00000004ff057435 */ /* 0x001fd400000001ff */
[----:B------:R-:W-:-:S04]  /*17d0*/  IMAD R4, R2, R5, c[0x2][0x10] ;  /* 0x0080040002047624 */ /* 0x000fc800078e0205 */
[----:B------:R-:W0:Y:S02]  /*17e0*/  LDC R3, c[0x0][R4+0x160] ;  /* 0x0000580004037b82 */ /* 0x000e240000000800 */
[----:B0-----:R-:W-:-:S04]  /*17f0*/  IMAD.IADD R3, R3, 0x1, R0 ;  /* 0x0000000103037824 */ /* 0x001fc800078e0200 */
[----:B------:R-:W-:-:S05]  /*1800*/  IMAD.WIDE R2, R3, R5, c[0x0][0x160] ;  /* 0x0000580003027625 */ /* 0x000fca00078e0205 */
[----:B------:R-:W-:Y:S01]  /*1810*/  STG.E [R2.64], RZ ;  /* 0x000000ff02007986 */ /* 0x000fe2000c101906 */
[----:B------:R-:W-:Y:S05]  /*1820*/  EXIT ;  /* 0x000000000000794d */ /* 0x000fea0003800000 */
        .weak           $__internal_100_$__cuda_sm20_div_s64
        .type           $__internal_100_$__cuda_sm20_div_s64,@function
        .size           $__internal_100_$__cuda_sm20_div_s64,($__internal_101_$__cuda_sm20_rem_s64 - $__internal_100_$__cuda_sm20_div_s64)
$__internal_100_$__cuda_sm20_div_s64:
        /* <DEDUP_REMOVED lines=82> */
[----:B------:R-:W-:Y:S05]  /*1d50*/  RET.REL.NODEC R6 `(_ZN2at6native16triu_tril_kernelIN3c107complexINS2_4HalfEEEiLb0ELi2ELb1EEEvNS_4cuda6detail10TensorInfoIT_T0_EENS8_IKS9_SA_EEllSA_) ;  /* 0xffffe2a006007950 */ /* 0x000fea0003c3ffff */
        .weak           $__internal_101_$__cuda_sm20_rem_s64
        .type           $__internal_101_$__cuda_sm20_rem_s64,@function
        .size           $__internal_101_$__cuda_sm20_rem_s64,(.L_x_3213 - $__internal_101_$__cuda_sm20_rem_s64)
$__internal_101_$__cuda_sm20_rem_s64:
        /* <DEDUP_REMOVED lines=72> */
[----:B------:R-:W-:Y:S06]  /*21e0*/  RET.REL.NODEC R2 `(_ZN2at6native16triu_tril_kernelIN3c107complexINS2_4HalfEEEiLb0ELi2ELb1EEEvNS_4cuda6detail10TensorInfoIT_T0_EENS8_IKS9_SA_EEllSA_) ;  /* 0xffffde1002007950 */ /* 0x000fec0003c3ffff */
.L_x_2034:
        /* <DEDUP_REMOVED lines=9> */
.L_x_3213:


//--------------------- .text._ZN2at6native16triu_tril_kernelIN3c107complexIfEElLb0ELi1ELb0EEEvNS_4cuda6detail10TensorInfoIT_T0_EENS7_IKS8_S9_EEllS9_ --------------------------
	.section	.text._ZN2at6native16triu_tril_kernelIN3c107complexIfEElLb0ELi1ELb0EEEvNS_4cuda6detail10TensorInfoIT_T0_EENS7_IKS8_S9_EEllS9_,"ax",@progbits
	.sectioninfo	@"SHI_REGISTERS=32"
	.align	128
        .global         _ZN2at6native16triu_tril_kernelIN3c107complexIfEElLb0ELi1ELb0EEEvNS_4cuda6detail10TensorInfoIT_T0_EENS7_IKS8_S9_EEllS9_
        .type           _ZN2at6native16triu_tril_kernelIN3c107complexIfEElLb0ELi1ELb0EEEvNS_4cuda6detail10TensorInfoIT_T0_EENS7_IKS8_S9_EEllS9_,@function
        .size           _ZN2at6native16triu_tril_kernelIN3c107complexIfEElLb0ELi1ELb0EEEvNS_4cuda6detail10TensorInfoIT_T0_EENS7_IKS8_S9_EEllS9_,(.L_x_3214 - _ZN2at6native16triu_tril_kernelIN3c107complexIfEElLb0ELi1ELb0EEEvNS_4cuda6detail10TensorInfoIT_T0_EENS7_IKS8_S9_EEllS9_)
        .other          _ZN2at6native16triu_tril_kernelIN3c107complexIfEElLb0ELi1ELb0EEEvNS_4cuda6detail10TensorInfoIT_T0_EENS7_IKS8_S9_EEllS9_,@"STO_CUDA_ENTRY STV_DEFAULT"
_ZN2at6native16triu_tril_kernelIN3c107complexIfEElLb0ELi1ELb0EEEvNS_4cuda6detail10TensorInfoIT_T0_EENS7_IKS8_S9_EEllS9_:
.text._ZN2at6native16triu_tril_kernelIN3c107complexIfEElLb0ELi1ELb0EEEvNS_4cuda6detail10TensorInfoIT_T0_EENS7_IKS8_S9_EEllS9_:
        /* <DEDUP_REMOVED lines=17> */
[----:B------:R-:W-:Y:S05]  /*0110*/  CALL.REL.NOINC `($__internal_102_$__cuda_sm20_div_s64) ;  /* 0x00001ee000007944 */ /* 0x000fea0003c00000 */
        /* <DEDUP_REMOVED lines=9> */
.L_x_2036:
        /* <DEDUP_REMOVED lines=22> */
.L_x_2037:
[----:B------:R-:W-:Y:S05]  /*0310*/  BSYNC B0 ;  /* 0x0000000000007941 */ /* 0x000fea0003800000 */
.L_x_2035:
        /* <DEDUP_REMOVED lines=19> */
[----:B------:R-:W-:Y:S05]  /*0450*/  CALL.REL.NOINC `($__internal_102_$__cuda_sm20_div_s64) ;  /* 0x00001ba000007944 */ /* 0x000fea0003c00000 */
        /* <DEDUP_REMOVED lines=9> */
.L_x_2039:
        /* <DEDUP_REMOVED lines=22> */
.L_x_2040:
[----:B------:R-:W-:Y:S05]  /*0650*/  BSYNC B0 ;  /* 0x0000000000007941 */ /* 0x000fea0003800000 */
.L_x_2038:
        /* <DEDUP_REMOVED lines=57> */
.L_x_2046:
        /* <DEDUP_REMOVED lines=14> */
[----:B------:R-:W-:Y:S05]  /*0ad0*/  CALL.REL.NOINC `($__internal_102_$__cuda_sm20_div_s64) ;  /* 0x0000152000007944 */ /* 0x000fea0003c00000 */
        /* <DEDUP_REMOVED lines=11> */
.L_x_2044:
        /* <DEDUP_REMOVED lines=23> */
.L_x_2045:
[----:B------:R-:W-:Y:S05]  /*0d00*/  BSYNC B0 ;  /* 0x0000000000007941 */ /* 0x000fea0003800000 */
.L_x_2043:
        /* <DEDUP_REMOVED lines=19> */
.L_x_2042:
        /* <DEDUP_REMOVED lines=13> */
.L_x_2059:
        /* <DEDUP_REMOVED lines=13> */
[----:B------:R-:W-:Y:S02]  /*0fe0*/  MOV R0, 0x1000 ;  /* 0x0000100000007802 */ /* 0x000fe40000000f00 */
[----:B------:R-:W-:Y:S05]  /*0ff0*/  CALL.REL.NOINC `($__internal_102_$__cuda_sm20_div_s64) ;  /* 0x0000100000007944 */ /* 0x000fea0003c00000 */
        /* <DEDUP_REMOVED lines=10> */
.L_x_2048:
        /* <DEDUP_REMOVED lines=23> */
.L_x_2049:
[----:B------:R-:W-:Y:S05]  /*1210*/  BSYNC B0 ;  /* 0x0000000000007941 */ /* 0x000fea0003800000 */
.L_x_2047:
        /* <DEDUP_REMOVED lines=35> */
.L_x_2051:
        /* <DEDUP_REMOVED lines=23> */
.L_x_2052:
[----:B------:R-:W-:Y:S05]  /*15c0*/  BSYNC B0 ;  /* 0x0000000000007941 */ /* 0x000fea0003800000 */
.L_x_2050:
        /* <DEDUP_REMOVED lines=37> */
.L_x_2054:
        /* <DEDUP_REMOVED lines=23> */
.L_x_2055:
[----:B------:R-:W-:Y:S05]  /*1990*/  BSYNC B0 ;  /* 0x0000000000007941 */ /* 0x000fea0003800000 */
.L_x_2053:
        /* <DEDUP_REMOVED lines=27> */
[----:B------:R-:W-:Y:S05]  /*1b50*/  CALL.REL.NOINC `($__internal_102_$__cuda_sm20_div_s64) ;  /* 0x000004a000007944 */ /* 0x000fea0003c00000 */
        /* <DEDUP_REMOVED lines=10> */
.L_x_2057:
        /* <DEDUP_REMOVED lines=22> */
.L_x_2058:
[----:B------:R-:W-:Y:S05]  /*1d60*/  BSYNC B0 ;  /* 0x0000000000007941 */ /* 0x000fea0003800000 */
.L_x_2056:
        /* <DEDUP_REMOVED lines=20> */
.L_x_2041:
[----:B------:R-:W-:Y:S01]  /*1eb0*/  IADD3 R4, P1, R2, -R4, RZ ;  /* 0x8000000402047210 */ /* 0x000fe20007f3e0ff */
[----:B------:R-:W-:Y:S01]  /*1ec0*/  ULDC.64 UR4, c[0x0][UR4+0x170] ;  /* 0x00005c0004047abb */ /* 0x000fe20008000a00 */
[----:B------:R-:W-:Y:S02]  /*1ed0*/  BSSY B0, `(.L_x_2060) ;  /* 0x000000d000007945 */ /* 0x000fe40003800000 */
[----:B------:R-:W-:Y:S01]  /*1ee0*/  ISETP.GT.U32.AND P0, PT, R4, c[0x0][0x4a0], PT ;  /* 0x0001280004007a0c */ /* 0x000fe20003f04070 */
[----:B------:R-:W-:Y:S01]  /*1ef0*/  IMAD.X R5, R3, 0x1, ~R5, P1 ;  /* 0x0000000103057824 */ /* 0x000fe200008e0e05 */
[----:B------:R-:W-:-:S04]  /*1f00*/  ISETP.GE.U32.AND P1, PT, R2, UR4, PT ;  /* 0x0000000402007c0c */ /* 0x000fc8000bf26070 */
[----:B------:R-:W-:Y:S02]  /*1f10*/  ISETP.GT.AND.EX P0, PT, R5, c[0x0][0x4a4], PT, P0 ;  /* 0x0001290005007a0c */ /* 0x000fe40003f04300 */
[----:B------:R-:W-:Y:S01]  /*1f20*/  ISETP.GE.AND.EX P1, PT, R3, UR5, PT, P1 ;  /* 0x0000000503007c0c */ /* 0x000fe2000bf26310 */
[----:B------:R-:W-:Y:S01]  /*1f30*/  ULDC.64 UR4, c[0x0][0x118] ;  /* 0x0000460000047ab9 */ /* 0x000fe20000000a00 */
[----:B------:R-:W-:Y:S02]  /*1f40*/  CS2R R4, SRZ ;  /* 0x0000000000047805 */ /* 0x000fe4000001ff00 */
[----:B------:R-:W-:-:S13]  /*1f50*/  PLOP3.LUT P0, PT, P0, P1, PT, 0xa8, 0x0 ;  /* 0x000000000000781c */ /* 0x000fda0000703570 */
[----:B------:R-:W-:Y:S05]  /*1f60*/  @P0 BRA `(.L_x_2061) ;  /* 0x0000003000000947 */ /* 0x000fea0003800000 */
[----:B------:R-:W-:-:S04]  /*1f70*/  LEA R2, P0, R8, c[0x0][0x300], 0x3 ;  /* 0x0000c00008027a11 */ /* 0x000fc800078018ff */
[----:B------:R-:W-:-:S05]  /*1f80*/  LEA.HI.X R3, R8, c[0x0][0x304], R9, 0x3, P0 ;  /* 0x0000c10008037a11 */ /* 0x000fca00000f1c09 */
[----:B------:R0:W5:Y:S04]  /*1f90*/  LDG.E.64 R4, [R2.64] ;  /* 0x0000000402047981 */ /* 0x000168000c1e1b00 */
.L_x_2061:
[----:B------:R-:W-:Y:S05]  /*1fa0*/  BSYNC B0 ;  /* 0x0000000000007941 */ /* 0x000fea0003800000 */
.L_x_2060:
[----:B------:R-:W-:Y:S05]  /*1fb0*/  @P1 EXIT ;  /* 0x000000000000194d */ /* 0x000fea0003800000 */
[----:B0-----:R-:W-:-:S04]  /*1fc0*/  LEA R2, P0, R14, c[0x0][0x160], 0x3 ;  /* 0x000058000e027a11 */ /* 0x001fc800078018ff */
[----:B------:R-:W-:-:S05]  /*1fd0*/  LEA.HI.X R3, R14, c[0x0][0x164], R15, 0x3, P0 ;  /* 0x000059000e037a11 */ /* 0x000fca00000f1c0f */
[----:B-----5:R-:W-:Y:S01]  /*1fe0*/  STG.E.64 [R2.64], R4 ;  /* 0x0000000402007986 */ /* 0x020fe2000c101b04 */
[----:B------:R-:W-:Y:S05]  /*1ff0*/  EXIT ;  /* 0x000000000000794d */ /* 0x000fea0003800000 */
        .weak           $__internal_102_$__cuda_sm20_div_s64
        .type           $__internal_102_$__cuda_sm20_div_s64,@function
        .size           $__internal_102_$__cuda_sm20_div_s64,(.L_x_3214 - $__internal_102_$__cuda_sm20_div_s64)
$__internal_102_$__cuda_sm20_div_s64:
        /* <DEDUP_REMOVED lines=83> */
[----:B------:R-:W-:Y:S06]  /*2530*/  RET.REL.NODEC R20 `(_ZN2at6native16triu_tril_kernelIN3c107complexIfEElLb0ELi1ELb0EEEvNS_4cuda6detail10TensorInfoIT_T0_EENS7_IKS8_S9_EEllS9_) ;  /* 0xffffdac014007950 */ /* 0x000fec0003c3ffff */
.L_x_2062:
        /* <DEDUP_REMOVED lines=12> */
.L_x_3214:


//--------------------- .text._ZN2at6native16triu_tril_kernelIN3c107complexIfEElLb0ELi1ELb1EEEvNS_4cuda6detail10TensorInfoIT_T0_EENS7_IKS8_S9_EEllS9_ --------------------------
	.section	.text._ZN2at6native16triu_tril_kernelIN3c107complexIfEElLb0ELi1ELb1EEEvNS_4cuda6detail10TensorInfoIT_T0_EENS7_IKS8_S9_EEllS9_,"ax",@progbits
	.sectioninfo	@"SHI_REGISTERS=30"
	.align	128
        .global         _ZN2at6native16triu_tril_kernelIN3c107complexIfEElLb0ELi1ELb1EEEvNS_4cuda6detail10TensorInfoIT_T0_EENS7_IKS8_S9_EEllS9_
        .type           _ZN2at6native16triu_tril_kernelIN3c107complexIfEElLb0ELi1ELb1EEEvNS_4cuda6detail10TensorInfoIT_T0_EENS7_IKS8_S9_EEllS9_,@function
        .size           _ZN2at6native16triu_tril_kernelIN3c107complexIfEElLb0ELi1ELb1EEEvNS_4cuda6detail10TensorInfoIT_T0_EENS7_IKS8_S9_EEllS9_,(.L_x_3216 - _ZN2at6native16triu_tril_kernelIN3c107complexIfEElLb0ELi1ELb1EEEvNS_4cuda6detail10TensorInfoIT_T0_EENS7_IKS8_S9_EEllS9_)
        .other          _ZN2at6native16triu_tril_kernelIN3c107complexIfEElLb0ELi1ELb1EEEvNS_4cuda6detail10TensorInfoIT_T0_EENS7_IKS8_S9_EEllS9_,@"STO_CUDA_ENTRY STV_DEFAULT"
_ZN2at6native16triu_tril_kernelIN3c107complexIfEElLb0ELi1ELb1EEEvNS_4cuda6detail10TensorInfoIT_T0_EENS7_IKS8_S9_EEllS9_:
.text._ZN2at6native16triu_tril_kernelIN3c107complexIfEElLb0ELi1ELb1EEEvNS_4cuda6detail10TensorInfoIT_T0_EENS7_IKS8_S9_EEllS9_:
        /* <DEDUP_REMOVED lines=17> */
[----:B------:R-:W-:Y:S05]  /*0110*/  CALL.REL.NOINC `($__internal_103_$__cuda_sm20_div_s64) ;  /* 0x00001d3000007944 */ /* 0x000fea0003c00000 */
[----:B------:R-:W-:-:S05]  /*0120*/  IADD3 R7, P0, RZ, -R10, RZ ;  /* 0x8000000aff077210 */ /* 0x000fca0007f1e0ff */
[----:B------:R-:W-:Y:S02]  /*0130*/  IMAD.X R0, RZ, RZ, ~R11, P0 ;  /* 0x000000ffff007224 */ /* 0x000fe400000e0e0b */
[----:B------:R-:W-:-:S04]  /*0140*/  IMAD.WIDE.U32 R4, R7, c[0x0][0x4b0], R2 ;  /* 0x00012c0007047a25 */ /* 0x000fc800078e0002 */
[----:B------:R-:W-:-:S04]  /*0150*/  IMAD R0, R0, c[0x0][0x4b0], RZ ;  /* 0x00012c0000007a24 */ /* 0x000fc800078e02ff */
[----:B------:R-:W-:-:S04]  /*0160*/  IMAD R3, R7, c[0x0][0x4b4], R0 ;  /* 0x00012d0007037a24 */ /* 0x000fc800078e0200 */
[----:B------:R-:W-:Y:S01]  /*0170*/  IMAD.IADD R3, R5, 0x1, R3 ;  /* 0x0000000105037824 */ /* 0x000fe200078e0203 */
[----:B------:R-:W-:Y:S05]  /*0180*/  BRA `(.L_x_2065) ;  /* 0x0000016000007947 */ /* 0x000fea0003800000 */
.L_x_2064:
        /* <DEDUP_REMOVED lines=22> */
.L_x_2065:
[----:B------:R-:W-:Y:S05]  /*02f0*/  BSYNC B0 ;  /* 0x0000000000007941 */ /* 0x000fea0003800000 */
.L_x_2063:
        /* <DEDUP_REMOVED lines=13> */
[----:B------:R-:W-:Y:S05]  /*03d0*/  CALL.REL.NOINC `($__internal_104_$__cuda_sm20_rem_s64) ;  /* 0x00001fa000007944 */ /* 0x000fea0003c00000 */
[----:B------:R-:W-:Y:S05]  /*03e0*/  BRA `(.L_x_2068) ;  /* 0x0000012000007947 */ /* 0x000fea0003800000 */
.L_x_2067:
        /* <DEDUP_REMOVED lines=18> */
.L_x_2068:
[----:B------:R-:W-:Y:S05]  /*0510*/  BSYNC B0 ;  /* 0x0000000000007941 */ /* 0x000fea0003800000 */
.L_x_2066:
        /* <DEDUP_REMOVED lines=19> */
[----:B------:R-:W-:Y:S05]  /*0650*/  CALL.REL.NOINC `($__internal_103_$__cuda_sm20_div_s64) ;  /* 0x000017f000007944 */ /* 0x000fea0003c00000 */
[----:B------:R-:W-:Y:S02]  /*0660*/  IMAD.MOV.U32 R18, RZ, RZ, R10 ;  /* 0x000000ffff127224 */ /* 0x000fe400078e000a */
[----:B------:R-:W-:Y:S01]  /*0670*/  IMAD.MOV.U32 R19, RZ, RZ, R11 ;  /* 0x000000ffff137224 */ /* 0x000fe200078e000b */
[----:B------:R-:W-:Y:S05]  /*0680*/  BRA `(.L_x_2071) ;  /* 0x0000013000007947 */ /* 0x000fea0003800000 */
.L_x_2070:
        /* <DEDUP_REMOVED lines=19> */
.L_x_2071:
[----:B------:R-:W-:Y:S05]  /*07c0*/  BSYNC B0 ;  /* 0x0000000000007941 */ /* 0x000fea0003800000 */
.L_x_2069:
[----:B------:R-:W-:Y:S01]  /*07d0*/  UMOV UR14, 0x8 ;  /* 0x00000008000e7882 */ /* 0x000fe20000000000 */
[C---:B------:R-:W-:Y:S01]  /*07e0*/  IMAD R0, R4.reuse, UR7, RZ ;  /* 0x0000000704007c24 */ /* 0x040fe2000f8e02ff */
[----:B------:R-:W-:Y:S01]  /*07f0*/  ULDC UR8, c[0x2][0x8] ;  /* 0x0080020000087ab9 */ /* 0x000fe20000000800 */
[----:B------:R-:W-:Y:S01]  /*0800*/  IMAD.WIDE.U32 R8, R4, UR6, RZ ;  /* 0x0000000604087c25 */ /* 0x000fe2000f8e00ff */
[----:B------:R-:W-:-:S03]  /*0810*/  UIMAD UR8, UR5, UR14, UR8 ;  /* 0x0000000e050872a4 */ /* 0x000fc6000f8e0208 */
[----:B------:R-:W-:Y:S01]  /*0820*/  ULDC UR5, c[0x0][0x498] ;  /* 0x0001260000057ab9 */ /* 0x000fe20000000800 */
[----:B------:R-:W-:Y:S01]  /*0830*/  IMAD R11, R3, UR6, R0 ;  /* 0x00000006030b7c24 */ /* 0x000fe2000f8e0200 */
[----:B------:R-:W-:-:S03]  /*0840*/  UISETP.GE.AND UP0, UPT, UR5, 0x3, UPT ;  /* 0x000000030500788c */ /* 0x000fc6000bf06270 */
[----:B------:R-:W-:-:S03]  /*0850*/  IMAD.IADD R0, R9, 0x1, R11 ;  /* 0x0000000109007824 */ /* 0x000fc600078e020b */
[----:B------:R-:W-:Y:S01]  /*0860*/  PLOP3.LUT P1, PT, PT, PT, UP0, 0x80, 0x0 ;  /* 0x000000000000781c */ /* 0x000fe20003f2f008 */
[----:B------:R-:W-:Y:S02]  /*0870*/  ULDC.64 UR8, c[0x0][UR8+0x160] ;  /* 0x0000580008087abb */ /* 0x000fe40008000a00 */
[C---:B------:R-:W-:Y:S02]  /*0880*/  IMAD R5, R12.reuse, UR9, RZ ;  /* 0x000000090c057c24 */ /* 0x040fe4000f8e02ff */
[----:B------:R-:W-:-:S04]  /*0890*/  IMAD.WIDE.U32 R6, R12, UR8, RZ ;  /* 0x000000080c067c25 */ /* 0x000fc8000f8e00ff */
[----:B------:R-:W-:Y:S01]  /*08a0*/  IMAD R5, R13, UR8, R5 ;  /* 0x000000080d057c24 */ /* 0x000fe2000f8e0205 */
[----:B------:R-:W-:-:S03]  /*08b0*/  IADD3 R14, P0, R6, R8, RZ ;  /* 0x00000008060e7210 */ /* 0x000fc60007f1e0ff */
[----:B------:R-:W-:-:S05]  /*08c0*/  IMAD.IADD R5, R7, 0x1, R5 ;  /* 0x0000000107057824 */ /* 0x000fca00078e0205 */
[----:B------:R-:W-:Y:S01]  /*08d0*/  IADD3.X R15, R0, R5, RZ, P0, !PT ;  /* 0x00000005000f7210 */ /* 0x000fe200007fe4ff */
        /* <DEDUP_REMOVED lines=26> */
.L_x_2077:
        /* <DEDUP_REMOVED lines=13> */
[----:B------:R-:W-:Y:S05]  /*0b50*/  CALL.REL.NOINC `($__internal_103_$__cuda_sm20_div_s64) ;  /* 0x000012f000007944 */ /* 0x000fea0003c00000 */
        /* <DEDUP_REMOVED lines=11> */
.L_x_2075:
        /* <DEDUP_REMOVED lines=23> */
.L_x_2076:
[----:B------:R-:W-:Y:S05]  /*0d80*/  BSYNC B0 ;  /* 0x0000000000007941 */ /* 0x000fea0003800000 */
.L_x_2074:
        /* <DEDUP_REMOVED lines=11> */
[----:B------:R-:W-:-:S04]  /*0e40*/  UIADD3 UR6, UR6, -0x8, URZ ;  /* 0xfffffff806067890 */ /* 0x000fc8000fffe03f */
[----:B------:R-:W-:-:S06]  /*0e50*/  IADD3 R15, R15, R5, RZ ;  /* 0x000000050f0f7210 */ /* 0x000fcc0007ffe0ff */
[----:B------:R-:W-:Y:S05]  /*0e60*/  @P0 BRA `(.L_x_2077) ;  /* 0xfffffc1000000947 */ /* 0x000fea000383ffff */
.L_x_2073:
        /* <DEDUP_REMOVED lines=13> */
.L_x_2090:
        /* <DEDUP_REMOVED lines=25> */
.L_x_2079:
        /* <DEDUP_REMOVED lines=23> */
.L_x_2080:
[----:B------:R-:W-:Y:S05]  /*1240*/  BSYNC B0 ;  /* 0x0000000000007941 */ /* 0x000fea0003800000 */
.L_x_2078:
        /* <DEDUP_REMOVED lines=30> */
.L_x_2082:
        /* <DEDUP_REMOVED lines=23> */
.L_x_2083:
[----:B------:R-:W-:Y:S05]  /*15a0*/  BSYNC B0 ;  /* 0x0000000000007941 */ /* 0x000fea0003800000 */
.L_x_2081:
        /* <DEDUP_REMOVED lines=20> */
[----:B------:R-:W-:Y:S05]  /*16f0*/  CALL.REL.NOINC `($__internal_103_$__cuda_sm20_div_s64) ;  /* 0x0000075000007944 */ /* 0x000fea0003c00000 */
        /* <DEDUP_REMOVED lines=11> */
.L_x_2085:
        /* <DEDUP_REMOVED lines=23> */
.L_x_2086:
[----:B------:R-:W-:Y:S05]  /*1920*/  BSYNC B0 ;  /* 0x0000000000007941 */ /* 0x000fea0003800000 */
.L_x_2084:
        /* <DEDUP_REMOVED lines=31> */
.L_x_2088:
        /* <DEDUP_REMOVED lines=23> */
.L_x_2089:
[----:B------:R-:W-:Y:S05]  /*1c90*/  BSYNC B0 ;  /* 0x0000000000007941 */ /* 0x000fea0003800000 */
.L_x_2087:
        /* <DEDUP_REMOVED lines=14> */
.L_x_2072:
[----:B------:R-:W-:Y:S01]  /*1d80*/  ULDC.64 UR8, c[0x0][UR4+0x170] ;  /* 0x00005c0004087abb */ /* 0x000fe20008000a00 */
[C---:B------:R-:W-:Y:S02]  /*1d90*/  IADD3 R0, P1, R4.reuse, -R12, RZ ;  /* 0x8000000c04007210 */ /* 0x040fe40007f3e0ff */
[----:B------:R-:W-:-:S03]  /*1da0*/  ISETP.GE.U32.AND P0, PT, R4, UR8, PT ;  /* 0x0000000804007c0c */ /* 0x000fc6000bf06070 */
[C---:B------:R-:W-:Y:S01]  /*1db0*/  IMAD.X R12, R3.reuse, 0x1, ~R13, P1 ;  /* 0x00000001030c7824 */ /* 0x040fe200008e0e0d */
[----:B------:R-:W-:Y:S02]  /*1dc0*/  ISETP.LE.U32.AND P1, PT, R0, c[0x0][0x4a0], PT ;  /* 0x0001280000007a0c */ /* 0x000fe40003f23070 */
[----:B------:R-:W-:-:S04]  /*1dd0*/  ISETP.GE.AND.EX P0, PT, R3, UR9, PT, P0 ;  /* 0x0000000903007c0c */ /* 0x000fc8000bf06300 */
[----:B------:R-:W-:-:S13]  /*1de0*/  ISETP.LE.OR.EX P0, PT, R12, c[0x0][0x4a4], P0, P1 ;  /* 0x000129000c007a0c */ /* 0x000fda0000703710 */
[----:B------:R-:W-:Y:S05]  /*1df0*/  @P0 EXIT ;  /* 0x000000000000094d */ /* 0x000fea0003800000 */
[----:B------:R-:W-:Y:S01]  /*1e00*/  LEA R2, P0, R14, c[0x0][0x160], 0x3 ;  /* 0x000058000e027a11 */ /* 0x000fe200078018ff */
[----:B------:R-:W-:-:S03]  /*1e10*/  ULDC.64 UR4, c[0x0][0x118] ;  /* 0x0000460000047ab9 */ /* 0x000fc60000000a00 */
[----:B------:R-:W-:-:S05]  /*1e20*/  LEA.HI.X R3, R14, c[0x0][0x164], R15, 0x3, P0 ;  /* 0x000059000e037a11 */ /* 0x000fca00000f1c0f */
[----:B------:R-:W-:Y:S01]  /*1e30*/  STG.E.64 [R2.64], RZ ;  /* 0x000000ff02007986 */ /* 0x000fe2000c101b04 */
[----:B------:R-:W-:Y:S05]  /*1e40*/  EXIT ;  /* 0x000000000000794d */ /* 0x000fea0003800000 */
        .weak           $__internal_103_$__cuda_sm20_div_s64
        .type           $__internal_103_$__cuda_sm20_div_s64,@function
        .size           $__internal_103_$__cuda_sm20_div_s64,($__internal_104_$__cuda_sm20_rem_s64 - $__internal_103_$__cuda_sm20_div_s64)
$__internal_103_$__cuda_sm20_div_s64:
        /* <DEDUP_REMOVED lines=30> */
[----:B------:R-:W-:Y:S01]  /*2030*/  IMAD.WIDE.U32 R26, P0, R23, R10, R22 ;  /* 0x0000000a171a7225 */ /* 0x000fe20007800016 */
[----:B------:R-:W-:-:S03]  /*2040*/  IADD3 R22, P4, RZ, -R21, RZ ;  /* 0x80000015ff167210 */ /* 0x000fc60007f9e0ff */
[C---:B------:R-:W-:Y:S01]  /*2050*/  IMAD R20, R9.reuse, R10, RZ ;  /* 0x0000000a09147224 */ /* 0x040fe200078e02ff */
[----:B------:R-:W-:Y:S01]  /*2060*/  SEL R22, R22, R21, !P3 ;  /* 0x0000001516167207 */ /* 0x000fe20005800000 */
[----:B------:R-:W-:Y:S01]  /*2070*/  IMAD.HI.U32 R11, P1, R9, R11, R26 ;  /* 0x0000000b090b7227 */ /* 0x000fe2000782001a */
[----:B------:R-:W-:-:S03]  /*2080*/  HFMA2.MMA R27, -RZ, RZ, 0, 0 ;  /* 0x00000000ff1b7435 */ /* 0x000fc600000001ff */
        /* <DEDUP_REMOVED lines=33> */
[----:B------:R-:W-:Y:S02]  /*22a0*/  IADD3.X R10, RZ, R23, RZ, P2, !PT ;  /* 0x00000017ff0a7210 */ /* 0x000fe400017fe4ff */
[----:B------:R-:W-:-:S02]  /*22b0*/  SEL R9, R9, R20, P0 ;  /* 0x0000001409097207 */ /* 0x000fc40000000000 */
[----:B------:R-:W-:Y:S02]  /*22c0*/  SEL R23, R10, R23, P0 ;  /* 0x000000170a177207 */ /* 0x000fe40000000000 */
[-C--:B------:R-:W-:Y:S02]  /*22d0*/  IADD3 R10, P2, RZ, -R9.reuse, RZ ;  /* 0x80000009ff0a7210 */ /* 0x080fe40007f5e0ff */
[----:B------:R-:W-:Y:S02]  /*22e0*/  ISETP.GE.AND P1, PT, R7, RZ, PT ;  /* 0x000000ff0700720c */ /* 0x000fe40003f26270 */
[----:B------:R-:W-:Y:S01]  /*22f0*/  ISETP.NE.U32.AND P0, PT, R6, RZ, PT ;  /* 0x000000ff0600720c */ /* 0x000fe20003f05070 */
[----:B------:R-:W-:Y:S01]  /*2300*/  IMAD.X R6, RZ, RZ, ~R23, P2 ;  /* 0x000000ffff067224 */ /* 0x000fe200010e0e17 */
[----:B------:R-:W-:Y:S01]  /*2310*/  SEL R10, R10, R9, !P1 ;  /* 0x000000090a0a7207 */ /* 0x000fe20004800000 */
[----:B------:R-:W-:Y:S01]  /*2320*/  IMAD.MOV.U32 R9, RZ, RZ, 0x0 ;  /* 0x00000000ff097424 */ /* 0x000fe200078e00ff */
[----:B------:R-:W-:-:S02]  /*2330*/  ISETP.NE.AND.EX P0, PT, R5, RZ, PT, P0 ;  /* 0x000000ff0500720c */ /* 0x000fc40003f05300 */
[----:B------:R-:W-:Y:S02]  /*2340*/  SEL R6, R6, R23, !P1 ;  /* 0x0000001706067207 */ /* 0x000fe40004800000 */
[----:B------:R-:W-:Y:S02]  /*2350*/  SEL R10, R10, 0xffffffff, P0 ;  /* 0xffffffff0a0a7807 */ /* 0x000fe40000000000 */
[----:B------:R-:W-:Y:S01]  /*2360*/  SEL R11, R6, 0xffffffff, P0 ;  /* 0xffffffff060b7807 */ /* 0x000fe20000000000 */
[----:B------:R-:W-:Y:S06]  /*2370*/  RET.REL.NODEC R8 `(_ZN2at6native16triu_tril_kernelIN3c107complexIfEElLb0ELi1ELb1EEEvNS_4cuda6detail10TensorInfoIT_T0_EENS7_IKS8_S9_EEllS9_) ;  /* 0xffffdc8008007950 */ /* 0x000fec0003c3ffff */
        .weak           $__internal_104_$__cuda_sm20_rem_s64
        .type           $__internal_104_$__cuda_sm20_rem_s64,@function
        .size           $__internal_104_$__cuda_sm20_rem_s64,(.L_x_3216 - $__internal_104_$__cuda_sm20_rem_s64)
$__internal_104_$__cuda_sm20_rem_s64:
        /* <DEDUP_REMOVED lines=28> */
[----:B------:R-:W-:-:S03]  /*2540*/  IMAD.HI.U32 R8, R9, R7, RZ ;  /* 0x0000000709087227 */ /* 0x000fc600078e00ff */
[----:B------:R-:W-:Y:S02]  /*2550*/  IADD3.X R12, RZ, ~R6, RZ, P0, !PT ;  /* 0x80000006ff0c7210 */ /* 0x000fe400007fe4ff */
        /* <DEDUP_REMOVED lines=9> */
[----:B------:R-:W-:Y:S01]  /*25f0*/  IMAD.X R13, R12, 0x1, R13, P0 ;  /* 0x000000010c0d7824 */ /* 0x000fe200000e060d */
[----:B------:R-:W-:-:S03]  /*2600*/  MOV R7, RZ ;  /* 0x000000ff00077202 */ /* 0x000fc60000000f00 */
        /* <DEDUP_REMOVED lines=36> */
[----:B------:R-:W-:Y:S06]  /*2850*/  RET.REL.NODEC R6 `(_ZN2at6native16triu_tril_kernelIN3c107complexIfEElLb0ELi1ELb1EEEvNS_4cuda6detail10TensorInfoIT_T0_EENS7_IKS8_S9_EEllS9_) ;  /* 0xffffd7a006007950 */ /* 0x000fec0003c3ffff */
.L_x_2091:
        /* <DEDUP_REMOVED lines=10> */
.L_x_3216:


//--------------------- .text._ZN2at6native16triu_tril_kernelIN3c107complexIfEEiLb0ELi1ELb0EEEvNS_4cuda6detail10TensorInfoIT_T0_EENS7_IKS8_S9_EEllS9_ --------------------------
	.section	.text._ZN2at6native16triu_tril_kernelIN3c107complexIfEEiLb0ELi1ELb0EEEvNS_4cuda6detail10TensorInfoIT_T0_EENS7_IKS8_S9_EEllS9_,"ax",@progbits
	.sectioninfo	@"SHI_REGISTERS=30"
	.align	128
        .global         _ZN2at6native16triu_tril_kernelIN3c107complexIfEEiLb0ELi1ELb0EEEvNS_4cuda6detail10TensorInfoIT_T0_EENS7_IKS8_S9_EEllS9_
        .type           _ZN2at6native16triu_tril_kernelIN3c107complexIfEEiLb0ELi1ELb0EEEvNS_4cuda6detail10TensorInfoIT_T0_EENS7_IKS8_S9_EEllS9_,@function
        .size           _ZN2at6native16triu_tril_kernelIN3c107complexIfEEiLb0ELi1ELb0EEEvNS_4cuda6detail10TensorInfoIT_T0_EENS7_IKS8_S9_EEllS9_,(.L_x_3217 - _ZN2at6native16triu_tril_kernelIN3c107complexIfEEiLb0ELi1ELb0EEEvNS_4cuda6detail10TensorInfoIT_T0_EENS7_IKS8_S9_EEllS9_)
        .other          _ZN2at6native16triu_tril_kernelIN3c107complexIfEEiLb0ELi1ELb0EEEvNS_4cuda6detail10TensorInfoIT_T0_EENS7_IKS8_S9_EEllS9_,@"STO_CUDA_ENTRY STV_DEFAULT"
_ZN2at6native16triu_tril_kernelIN3c107complexIfEEiLb0ELi1ELb0EEEvNS_4cuda6detail10TensorInfoIT_T0_EENS7_IKS8_S9_EEllS9_:
.text._ZN2at6native16triu_tril_kernelIN3c107complexIfEEiLb0ELi1ELb0EEEvNS_4cuda6detail10TensorInfoIT_T0_EENS7_IKS8_S9_EEllS9_:
        /* <DEDUP_REMOVED lines=19> */
[----:B------:R-:W-:Y:S05]  /*0130*/  CALL.REL.NOINC `($__internal_105_$__cuda_sm20_div_s64) ;  /* 0x000015b000007944 */ /* 0x000fea0003c00000 */
[----:B------:R-:W-:-:S04]  /*0140*/  IMAD.MOV R3, RZ, RZ, -R9 ;  /* 0x000000ffff037224 */ /* 0x000fc800078e0a09 */
[----:B------:R-:W-:Y:S01]  /*0150*/  IMAD R4, R3, c[0x0][0x320], R2 ;  /* 0x0000c80003047a24 */ /* 0x000fe200078e0202 */
[----:B------:R-:W-:Y:S01]  /*0160*/  MOV R2, R9 ;  /* 0x0000000900027202 */ /* 0x000fe20000000f00 */
[----:B------:R-:W-:Y:S01]  /*0170*/  IMAD.MOV.U32 R3, RZ, RZ, R8 ;  /* 0x000000ffff037224 */ /* 0x000fe200078e0008 */
[----:B------:R-:W-:Y:S05]  /*0180*/  BRA `(.L_x_2094) ;  /* 0x0000016000007947 */ /* 0x000fea0003800000 */
.L_x_2093:
        /* <DEDUP_REMOVED lines=22> */
.L_x_2094:
[----:B------:R-:W-:Y:S05]  /*02f0*/  BSYNC B0 ;  /* 0x0000000000007941 */ /* 0x000fea0003800000 */
.L_x_2092:
        /* <DEDUP_REMOVED lines=16> */
[----:B------:R-:W-:Y:S05]  /*0400*/  CALL.REL.NOINC `($__internal_105_$__cuda_sm20_div_s64) ;  /* 0x000012e000007944 */ /* 0x000fea0003c00000 */
[----:B------:R-:W-:Y:S01]  /*0410*/  IADD3 R3, -R9, RZ, RZ ;  /* 0x000000ff09037210 */ /* 0x000fe20007ffe1ff */
[----:B------:R-:W-:Y:S02]  /*0420*/  IMAD.MOV.U32 R14, RZ, RZ, R9 ;  /* 0x000000ffff0e7224 */ /* 0x000fe400078e0009 */
[----:B------:R-:W-:Y:S02]  /*0430*/  IMAD.MOV.U32 R15, RZ, RZ, R8 ;  /* 0x000000ffff0f7224 */ /* 0x000fe400078e0008 */
[----:B------:R-:W-:Y:S01]  /*0440*/  IMAD R3, R3, UR5, R2 ;  /* 0x0000000503037c24 */ /* 0x000fe2000f8e0202 */
[----:B------:R-:W-:Y:S05]  /*0450*/  BRA `(.L_x_2097) ;  /* 0x0000015000007947 */ /* 0x000fea0003800000 */
.L_x_2096:
        /* <DEDUP_REMOVED lines=21> */
.L_x_2097:
[----:B------:R-:W-:Y:S05]  /*05b0*/  BSYNC B0 ;  /* 0x0000000000007941 */ /* 0x000fea0003800000 */
.L_x_2095:
        /* <DEDUP_REMOVED lines=22> */
.L_x_2103:
        /* <DEDUP_REMOVED lines=10> */
[----:B------:R-:W-:Y:S05]  /*07c0*/  CALL.REL.NOINC `($__internal_105_$__cuda_sm20_div_s64) ;  /* 0x00000f2000007944 */ /* 0x000fea0003c00000 */
[----:B------:R-:W-:Y:S01]  /*07d0*/  IADD3 R5, -R9, RZ, RZ ;  /* 0x000000ff09057210 */ /* 0x000fe20007ffe1ff */
[----:B------:R-:W-:-:S04]  /*07e0*/  IMAD.MOV.U32 R15, RZ, RZ, R8 ;  /* 0x000000ffff0f7224 */ /* 0x000fc800078e0008 */
[----:B------:R-:W-:Y:S02]  /*07f0*/  IMAD R10, R10, R5, R14 ;  /* 0x000000050a0a7224 */ /* 0x000fe400078e020e */
[----:B------:R-:W-:Y:S01]  /*0800*/  IMAD.MOV.U32 R14, RZ, RZ, R9 ;  /* 0x000000ffff0e7224 */ /* 0x000fe200078e0009 */
[----:B------:R-:W-:Y:S05]  /*0810*/  BRA `(.L_x_2102) ;  /* 0x0000016000007947 */ /* 0x000fea0003800000 */
.L_x_2101:
        /* <DEDUP_REMOVED lines=22> */
.L_x_2102:
[----:B------:R-:W-:Y:S05]  /*0980*/  BSYNC B0 ;  /* 0x0000000000007941 */ /* 0x000fea0003800000 */
.L_x_2100:
        /* <DEDUP_REMOVED lines=10> */
.L_x_2099:
[----:B------:R-:W-:-:S13]  /*0a30*/  ISETP.GE.U32.AND P0, PT, R21, 0x3, PT ;  /* 0x000000031500780c */ /* 0x000fda0003f06070 */
[----:B------:R-:W-:Y:S05]  /*0a40*/  @!P0 BRA `(.L_x_2098) ;  /* 0x00000b6000008947 */ /* 0x000fea0003800000 */
[C---:B------:R-:W-:Y:S01]  /*0a50*/  IMAD.SHL.U32 R22, R20.reuse, 0x4, RZ ;  /* 0x0000000414167824 */ /* 0x040fe200078e00ff */
[----:B------:R-:W-:Y:S01]  /*0a60*/  IADD3 R21, R20, 0x4, RZ ;  /* 0x0000000414157810 */ /* 0x000fe20007ffe0ff */
[----:B------:R-:W-:-:S03]  /*0a70*/  IMAD.MOV.U32 R5, RZ, RZ, 0x4 ;  /* 0x00000004ff057424 */ /* 0x000fc600078e00ff */
[----:B------:R-:W-:Y:S01]  /*0a80*/  IADD3 R22, R22, 0xe0, RZ ;  /* 0x000000e016167810 */ /* 0x000fe20007ffe0ff */
[----:B------:R-:W-:-:S03]  /*0a90*/  IMAD R20, R20, R5, c[0x2][0x8] ;  /* 0x0080020014147624 */ /* 0x000fc600078e0205 */
.L_x_2116:
        /* <DEDUP_REMOVED lines=10> */
[----:B------:R-:W-:Y:S05]  /*0b40*/  CALL.REL.NOINC `($__internal_105_$__cuda_sm20_div_s64) ;  /* 0x00000ba000007944 */ /* 0x000fea0003c00000 */
[----:B------:R-:W-:Y:S02]  /*0b50*/  IMAD.MOV R11, RZ, RZ, -R9 ;  /* 0x000000ffff0b7224 */ /* 0x000fe400078e0a09 */
[----:B------:R-:W-:Y:S02]  /*0b60*/  IMAD.MOV.U32 R15, RZ, RZ, R8 ;  /* 0x000000ffff0f7224 */ /* 0x000fe400078e0008 */
[----:B------:R-:W-:Y:S01]  /*0b70*/  IMAD R11, R10, R11, R14 ;  /* 0x0000000b0a0b7224 */ /* 0x000fe200078e020e */
[----:B------:R-:W-:Y:S01]  /*0b80*/  MOV R14, R9 ;  /* 0x00000009000e7202 */ /* 0x000fe20000000f00 */
[----:B------:R-:W-:Y:S05]  /*0b90*/  BRA `(.L_x_2106) ;  /* 0x0000016000007947 */ /* 0x000fea0003800000 */
.L_x_2105:
        /* <DEDUP_REMOVED lines=22> */
.L_x_2106:
[----:B------:R-:W-:Y:S05]  /*0d00*/  BSYNC B0 ;  /* 0x0000000000007941 */ /* 0x000fea0003800000 */
.L_x_2104:
        /* <DEDUP_REMOVED lines=20> */
.L_x_2108:
        /* <DEDUP_REMOVED lines=22> */
.L_x_2109:
[----:B------:R-:W-:Y:S05]  /*0fb0*/  BSYNC B0 ;  /* 0x0000000000007941 */ /* 0x000fea0003800000 */
.L_x_2107:
        /* <DEDUP_REMOVED lines=14> */
[----:B------:R-:W-:Y:S05]  /*10a0*/  CALL.REL.NOINC `($__internal_105_$__cuda_sm20_div_s64) ;  /* 0x0000064000007944 */ /* 0x000fea0003c00000 */
[--C-:B------:R-:W-:Y:S02]  /*10b0*/  IMAD.MOV R11, RZ, RZ, -R9.reuse ;  /* 0x000000ffff0b7224 */ /* 0x100fe400078e0a09 */
[----:B------:R-:W-:Y:S02]  /*10c0*/  IMAD.MOV.U32 R15, RZ, RZ, R8 ;  /* 0x000000ffff0f7224 */ /* 0x000fe400078e0008 */
[----:B------:R-:W-:Y:S02]  /*10d0*/  IMAD R11, R10, R11, R14 ;  /* 0x0000000b0a0b7224 */ /* 0x000fe400078e020e */
[----:B------:R-:W-:Y:S01]  /*10e0*/  IMAD.MOV.U32 R14, RZ, RZ, R9 ;  /* 0x000000ffff0e7224 */ /* 0x000fe200078e0009 */
[----:B------:R-:W-:Y:S05]  /*10f0*/  BRA `(.L_x_2112) ;  /* 0x0000016000007947 */ /* 0x000fea0003800000 */
.L_x_2111:
        /* <DEDUP_REMOVED lines=22> */
.L_x_2112:
[----:B------:R-:W-:Y:S05]  /*1260*/  BSYNC B0 ;  /* 0x0000000000007941 */ /* 0x000fea0003800000 */
.L_x_2110:
        /* <DEDUP_REMOVED lines=14> */
[----:B------:R-:W-:Y:S05]  /*1350*/  CALL.REL.NOINC `($__internal_105_$__cuda_sm20_div_s64) ;  /* 0x0000039000007944 */ /* 0x000fea0003c00000 */
[----:B------:R-:W-:Y:S01]  /*1360*/  IADD3 R5, -R9, RZ, RZ ;  /* 0x000000ff09057210 */ /* 0x000fe20007ffe1ff */
[----:B------:R-:W-:-:S04]  /*1370*/  IMAD.MOV.U32 R15, RZ, RZ, R8 ;  /* 0x000000ffff0f7224 */ /* 0x000fc800078e0008 */
[----:B------:R-:W-:Y:S02]  /*1380*/  IMAD R10, R10, R5, R14 ;  /* 0x000000050a0a7224 */ /* 0x000fe400078e020e */
[----:B------:R-:W-:Y:S01]  /*1390*/  IMAD.MOV.U32 R14, RZ, RZ, R9 ;  /* 0x000000ffff0e7224 */ /* 0x000fe200078e0009 */
[----:B------:R-:W-:Y:S05]  /*13a0*/  BRA `(.L_x_2115) ;  /* 0x0000016000007947 */ /* 0x000fea0003800000 */
.L_x_2114:
[----:B------:R-:W0:Y:S01]  /*13b0*/  I2F.U32.RP R5, R10 ;  /* 0x0000000a00057306 */ /* 0x000e220000209000 */
[----:B------:R-:W-:Y:S01]  /*13c0*/  IADD3 R9, RZ, -R10, RZ ;  /* 0x8000000aff097210 */ /* 0x000fe20007ffe0ff */
[----:B------:R-:W-:Y:S01]  /*13d0*/  HFMA2.MMA R15, -RZ, RZ, 0, 0 ;  /* 0x00000000ff0f7435 */ /* 0x000fe200000001ff */
        /* <DEDUP_REMOVED lines=19> */
.L_x_2115:
[----:B------:R-:W-:Y:S05]  /*1510*/  BSYNC B0 ;  /* 0x0000000000007941 */ /* 0x000fea0003800000 */
.L_x_2113:
        /* <DEDUP_REMOVED lines=9> */
.L_x_2098:
[C---:B------:R-:W-:Y:S01]  /*15b0*/  IMAD.IADD R3, R4.reuse, 0x1, -R3 ;  /* 0x0000000104037824 */ /* 0x040fe200078e0a03 */
[----:B------:R-:W-:Y:S01]  /*15c0*/  ULDC UR4, c[0x0][UR4+0x16c] ;  /* 0x00005b0004047abb */ /* 0x000fe20008000800 */
[----:B------:R-:W-:Y:S01]  /*15d0*/  BSSY B0, `(.L_x_2117) ;  /* 0x000000c000007945 */ /* 0x000fe20003800000 */
[----:B------:R-:W-:Y:S01]  /*15e0*/  ULDC.64 UR6, c[0x0][0x118] ;  /* 0x0000460000067ab9 */ /* 0x000fe20000000a00 */
[----:B------:R-:W-:Y:S02]  /*15f0*/  ISETP.LT.AND P1, PT, R4, UR4, PT ;  /* 0x0000000404007c0c */ /* 0x000fe4000bf21270 */
[----:B------:R-:W-:Y:S02]  /*1600*/  ISETP.GT.U32.AND P0, PT, R3, c[0x0][0x310], PT ;  /* 0x0000c40003007a0c */ /* 0x000fe40003f04070 */
[----:B------:R-:W-:-:S04]  /*1610*/  SHF.R.S32.HI R3, RZ, 0x1f, R3 ;  /* 0x0000001fff037819 */ /* 0x000fc80000011403 */
[----:B------:R-:W-:-:S04]  /*1620*/  ISETP.GT.AND.EX P0, PT, R3, c[0x0][0x314], PT, P0 ;  /* 0x0000c50003007a0c */ /* 0x000fc80003f04300 */
[----:B------:R-:W-:Y:S02]  /*1630*/  ISETP.GE.OR P0, PT, R4, UR4, P0 ;  /* 0x0000000404007c0c */ /* 0x000fe40008706670 */
[----:B------:R-:W-:-:S11]  /*1640*/  CS2R R4, SRZ ;  /* 0x0000000000047805 */ /* 0x000fd6000001ff00 */
[----:B------:R-:W-:Y:S05]  /*1650*/  @P0 BRA `(.L_x_2118) ;  /* 0x0000003000000947 */ /* 0x000fea0003800000 */
[----:B------:R-:W-:-:S04]  /*1660*/  IMAD.MOV.U32 R3, RZ, RZ, 0x8 ;  /* 0x00000008ff037424 */ /* 0x000fc800078e00ff */
[----:B------:R-:W-:-:S05]  /*1670*/  IMAD.WIDE R2, R2, R3, c[0x0][0x238] ;  /* 0x00008e0002027625 */ /* 0x000fca00078e0203 */
[----:B------:R0:W5:Y:S02]  /*1680*/  LDG.E.64 R4, [R2.64] ;  /* 0x0000000602047981 */ /* 0x000164000c1e1b00 */
.L_x_2118:
[----:B------:R-:W-:Y:S05]  /*1690*/  BSYNC B0 ;  /* 0x0000000000007941 */ /* 0x000fea0003800000 */
.L_x_2117:
[----:B------:R-:W-:Y:S05]  /*16a0*/  @!P1 EXIT ;  /* 0x000000000000994d */ /* 0x000fea0003800000 */
[----:B0-----:R-:W-:-:S10]  /*16b0*/  HFMA2.MMA R3, -RZ, RZ, 0, 4.76837158203125e-07 ;  /* 0x00000008ff037435 */ /* 0x001fd400000001ff */
[----:B------:R-:W-:-:S05]  /*16c0*/  IMAD.WIDE R2, R0, R3, c[0x0][0x160] ;  /* 0x0000580000027625 */ /* 0x000fca00078e0203 */
[----:B-----5:R-:W-:Y:S01]  /*16d0*/  STG.E.64 [R2.64], R4 ;  /* 0x0000000402007986 */ /* 0x020fe2000c101b06 */
[----:B------:R-:W-:Y:S05]  /*16e0*/  EXIT ;  /* 0x000000000000794d */ /* 0x000fea0003800000 */
        .weak           $__internal_105_$__cuda_sm20_div_s64
        .type           $__internal_105_$__cuda_sm20_div_s64,@function
        .size           $__internal_105_$__cuda_sm20_div_s64,(.L_x_3217 - $__internal_105_$__cuda_sm20_div_s64)
$__internal_105_$__cuda_sm20_div_s64:
        /* <DEDUP_REMOVED lines=82> */
[----:B------:R-:W-:Y:S05]  /*1c10*/  RET.REL.NODEC R6 `(_ZN2at6native16triu_tril_kernelIN3c107complexIfEEiLb0ELi1ELb0EEEvNS_4cuda6detail10TensorInfoIT_T0_EENS7_IKS8_S9_EEllS9_) ;  /* 0xffffe3e006007950 */ /* 0x000fea0003c3ffff */
.L_x_2119:
        /* <DEDUP_REMOVED lines=14> */
.L_x_3217:


//--------------------- .text._ZN2at6native16triu_tril_kernelIN3c107complexIfEEiLb0ELi1ELb1EEEvNS_4cuda6detail10TensorInfoIT_T0_EENS7_IKS8_S9_EEllS9_ --------------------------
	.section	.text._ZN2at6native16triu_tril_kernelIN3c107complexIfEEiLb0ELi1ELb1EEEvNS_4cuda6detail10TensorInfoIT_T0_EENS7_IKS8_S9_EEllS9_,"ax",@progbits
	.sectioninfo	@"SHI_REGISTERS=30"
	.align	128
        .global         _ZN2at6native16triu_tril_kernelIN3c107complexIfEEiLb0ELi1ELb1EEEvNS_4cuda6detail10TensorInfoIT_T0_EENS7_IKS8_S9_EEllS9_
        .type           _ZN2at6native16triu_tril_kernelIN3c107complexIfEEiLb0ELi1ELb1EEEvNS_4cuda6detail10TensorInfoIT_T0_EENS7_IKS8_S9_EEllS9_,@function
        .size           _ZN2at6native16triu_tril_kernelIN3c107complexIfEEiLb0ELi1ELb1EEEvNS_4cuda6detail10TensorInfoIT_T0_EENS7_IKS8_S9_EEllS9_,(.L_x_3219 - _ZN2at6native16triu_tril_kernelIN3c107complexIfEEiLb0ELi1ELb1EEEvNS_4cuda6detail10TensorInfoIT_T0_EENS7_IKS8_S9_EEllS9_)
        .other          _ZN2at6native16triu_tril_kernelIN3c107complexIfEEiLb0ELi1ELb1EEEvNS_4cuda6detail10TensorInfoIT_T0_EENS7_IKS8_S9_EEllS9_,@"STO_CUDA_ENTRY STV_DEFAULT"
_ZN2at6native16triu_tril_kernelIN3c107complexIfEEiLb0ELi1ELb1EEEvNS_4cuda6detail10TensorInfoIT_T0_EENS7_IKS8_S9_EEllS9_:
.text._ZN2at6native16triu_tril_kernelIN3c107complexIfEEiLb0ELi1ELb1EEEvNS_4cuda6detail10TensorInfoIT_T0_EENS7_IKS8_S9_EEllS9_:
        /* <DEDUP_REMOVED lines=19> */
[----:B------:R-:W-:Y:S05]  /*0130*/  CALL.REL.NOINC `($__internal_106_$__cuda_sm20_div_s64) ;  /* 0x0000160000007944 */ /* 0x000fea0003c00000 */
[--C-:B------:R-:W-:Y:S02]  /*0140*/  IMAD.MOV R3, RZ, RZ, -R8.reuse ;  /* 0x000000ffff037224 */ /* 0x100fe400078e0a08 */
[----:B------:R-:W-:Y:S02]  /*0150*/  IMAD.MOV.U32 R4, RZ, RZ, R8 ;  /* 0x000000ffff047224 */ /* 0x000fe400078e0008 */
[----:B------:R-:W-:Y:S01]  /*0160*/  IMAD R3, R3, c[0x0][0x320], R2 ;  /* 0x0000c80003037a24 */ /* 0x000fe200078e0202 */
[----:B------:R-:W-:Y:S05]  /*0170*/  BRA `(.L_x_2122) ;  /* 0x0000015000007947 */ /* 0x000fea0003800000 */
.L_x_2121:
        /* <DEDUP_REMOVED lines=10> */
[----:B------:R-:W-:Y:S02]  /*0220*/  IMAD.MOV R3, RZ, RZ, -R4 ;  /* 0x000000ffff037224 */ /* 0x000fe400078e0a04 */
[----:B------:R-:W-:Y:S02]  /*0230*/  IMAD.MOV.U32 R5, RZ, RZ, RZ ;  /* 0x000000ffff057224 */ /* 0x000fe400078e00ff */
        /* <DEDUP_REMOVED lines=9> */
.L_x_2122:
[----:B------:R-:W-:Y:S05]  /*02d0*/  BSYNC B0 ;  /* 0x0000000000007941 */ /* 0x000fea0003800000 */
.L_x_2120:
        /* <DEDUP_REMOVED lines=12> */
[----:B------:R-:W-:Y:S02]  /*03a0*/  MOV R2, R5 ;  /* 0x0000000500027202 */ /* 0x000fe40000000f00 */
[----:B------:R-:W-:Y:S02]  /*03b0*/  MOV R0, 0x3d0 ;  /* 0x000003d000007802 */ /* 0x000fe40000000f00 */
[----:B------:R-:W-:Y:S05]  /*03c0*/  CALL.REL.NOINC `($__internal_107_$__cuda_sm20_rem_s64) ;  /* 0x000018a000007944 */ /* 0x000fea0003c00000 */
[----:B------:R-:W-:Y:S05]  /*03d0*/  BRA `(.L_x_2125) ;  /* 0x0000011000007947 */ /* 0x000fea0003800000 */
.L_x_2124:
        /* <DEDUP_REMOVED lines=17> */
.L_x_2125:
[----:B------:R-:W-:Y:S05]  /*04f0*/  BSYNC B0 ;  /* 0x0000000000007941 */ /* 0x000fea0003800000 */
.L_x_2123:
        /* <DEDUP_REMOVED lines=15> */
[----:B0-----:R-:W-:Y:S05]  /*05f0*/  CALL.REL.NOINC `($__internal_106_$__cuda_sm20_div_s64) ;  /* 0x0000114000007944 */ /* 0x001fea0003c00000 */
[----:B------:R-:W-:Y:S01]  /*0600*/  IMAD.MOV.U32 R14, RZ, RZ, R8 ;  /* 0x000000ffff0e7224 */ /* 0x000fe200078e0008 */
[----:B------:R-:W-:Y:S01]  /*0610*/  MOV R15, R5 ;  /* 0x00000005000f7202 */ /* 0x000fe20000000f00 */
[----:B------:R-:W-:Y:S05]  /*0620*/  BRA `(.L_x_2128) ;  /* 0x0000013000007947 */ /* 0x000fea0003800000 */
.L_x_2127:
        /* <DEDUP_REMOVED lines=19> */
.L_x_2128:
[----:B------:R-:W-:Y:S05]  /*0760*/  BSYNC B0 ;  /* 0x0000000000007941 */ /* 0x000fea0003800000 */
.L_x_2126:
        /* <DEDUP_REMOVED lines=17> */
.L_x_2134:
        /* <DEDUP_REMOVED lines=10> */
[----:B------:R-:W-:Y:S05]  /*0920*/  CALL.REL.NOINC `($__internal_106_$__cuda_sm20_div_s64) ;  /* 0x00000e1000007944 */ /* 0x000fea0003c00000 */
[----:B------:R-:W-:Y:S01]  /*0930*/  IMAD.MOV R4, RZ, RZ, -R8 ;  /* 0x000000ffff047224 */ /* 0x000fe200078e0a08 */
[----:B------:R-:W-:-:S03]  /*0940*/  MOV R15, R5 ;  /* 0x00000005000f7202 */ /* 0x000fc60000000f00 */
[----:B------:R-:W-:Y:S02]  /*0950*/  IMAD R9, R9, R4, R14 ;  /* 0x0000000409097224 */ /* 0x000fe400078e020e */
[----:B------:R-:W-:Y:S01]  /*0960*/  IMAD.MOV.U32 R14, RZ, RZ, R8 ;  /* 0x000000ffff0e7224 */ /* 0x000fe200078e0008 */
[----:B------:R-:W-:Y:S05]  /*0970*/  BRA `(.L_x_2133) ;  /* 0x0000016000007947 */ /* 0x000fea0003800000 */
.L_x_2132:
        /* <DEDUP_REMOVED lines=22> */
.L_x_2133:
[----:B------:R-:W-:Y:S05]  /*0ae0*/  BSYNC B0 ;  /* 0x0000000000007941 */ /* 0x000fea0003800000 */
.L_x_2131:
        /* <DEDUP_REMOVED lines=8> */
.L_x_2130:
[----:B------:R-:W-:-:S13]  /*0b70*/  ISETP.GE.U32.AND P0, PT, R20, 0x3, PT ;  /* 0x000000031400780c */ /* 0x000fda0003f06070 */
[----:B------:R-:W-:Y:S05]  /*0b80*/  @!P0 BRA `(.L_x_2129) ;  /* 0x00000ae000008947 */ /* 0x000fea0003800000 */
[C---:B------:R-:W-:Y:S01]  /*0b90*/  IMAD.SHL.U32 R21, R18.reuse, 0x4, RZ ;  /* 0x0000000412157824 */ /* 0x040fe200078e00ff */
[----:B------:R-:W-:Y:S01]  /*0ba0*/  IADD3 R20, R18, 0x4, RZ ;  /* 0x0000000412147810 */ /* 0x000fe20007ffe0ff */
[----:B------:R-:W-:-:S03]  /*0bb0*/  IMAD.MOV.U32 R5, RZ, RZ, 0x4 ;  /* 0x00000004ff057424 */ /* 0x000fc600078e00ff */
[----:B------:R-:W-:Y:S01]  /*0bc0*/  IADD3 R21, R21, 0xe0, RZ ;  /* 0x000000e015157810 */ /* 0x000fe20007ffe0ff */
[----:B------:R-:W-:-:S03]  /*0bd0*/  IMAD R18, R18, R5, c[0x2][0x10] ;  /* 0x0080040012127624 */ /* 0x000fc600078e0205 */
.L_x_2147:
        /* <DEDUP_REMOVED lines=11> */
[----:B------:R-:W-:Y:S02]  /*0c90*/  IMAD.MOV R6, RZ, RZ, -R8 ;  /* 0x000000ffff067224 */ /* 0x000fe400078e0a08 */
[----:B------:R-:W-:Y:S02]  /*0ca0*/  IMAD.MOV.U32 R15, RZ, RZ, R5 ;  /* 0x000000ffff0f7224 */ /* 0x000fe400078e0005 */
[----:B------:R-:W-:Y:S01]  /*0cb0*/  IMAD R6, R9, R6, R14 ;  /* 0x0000000609067224 */ /* 0x000fe200078e020e */
[----:B------:R-:W-:Y:S01]  /*0cc0*/  MOV R14, R8 ;  /* 0x00000008000e7202 */ /* 0x000fe20000000f00 */
[----:B------:R-:W-:Y:S05]  /*0cd0*/  BRA `(.L_x_2137) ;  /* 0x0000016000007947 */ /* 0x000fea0003800000 */
.L_x_2136:
        /* <DEDUP_REMOVED lines=22> */
.L_x_2137:
[----:B------:R-:W-:Y:S05]  /*0e40*/  BSYNC B0 ;  /* 0x0000000000007941 */ /* 0x000fea0003800000 */
.L_x_2135:
        /* <DEDUP_REMOVED lines=12> */
[----:B------:R-:W-:Y:S05]  /*0f10*/  CALL.REL.NOINC `($__internal_106_$__cuda_sm20_div_s64) ;  /* 0x0000082000007944 */ /* 0x000fea0003c00000 */
[----:B------:R-:W-:Y:S01]  /*0f20*/  IADD3 R6, -R8, RZ, RZ ;  /* 0x000000ff08067210 */ /* 0x000fe20007ffe1ff */
[----:B------:R-:W-:-:S04]  /*0f30*/  IMAD.MOV.U32 R15, RZ, RZ, R5 ;  /* 0x000000ffff0f7224 */ /* 0x000fc800078e0005 */
[----:B------:R-:W-:Y:S02]  /*0f40*/  IMAD R6, R9, R6, R14 ;  /* 0x0000000609067224 */ /* 0x000fe400078e020e */
[----:B------:R-:W-:Y:S01]  /*0f50*/  IMAD.MOV.U32 R14, RZ, RZ, R8 ;  /* 0x000000ffff0e7224 */ /* 0x000fe200078e0008 */
[----:B------:R-:W-:Y:S05]  /*0f60*/  BRA `(.L_x_2140) ;  /* 0x0000016000007947 */ /* 0x000fea0003800000 */
.L_x_2139:
        /* <DEDUP_REMOVED lines=22> */
.L_x_2140:
[----:B------:R-:W-:Y:S05]  /*10d0*/  BSYNC B0 ;  /* 0x0000000000007941 */ /* 0x000fea0003800000 */
.L_x_2138:
        /* <DEDUP_REMOVED lines=12> */
[----:B------:R-:W-:Y:S05]  /*11a0*/  CALL.REL.NOINC `($__internal_106_$__cuda_sm20_div_s64) ;  /* 0x0000059000007944 */ /* 0x000fea0003c00000 */
[----:B------:R-:W-:Y:S02]  /*11b0*/  IMAD.MOV R6, RZ, RZ, -R8 ;  /* 0x000000ffff067224 */ /* 0x000fe400078e0a08 */
[----:B------:R-:W-:Y:S02]  /*11c0*/  IMAD.MOV.U32 R15, RZ, RZ, R5 ;  /* 0x000000ffff0f7224 */ /* 0x000fe400078e0005 */
[----:B------:R-:W-:Y:S02]  /*11d0*/  IMAD R6, R9, R6, R14 ;  /* 0x0000000609067224 */ /* 0x000fe400078e020e */
[----:B------:R-:W-:Y:S01]  /*11e0*/  IMAD.MOV.U32 R14, RZ, RZ, R8 ;  /* 0x000000ffff0e7224 */ /* 0x000fe200078e0008 */
[----:B------:R-:W-:Y:S05]  /*11f0*/  BRA `(.L_x_2143) ;  /* 0x0000016000007947 */ /* 0x000fea0003800000 */
.L_x_2142:
        /* <DEDUP_REMOVED lines=22> */
.L_x_2143:
[----:B------:R-:W-:Y:S05]  /*1360*/  BSYNC B0 ;  /* 0x0000000000007941 */ /* 0x000fea0003800000 */
.L_x_2141:
        /* <DEDUP_REMOVED lines=13> */
[----:B------:R-:W-:Y:S01]  /*1440*/  IMAD.MOV R4, RZ, RZ, -R8 ;  /* 0x000000ffff047224 */ /* 0x000fe200078e0a08 */
[----:B------:R-:W-:-:S03]  /*1450*/  MOV R15, R5 ;  /* 0x00000005000f7202 */ /* 0x000fc60000000f00 */
[----:B------:R-:W-:Y:S02]  /*1460*/  IMAD R9, R9, R4, R14 ;  /* 0x0000000409097224 */ /* 0x000fe400078e020e */
[----:B------:R-:W-:Y:S01]  /*1470*/  IMAD.MOV.U32 R14, RZ, RZ, R8 ;  /* 0x000000ffff0e7224 */ /* 0x000fe200078e0008 */
[----:B------:R-:W-:Y:S05]  /*1480*/  BRA `(.L_x_2146) ;  /* 0x0000016000007947 */ /* 0x000fea0003800000 */
.L_x_2145:
        /* <DEDUP_REMOVED lines=22> */
.L_x_2146:
[----:B------:R-:W-:Y:S05]  /*15f0*/  BSYNC B0 ;  /* 0x0000000000007941 */ /* 0x000fea0003800000 */
.L_x_2144:
[----:B------:R0:W1:Y:S01]  /*1600*/  LDC R5, c[0x0][R18+0x154] ;  /* 0x0000550012057b82 */ /* 0x0000620000000800 */
[----:B------:R-:W-:Y:S02]  /*1610*/  IADD3 R20, R20, -0x4, RZ ;  /* 0xfffffffc14147810 */ /* 0x000fe40007ffe0ff */
[----:B------:R-:W-:Y:S02]  /*1620*/  IADD3 R21, R21, -0x10, RZ ;  /* 0xfffffff015157810 */ /* 0x000fe40007ffe0ff */
[----:B------:R-:W-:Y:S02]  /*1630*/  ISETP.GT.AND P0, PT, R20, 0x3, PT ;  /* 0x000000031400780c */ /* 0x000fe40003f04270 */
[----:B0-----:R-:W-:Y:S01]  /*1640*/  IADD3 R18, R18, -0x10, RZ ;  /* 0xfffffff012127810 */ /* 0x001fe20007ffe0ff */
[----:B-1----:R-:W-:-:S10]  /*1650*/  IMAD R0, R5, R9, R0 ;  /* 0x0000000905007224 */ /* 0x002fd400078e0200 */
[----:B------:R-:W-:Y:S05]  /*1660*/  @P0 BRA `(.L_x_2147) ;  /* 0xfffff57000000947 */ /* 0x000fea000383ffff */
.L_x_2129:
[----:B------:R-:W-:Y:S02]  /*1670*/  ULDC UR4, c[0x0][UR6+0x16c] ;  /* 0x00005b0006047abb */ /* 0x000fe40008000800 */
[----:B------:R-:W-:-:S13]  /*1680*/  ISETP.LT.AND P0, PT, R3, UR4, PT ;  /* 0x0000000403007c0c */ /* 0x000fda000bf01270 */
[----:B------:R-:W-:Y:S05]  /*1690*/  @!P0 EXIT ;  /* 0x000000000000894d */ /* 0x000fea0003800000 */
[----:B------:R-:W-:-:S04]  /*16a0*/  IADD3 R2, R3, -R2, RZ ;  /* 0x8000000203027210 */ /* 0x000fc80007ffe0ff */
[----:B------:R-:W-:Y:S02]  /*16b0*/  ISETP.GT.U32.AND P0, PT, R2, c[0x0][0x310], PT ;  /* 0x0000c40002007a0c */ /* 0x000fe40003f04070 */
[----:B------:R-:W-:-:S04]  /*16c0*/  SHF.R.S32.HI R2, RZ, 0x1f, R2 ;  /* 0x0000001fff027819 */ /* 0x000fc80000011402 */
[----:B------:R-:W-:-:S13]  /*16d0*/  ISETP.GT.AND.EX P0, PT, R2, c[0x0][0x314], PT, P0 ;  /* 0x0000c50002007a0c */ /* 0x000fda0003f04300 */
[----:B------:R-:W-:Y:S05]  /*16e0*/  @!P0 EXIT ;  /* 0x000000000000894d */ /* 0x000fea0003800000 */
[----:B------:R-:W-:Y:S01]  /*16f0*/  IMAD.MOV.U32 R3, RZ, RZ, 0x8 ;  /* 0x00000008ff037424 */ /* 0x000fe200078e00ff */
[----:B------:R-:W-:-:S03]  /*1700*/  ULDC.64 UR4, c[0x0][0x118] ;  /* 0x0000460000047ab9 */ /* 0x000fc60000000a00 */
[----:B------:R-:W-:-:S05]  /*1710*/  IMAD.WIDE R2, R0, R3, c[0x0][0x160] ;  /* 0x0000580000027625 */ /* 0x000fca00078e0203 */
[----:B------:R-:W-:Y:S01]  /*1720*/  STG.E.64 [R2.64], RZ ;  /* 0x000000ff02007986 */ /* 0x000fe2000c101b04 */
[----:B------:R-:W-:Y:S05]  /*1730*/  EXIT ;  /* 0x000000000000794d */ /* 0x000fea0003800000 */
        .weak           $__internal_106_$__cuda_sm20_div_s64
        .type           $__internal_106_$__cuda_sm20_div_s64,@function
        .size           $__internal_106_$__cuda_sm20_div_s64,($__internal_107_$__cuda_sm20_rem_s64 - $__internal_106_$__cuda_sm20_div_s64)
$__internal_106_$__cuda_sm20_div_s64:
[-C--:B------:R-:W-:Y:S02]  /*1740*/  IADD3 R16, P1, RZ, -R9.reuse, RZ ;  /* 0x80000009ff107210 */ /* 0x080fe40007f3e0ff */
[----:B------:R-:W-:Y:S02]  /*1750*/  ISETP.GE.AND P0, PT, R4, RZ, PT ;  /* 0x000000ff0400720c */ /* 0x000fe40003f06270 */
[----:B------:R-:W-:Y:S01]  /*1760*/  ISETP.GE.AND P3, PT, R5, RZ, PT ;  /* 0x000000ff0500720c */ /* 0x000fe20003f66270 */
[----:B------:R-:W-:Y:S01]  /*1770*/  IMAD.X R7, RZ, RZ, ~R4, P1 ;  /* 0x000000ffff077224 */ /* 0x000fe200008e0e04 */
[----:B------:R-:W-:Y:S02]  /*1780*/  SEL R16, R16, R9, !P0 ;  /* 0x0000000910107207 */ /* 0x000fe40004000000 */
[----:B------:R-:W-:Y:S02]  /*1790*/  IADD3 R13, P4, RZ, -R12, RZ ;  /* 0x8000000cff0d7210 */ /* 0x000fe40007f9e0ff */
[----:B------:R-:W-:-:S02]  /*17a0*/  SEL R17, R7, R4, !P0 ;  /* 0x0000000407117207 */ /* 0x000fc40004000000 */
[----:B------:R-:W-:Y:S01]  /*17b0*/  SEL R13, R13, R12, !P3 ;  /* 0x0000000c0d0d7207 */ /* 0x000fe20005800000 */
[----:B------:R-:W-:Y:S01]  /*17c0*/  IMAD.X R12, RZ, RZ, ~R5, P4 ;  /* 0x000000ffff0c7224 */ /* 0x000fe200020e0e05 */
        /* <DEDUP_REMOVED lines=29> */
[----:B------:R-:W-:Y:S01]  /*19a0*/  SEL R11, R12, R5, !P3 ;  /* 0x000000050c0b7207 */ /* 0x000fe20005800000 */
[----:B------:R-:W-:Y:S01]  /*19b0*/  IMAD.MOV.U32 R25, RZ, RZ, RZ ;  /* 0x000000ffff197224 */ /* 0x000fe200078e00ff */
[----:B------:R-:W-:Y:S01]  /*19c0*/  IADD3.X R8, R8, R7, RZ, P0, !PT ;  /* 0x0000000708087210 */ /* 0x000fe200007fe4ff */
[----:B------:R-:W-:Y:S01]  /*19d0*/  IMAD.HI.U32 R24, R10, R13, RZ ;  /* 0x0000000d0a187227 */ /* 0x000fe200078e00ff */
[----:B------:R-:W-:Y:S02]  /*19e0*/  LOP3.LUT R5, R4, R5, RZ, 0x3c, !PT ;  /* 0x0000000504057212 */ /* 0x000fe400078e3cff */
[----:B------:R-:W-:-:S03]  /*19f0*/  IADD3.X R8, RZ, RZ, R8, P2, P1 ;  /* 0x000000ffff087210 */ /* 0x000fc600017e2408 */
        /* <DEDUP_REMOVED lines=14> */
[----:B------:R-:W-:Y:S02]  /*1ae0*/  IADD3 R10, P2, R7, 0x1, RZ ;  /* 0x00000001070a7810 */ /* 0x000fe40007f5e0ff */
[C---:B------:R-:W-:Y:S01]  /*1af0*/  ISETP.GE.U32.AND.EX P0, PT, R11.reuse, R17, PT, P0 ;  /* 0x000000110b00720c */ /* 0x040fe20003f06100 */
[----:B------:R-:W-:Y:S02]  /*1b00*/  IMAD.X R12, R11, 0x1, ~R17, P1 ;  /* 0x000000010b0c7824 */ /* 0x000fe400008e0e11 */
[----:B------:R-:W-:Y:S01]  /*1b10*/  IMAD.X R19, RZ, RZ, R8, P2 ;  /* 0x000000ffff137224 */ /* 0x000fe200010e0608 */
[----:B------:R-:W-:-:S02]  /*1b20*/  SEL R13, R24, R13, P0 ;  /* 0x0000000d180d7207 */ /* 0x000fc40000000000 */
[----:B------:R-:W-:Y:S02]  /*1b30*/  SEL R10, R10, R7, P0 ;  /* 0x000000070a0a7207 */ /* 0x000fe40000000000 */
        /* <DEDUP_REMOVED lines=18> */
[----:B------:R-:W-:Y:S06]  /*1c60*/  RET.REL.NODEC R6 `(_ZN2at6native16triu_tril_kernelIN3c107complexIfEEiLb0ELi1ELb1EEEvNS_4cuda6detail10TensorInfoIT_T0_EENS7_IKS8_S9_EEllS9_) ;  /* 0xffffe39006007950 */ /* 0x000fec0003c3ffff */
        .weak           $__internal_107_$__cuda_sm20_rem_s64
        .type           $__internal_107_$__cuda_sm20_rem_s64,@function
        .size           $__internal_107_$__cuda_sm20_rem_s64,(.L_x_3219 - $__internal_107_$__cuda_sm20_rem_s64)
$__internal_107_$__cuda_sm20_rem_s64:
        /* <DEDUP_REMOVED lines=20> */
[----:B------:R-:W-:Y:S02]  /*1db0*/  IADD3.X R7, R7, R9, RZ, P0, !PT ;  /* 0x0000000907077210 */ /* 0x000fe400007fe4ff */
[----:B------:R-:W-:Y:S02]  /*1dc0*/  IADD3 R13, P5, RZ, -R6, RZ ;  /* 0x80000006ff0d7210 */ /* 0x000fe40007fbe0ff */
        /* <DEDUP_REMOVED lines=9> */
[----:B------:R-:W-:-:S03]  /*1e60*/  SEL R8, R13, R6, !P2 ;  /* 0x000000060d087207 */ /* 0x000fc60005000000 */
        /* <DEDUP_REMOVED lines=10> */
[----:B------:R-:W-:-:S04]  /*1f10*/  HFMA2.MMA R7, -RZ, RZ, 0, 0 ;  /* 0x00000000ff077435 */ /* 0x000fc800000001ff */
[----:B------:R-:W-:-:S06]  /*1f20*/  IMAD.HI.U32 R2, R11, R10, RZ ;  /* 0x0000000a0b027227 */ /* 0x000fcc00078e00ff */
[----:B------:R-:W-:-:S04]  /*1f30*/  IMAD.WIDE.U32 R6, R9, R10, R6 ;  /* 0x0000000a09067225 */ /* 0x000fc800078e0006 */
[C---:B------:R-:W-:Y:S02]  /*1f40*/  IMAD R9, R11.reuse, R10, RZ ;  /* 0x0000000a0b097224 */ /* 0x040fe400078e02ff */
[----:B------:R-:W-:-:S04]  /*1f50*/  IMAD.HI.U32 R6, P0, R11, R8, R6 ;  /* 0x000000080b067227 */ /* 0x000fc80007800006 */
[----:B------:R-:W-:Y:S01]  /*1f60*/  IMAD.X R2, RZ, RZ, R2, P0 ;  /* 0x000000ffff027224 */ /* 0x000fe200000e0602 */
[----:B------:R-:W-:-:S05]  /*1f70*/  IADD3 R9, P3, R9, R6, RZ ;  /* 0x0000000609097210 */ /* 0x000fca0007f7e0ff */
        /* <DEDUP_REMOVED lines=15> */
[----:B------:R-:W-:-:S03]  /*2070*/  IMAD.MOV.U32 R6, RZ, RZ, R0 ;  /* 0x000000ffff067224 */ /* 0x000fc600078e0000 */
[----:B------:R-:W-:Y:S02]  /*2080*/  SEL R2, R2, R7, P0 ;  /* 0x0000000702027207 */ /* 0x000fe40000000000 */
[----:B------:R-:W-:Y:S02]  /*2090*/  ISETP.NE.U32.AND P0, PT, RZ, UR7, PT ;  /* 0x00000007ff007c0c */ /* 0x000fe4000bf05070 */
[-C--:B------:R-:W-:Y:S02]  /*20a0*/  IADD3 R7, RZ, -R2.reuse, RZ ;  /* 0x80000002ff077210 */ /* 0x080fe40007ffe0ff */
[----:B------:R-:W-:Y:S02]  /*20b0*/  ISETP.NE.AND.EX P0, PT, RZ, UR8, PT, P0 ;  /* 0x00000008ff007c0c */ /* 0x000fe4000bf05300 */
[----:B------:R-:W-:Y:S01]  /*20c0*/  SEL R2, R7, R2, !P2 ;  /* 0x0000000207027207 */ /* 0x000fe20005000000 */
[----:B------:R-:W-:-:S03]  /*20d0*/  IMAD.MOV.U32 R7, RZ, RZ, 0x0 ;  /* 0x00000000ff077424 */ /* 0x000fc600078e00ff */
[----:B------:R-:W-:Y:S01]  /*20e0*/  SEL R2, R2, 0xffffffff, P0 ;  /* 0xffffffff02027807 */ /* 0x000fe20000000000 */
[----:B------:R-:W-:Y:S06]  /*20f0*/  RET.REL.NODEC R6 `(_ZN2at6native16triu_tril_kernelIN3c107complexIfEEiLb0ELi1ELb1EEEvNS_4cuda6detail10TensorInfoIT_T0_EENS7_IKS8_S9_EEllS9_) ;  /* 0xffffdf0006007950 */ /* 0x000fec0003c3ffff */
.L_x_2148:
        /* <DEDUP_REMOVED lines=16> */
.L_x_3219:


//--------------------- .text._ZN2at6native16triu_tril_kernelIN3c107complexIdEElLb0ELi1ELb0EEEvNS_4cuda6detail10TensorInfoIT_T0_EENS7_IKS8_S9_EEllS9_ --------------------------
	.section	.text._ZN2at6native16triu_tril_kernelIN3c107complexIdEElLb0ELi1ELb0EEEvNS_4cuda6detail10TensorInfoIT_T0_EENS7_IKS8_S9_EEllS9_,"ax",@progbits
	.sectioninfo	@"SHI_REGISTERS=32"
	.align	128
        .global         _ZN2at6native16triu_tril_kernelIN3c107complexIdEElLb0ELi1ELb0EEEvNS_4cuda6detail10TensorInfoIT_T0_EENS7_IKS8_S9_EEllS9_
        .type           _ZN2at6native16triu_tril_kernelIN3c107complexIdEElLb0ELi1ELb0EEEvNS_4cuda6detail10TensorInfoIT_T0_EENS7_IKS8_S9_EEllS9_,@function
        .size           _ZN2at6native16triu_tril_kernelIN3c107complexIdEElLb0ELi1ELb0EEEvNS_4cuda6detail10TensorInfoIT_T0_EENS7_IKS8_S9_EEllS9_,(.L_x_3220 - _ZN2at6native16triu_tril_kernelIN3c107complexIdEElLb0ELi1ELb0EEEvNS_4cuda6detail10TensorInfoIT_T0_EENS7_IKS8_S9_EEllS9_)
        .other          _ZN2at6native16triu_tril_kernelIN3c107complexIdEElLb0ELi1ELb0EEEvNS_4cuda6detail10TensorInfoIT_T0_EENS7_IKS8_S9_EEllS9_,@"STO_CUDA_ENTRY STV_DEFAULT"
_ZN2at6native16triu_tril_kernelIN3c107complexIdEElLb0ELi1ELb0EEEvNS_4cuda6detail10TensorInfoIT_T0_EENS7_IKS8_S9_EEllS9_:
.text._ZN2at6native16triu_tril_kernelIN3c107complexIdEElLb0ELi1ELb0EEEvNS_4cuda6detail10TensorInfoIT_T0_EENS7_IKS8_S9_EEllS9_:
        /* <DEDUP_REMOVED lines=17> */
[----:B------:R-:W-:Y:S05]  /*0110*/  CALL.REL.NOINC `($__internal_108_$__cuda_sm20_div_s64) ;  /* 0x00001ef000007944 */ /* 0x000fea0003c00000 */
        /* <DEDUP_REMOVED lines=9> */
.L_x_2150:
        /* <DEDUP_REMOVED lines=22> */
.L_x_2151:
[----:B------:R-:W-:Y:S05]  /*0310*/  BSYNC B0 ;  /* 0x0000000000007941 */ /* 0x000fea0003800000 */
.L_x_2149:
        /* <DEDUP_REMOVED lines=19> */
[----:B------:R-:W-:Y:S05]  /*0450*/  CALL.REL.NOINC `($__internal_108_$__cuda_sm20_div_s64) ;  /* 0x00001bb000007944 */ /* 0x000fea0003c00000 */
        /* <DEDUP_REMOVED lines=9> */
.L_x_2153:
        /* <DEDUP_REMOVED lines=22> */
.L_x_2154:
[----:B------:R-:W-:Y:S05]  /*0650*/  BSYNC B0 ;  /* 0x0000000000007941 */ /* 0x000fea0003800000 */
.L_x_2152:
        /* <DEDUP_REMOVED lines=57> */
.L_x_2160:
        /* <DEDUP_REMOVED lines=14> */
[----:B------:R-:W-:Y:S05]  /*0ad0*/  CALL.REL.NOINC `($__internal_108_$__cuda_sm20_div_s64) ;  /* 0x0000153000007944 */ /* 0x000fea0003c00000 */
        /* <DEDUP_REMOVED lines=11> */
.L_x_2158:
        /* <DEDUP_REMOVED lines=23> */
.L_x_2159:
[----:B------:R-:W-:Y:S05]  /*0d00*/  BSYNC B0 ;  /* 0x0000000000007941 */ /* 0x000fea0003800000 */
.L_x_2157:
        /* <DEDUP_REMOVED lines=19> */
.L_x_2156:
        /* <DEDUP_REMOVED lines=13> */
.L_x_2173:
        /* <DEDUP_REMOVED lines=14> */
[----:B------:R-:W-:Y:S05]  /*0ff0*/  CALL.REL.NOINC `($__internal_108_$__cuda_sm20_div_s64) ;  /* 0x0000101000007944 */ /* 0x000fea0003c00000 */
        /* <DEDUP_REMOVED lines=10> */
.L_x_2162:
        /* <DEDUP_REMOVED lines=23> */
.L_x_2163:
[----:B------:R-:W-:Y:S05]  /*1210*/  BSYNC B0 ;  /* 0x0000000000007941 */ /* 0x000fea0003800000 */
.L_x_2161:
        /* <DEDUP_REMOVED lines=35> */
.L_x_2165:
        /* <DEDUP_REMOVED lines=23> */
.L_x_2166:
[----:B------:R-:W-:Y:S05]  /*15c0*/  BSYNC B0 ;  /* 0x0000000000007941 */ /* 0x000fea0003800000 */
.L_x_2164:
        /* <DEDUP_REMOVED lines=37> */
.L_x_2168:
        /* <DEDUP_REMOVED lines=23> */
.L_x_2169:
[----:B------:R-:W-:Y:S05]  /*1990*/  BSYNC B0 ;  /* 0x0000000000007941 */ /* 0x000fea0003800000 */
.L_x_2167:
        /* <DEDUP_REMOVED lines=27> */
[----:B------:R-:W-:Y:S05]  /*1b50*/  CALL.REL.NOINC `($__internal_108_$__cuda_sm20_div_s64) ;  /* 0x000004b000007944 */ /* 0x000fea0003c00000 */
        /* <DEDUP_REMOVED lines=10> */
.L_x_2171:
        /* <DEDUP_REMOVED lines=22> */
.L_x_2172:
[----:B------:R-:W-:Y:S05]  /*1d60*/  BSYNC B0 ;  /* 0x0000000000007941 */ /* 0x000fea0003800000 */
.L_x_2170:
        /* <DEDUP_REMOVED lines=20> */
.L_x_2155:
[----:B------:R-:W-:Y:S01]  /*1eb0*/  IADD3 R4, P1, R2, -R4, RZ ;  /* 0x8000000402047210 */ /* 0x000fe20007f3e0ff */
[----:B------:R-:W-:Y:S01]  /*1ec0*/  ULDC.64 UR4, c[0x0][UR4+0x170] ;  /* 0x00005c0004047abb */ /* 0x000fe20008000a00 */
[----:B------:R-:W-:Y:S01]  /*1ed0*/  BSSY B0, `(.L_x_2174) ;  /* 0x000000e000007945 */ /* 0x000fe20003800000 */
[----:B------:R-:W-:Y:S01]  /*1ee0*/  CS2R R6, SRZ ;  /* 0x0000000000067805 */ /* 0x000fe2000001ff00 */
        /* <DEDUP_REMOVED lines=10> */
[----:B------:R-:W-:-:S06]  /*1f90*/  LEA.HI.X R5, R8, c[0x0][0x304], R9, 0x4, P0 ;  /* 0x0000c10008057a11 */ /* 0x000fcc00000f2409 */
[----:B------:R-:W5:Y:S03]  /*1fa0*/  LDG.E.128 R4, [R4.64] ;  /* 0x0000000404047981 */ /* 0x000f66000c1e1d00 */
.L_x_2175:
[----:B------:R-:W-:Y:S05]  /*1fb0*/  BSYNC B0 ;  /* 0x0000000000007941 */ /* 0x000fea0003800000 */
.L_x_2174:
[----:B------:R-:W-:Y:S05]  /*1fc0*/  @P1 EXIT ;  /* 0x000000000000194d */ /* 0x000fea0003800000 */
[----:B------:R-:W-:-:S04]  /*1fd0*/  LEA R2, P0, R14, c[0x0][0x160], 0x4 ;  /* 0x000058000e027a11 */ /* 0x000fc800078020ff */
[----:B------:R-:W-:-:S05]  /*1fe0*/  LEA.HI.X R3, R14, c[0x0][0x164], R15, 0x4, P0 ;  /* 0x000059000e037a11 */ /* 0x000fca00000f240f */
[----:B-----5:R-:W-:Y:S01]  /*1ff0*/  STG.E.128 [R2.64], R4 ;  /* 0x0000000402007986 */ /* 0x020fe2000c101d04 */
[----:B------:R-:W-:Y:S05]  /*2000*/  EXIT ;  /* 0x000000000000794d */ /* 0x000fea0003800000 */
        .weak           $__internal_108_$__cuda_sm20_div_s64
        .type           $__internal_108_$__cuda_sm20_div_s64,@function
        .size           $__internal_108_$__cuda_sm20_div_s64,(.L_x_3220 - $__internal_108_$__cuda_sm20_div_s64)
$__internal_108_$__cuda_sm20_div_s64:
        /* <DEDUP_REMOVED lines=83> */
[----:B------:R-:W-:Y:S06]  /*2540*/  RET.REL.NODEC R20 `(_ZN2at6native16triu_tril_kernelIN3c107complexIdEElLb0ELi1ELb0EEEvNS_4cuda6detail10TensorInfoIT_T0_EENS7_IKS8_S9_EEllS9_) ;  /* 0xffffdab014007950 */ /* 0x000fec0003c3ffff */
.L_x_2176:
        /* <DEDUP_REMOVED lines=11> */
.L_x_3220:


//--------------------- .text._ZN2at6native16triu_tril_kernelIN3c107complexIdEElLb0ELi1ELb1EEEvNS_4cuda6detail10TensorInfoIT_T0_EENS7_IKS8_S9_EEllS9_ --------------------------
	.section	.text._ZN2at6native16triu_tril_kernelIN3c107complexIdEElLb0ELi1ELb1EEEvNS_4cuda6detail10TensorInfoIT_T0_EENS7_IKS8_S9_EEllS9_,"ax",@progbits
	.sectioninfo	@"SHI_REGISTERS=30"
	.align	128
        .global         _ZN2at6native16triu_tril_kernelIN3c107complexIdEElLb0ELi1ELb1EEEvNS_4cuda6detail10TensorInfoIT_T0_EENS7_IKS8_S9_EEllS9_
        .type           _ZN2at6native16triu_tril_kernelIN3c107complexIdEElLb0ELi1ELb1EEEvNS_4cuda6detail10TensorInfoIT_T0_EENS7_IKS8_S9_EEllS9_,@function
        .size           _ZN2at6native16triu_tril_kernelIN3c107complexIdEElLb0ELi1ELb1EEEvNS_4cuda6detail10TensorInfoIT_T0_EENS7_IKS8_S9_EEllS9_,(.L_x_3222 - _ZN2at6native16triu_tril_kernelIN3c107complexIdEElLb0ELi1ELb1EEEvNS_4cuda6detail10TensorInfoIT_T0_EENS7_IKS8_S9_EEllS9_)
        .other          _ZN2at6native16triu_tril_kernelIN3c107complexIdEElLb0ELi1ELb1EEEvNS_4cuda6detail10TensorInfoIT_T0_EENS7_IKS8_S9_EEllS9_,@"STO_CUDA_ENTRY STV_DEFAULT"
_ZN2at6native16triu_tril_kernelIN3c107complexIdEElLb0ELi1ELb1EEEvNS_4cuda6detail10TensorInfoIT_T0_EENS7_IKS8_S9_EEllS9_:
.text._ZN2at6native16triu_tril_kernelIN3c107complexIdEElLb0ELi1ELb1EEEvNS_4cuda6detail10TensorInfoIT_T0_EENS7_IKS8_S9_EEllS9_:
        /* <DEDUP_REMOVED lines=17> */
[----:B------:R-:W-:Y:S05]  /*0110*/  CALL.REL.NOINC `($__internal_109_$__cuda_sm20_div_s64) ;  /* 0x00001d3000007944 */ /* 0x000fea0003c00000 */
[----:B------:R-:W-:-:S05]  /*0120*/  IADD3 R7, P0, RZ, -R10, RZ ;  /* 0x8000000aff077210 */ /* 0x000fca0007f1e0ff */
[----:B------:R-:W-:Y:S02]  /*0130*/  IMAD.X R0, RZ, RZ, ~R11, P0 ;  /* 0x000000ffff007224 */ /* 0x000fe400000e0e0b */
[----:B------:R-:W-:-:S04]  /*0140*/  IMAD.WIDE.U32 R4, R7, c[0x0][0x4b0], R2 ;  /* 0x00012c0007047a25 */ /* 0x000fc800078e0002 */
[----:B------:R-:W-:-:S04]  /*0150*/  IMAD R0, R0, c[0x0][0x4b0], RZ ;  /* 0x00012c0000007a24 */ /* 0x000fc800078e02ff */
[----:B------:R-:W-:-:S04]  /*0160*/  IMAD R3, R7, c[0x0][0x4b4], R0 ;  /* 0x00012d0007037a24 */ /* 0x000fc800078e0200 */
[----:B------:R-:W-:Y:S01]  /*0170*/  IMAD.IADD R3, R5, 0x1, R3 ;  /* 0x0000000105037824 */ /* 0x000fe200078e0203 */
[----:B------:R-:W-:Y:S05]  /*0180*/  BRA `(.L_x_2179) ;  /* 0x0000016000007947 */ /* 0x000fea0003800000 */
.L_x_2178:
        /* <DEDUP_REMOVED lines=22> */
.L_x_2179:
[----:B------:R-:W-:Y:S05]  /*02f0*/  BSYNC B0 ;  /* 0x0000000000007941 */ /* 0x000fea0003800000 */
.L_x_2177:
        /* <DEDUP_REMOVED lines=13> */
[----:B------:R-:W-:Y:S05]  /*03d0*/  CALL.REL.NOINC `($__internal_110_$__cuda_sm20_rem_s64) ;  /* 0x00001fa000007944 */ /* 0x000fea0003c00000 */
[----:B------:R-:W-:Y:S05]  /*03e0*/  BRA `(.L_x_2182) ;  /* 0x0000012000007947 */ /* 0x000fea0003800000 */
.L_x_2181:
        /* <DEDUP_REMOVED lines=18> */
.L_x_2182:
[----:B------:R-:W-:Y:S05]  /*0510*/  BSYNC B0 ;  /* 0x0000000000007941 */ /* 0x000fea0003800000 */
.L_x_2180:
        /* <DEDUP_REMOVED lines=19> */
[----:B------:R-:W-:Y:S05]  /*0650*/  CALL.REL.NOINC `($__internal_109_$__cuda_sm20_div_s64) ;  /* 0x000017f000007944 */ /* 0x000fea0003c00000 */
[----:B------:R-:W-:Y:S02]  /*0660*/  IMAD.MOV.U32 R18, RZ, RZ, R10 ;  /* 0x000000ffff127224 */ /* 0x000fe400078e000a */
[----:B------:R-:W-:Y:S01]  /*0670*/  IMAD.MOV.U32 R19, RZ, RZ, R11 ;  /* 0x000000ffff137224 */ /* 0x000fe200078e000b */
[----:B------:R-:W-:Y:S05]  /*0680*/  BRA `(.L_x_2185) ;  /* 0x0000013000007947 */ /* 0x000fea0003800000 */
.L_x_2184:
        /* <DEDUP_REMOVED lines=19> */
.L_x_2185:
[----:B------:R-:W-:Y:S05]  /*07c0*/  BSYNC B0 ;  /* 0x0000000000007941 */ /* 0x000fea0003800000 */
.L_x_2183:
        /* <DEDUP_REMOVED lines=43> */
.L_x_2191:
        /* <DEDUP_REMOVED lines=13> */
[----:B------:R-:W-:Y:S05]  /*0b50*/  CALL.REL.NOINC `($__internal_109_$__cuda_sm20_div_s64) ;  /* 0x000012f000007944 */ /* 0x000fea0003c00000 */
        /* <DEDUP_REMOVED lines=11> */
.L_x_2189:
        /* <DEDUP_REMOVED lines=23> */
.L_x_2190:
[----:B------:R-:W-:Y:S05]  /*0d80*/  BSYNC B0 ;  /* 0x0000000000007941 */ /* 0x000fea0003800000 */
.L_x_2188:
        /* <DEDUP_REMOVED lines=14> */
.L_x_2187:
        /* <DEDUP_REMOVED lines=13> */
.L_x_2204:
        /* <DEDUP_REMOVED lines=25> */
.L_x_2193:
        /* <DEDUP_REMOVED lines=23> */
.L_x_2194:
[----:B------:R-:W-:Y:S05]  /*1240*/  BSYNC B0 ;  /* 0x0000000000007941 */ /* 0x000fea0003800000 */
.L_x_2192:
        /* <DEDUP_REMOVED lines=30> */
.L_x_2196:
        /* <DEDUP_REMOVED lines=23> */
.L_x_2197:
[----:B------:R-:W-:Y:S05]  /*15a0*/  BSYNC B0 ;  /* 0x0000000000007941 */ /* 0x000fea0003800000 */
.L_x_2195:
        /* <DEDUP_REMOVED lines=20> */
[----:B------:R-:W-:Y:S05]  /*16f0*/  CALL.REL.NOINC `($__internal_109_$__cuda_sm20_div_s64) ;  /* 0x0000075000007944 */ /* 0x000fea0003c00000 */
        /* <DEDUP_REMOVED lines=11> */
.L_x_2199:
        /* <DEDUP_REMOVED lines=23> */
.L_x_2200:
[----:B------:R-:W-:Y:S05]  /*1920*/  BSYNC B0 ;  /* 0x0000000000007941 */ /* 0x000fea0003800000 */
.L_x_2198:
        /* <DEDUP_REMOVED lines=31> */
.L_x_2202:
        /* <DEDUP_REMOVED lines=23> */
.L_x_2203:
[----:B------:R-:W-:Y:S05]  /*1c90*/  BSYNC B0 ;  /* 0x0000000000007941 */ /* 0x000fea0003800000 */
.L_x_2201:
        /* <DEDUP_REMOVED lines=14> */
.L_x_2186:
        /* <DEDUP_REMOVED lines=11> */
[----:B------:R-:W-:Y:S01]  /*1e30*/  STG.E.128 [R2.64], RZ ;  /* 0x000000ff02007986 */ /* 0x000fe2000c101d04 */
[----:B------:R-:W-:Y:S05]  /*1e40*/  EXIT ;  /* 0x000000000000794d */ /* 0x000fea0003800000 */
        .weak           $__internal_109_$__cuda_sm20_div_s64
        .type           $__internal_109_$__cuda_sm20_div_s64,@function
        .size           $__internal_109_$__cuda_sm20_div_s64,($__internal_110_$__cuda_sm20_rem_s64 - $__internal_109_$__cuda_sm20_div_s64)
$__internal_109_$__cuda_sm20_div_s64:
        /* <DEDUP_REMOVED lines=82> */
[----:B------:R-:W-:Y:S06]  /*2370*/  RET.REL.NODEC R8 `(_ZN2at6native16triu_tril_kernelIN3c107complexIdEElLb0ELi1ELb1EEEvNS_4cuda6detail10TensorInfoIT_T0_EENS7_IKS8_S9_EEllS9_) ;  /* 0xffffdc8008007950 */ /* 0x000fec0003c3ffff */
        .weak           $__internal_110_$__cuda_sm20_rem_s64
        .type           $__internal_110_$__cuda_sm20_rem_s64,@function
        .size           $__internal_110_$__cuda_sm20_rem_s64,(.L_x_3222 - $__internal_110_$__cuda_sm20_rem_s64)
$__internal_110_$__cuda_sm20_rem_s64:
        /* <DEDUP_REMOVED lines=77> */
[----:B------:R-:W-:Y:S06]  /*2850*/  RET.REL.NODEC R6 `(_ZN2at6native16triu_tril_kernelIN3c107complexIdEElLb0ELi1ELb1EEEvNS_4cuda6detail10TensorInfoIT_T0_EENS7_IKS8_S9_EEllS9_) ;  /* 0xffffd7a006007950 */ /* 0x000fec0003c3ffff */
.L_x_2205:
        /* <DEDUP_REMOVED lines=10> */
.L_x_3222:


//--------------------- .text._ZN2at6native16triu_tril_kernelIN3c107complexIdEEiLb0ELi1ELb0EEEvNS_4cuda6detail10TensorInfoIT_T0_EENS7_IKS8_S9_EEllS9_ --------------------------
	.section	.text._ZN2at6native16triu_tril_kernelIN3c107complexIdEEiLb0ELi1ELb0EEEvNS_4cuda6detail10TensorInfoIT_T0_EENS7_IKS8_S9_EEllS9_,"ax",@progbits
	.sectioninfo	@"SHI_REGISTERS=30"
	.align	128
        .global         _ZN2at6native16triu_tril_kernelIN3c107complexIdEEiLb0ELi1ELb0EEEvNS_4cuda6detail10TensorInfoIT_T0_EENS7_IKS8_S9_EEllS9_
        .type           _ZN2at6native16triu_tril_kernelIN3c107complexIdEEiLb0ELi1ELb0EEEvNS_4cuda6detail10TensorInfoIT_T0_EENS7_IKS8_S9_EEllS9_,@function
        .size           _ZN2at6native16triu_tril_kernelIN3c107complexIdEEiLb0ELi1ELb0EEEvNS_4cuda6detail10TensorInfoIT_T0_EENS7_IKS8_S9_EEllS9_,(.L_x_3223 - _ZN2at6native16triu_tril_kernelIN3c107complexIdEEiLb0ELi1ELb0EEEvNS_4cuda6detail10TensorInfoIT_T0_EENS7_IKS8_S9_EEllS9_)
        .other          _ZN2at6native16triu_tril_kernelIN3c107complexIdEEiLb0ELi1ELb0EEEvNS_4cuda6detail10TensorInfoIT_T0_EENS7_IKS8_S9_EEllS9_,@"STO_CUDA_ENTRY STV_DEFAULT"
_ZN2at6native16triu_tril_kernelIN3c107complexIdEEiLb0ELi1ELb0EEEvNS_4cuda6detail10TensorInfoIT_T0_EENS7_IKS8_S9_EEllS9_:
.text._ZN2at6native16triu_tril_kernelIN3c107complexIdEEiLb0ELi1ELb0EEEvNS_4cuda6detail10TensorInfoIT_T0_EENS7_IKS8_S9_EEllS9_:
        /* <DEDUP_REMOVED lines=19> */
[----:B------:R-:W-:Y:S05]  /*0130*/  CALL.REL.NOINC `($__internal_111_$__cuda_sm20_div_s64) ;  /* 0x000015c000007944 */ /* 0x000fea0003c00000 */
[----:B------:R-:W-:-:S04]  /*0140*/  IMAD.MOV R3, RZ, RZ, -R9 ;  /* 0x000000ffff037224 */ /* 0x000fc800078e0a09 */
[----:B------:R-:W-:Y:S01]  /*0150*/  IMAD R4, R3, c[0x0][0x320], R2 ;  /* 0x0000c80003047a24 */ /* 0x000fe200078e0202 */
[----:B------:R-:W-:Y:S01]  /*0160*/  MOV R2, R9 ;  /* 0x0000000900027202 */ /* 0x000fe20000000f00 */
[----:B------:R-:W-:Y:S01]  /*0170*/  IMAD.MOV.U32 R3, RZ, RZ, R8 ;  /* 0x000000ffff037224 */ /* 0x000fe200078e0008 */
[----:B------:R-:W-:Y:S05]  /*0180*/  BRA `(.L_x_2208) ;  /* 0x0000016000007947 */ /* 0x000fea0003800000 */
.L_x_2207:
        /* <DEDUP_REMOVED lines=22> */
.L_x_2208:
[----:B------:R-:W-:Y:S05]  /*02f0*/  BSYNC B0 ;  /* 0x0000000000007941 */ /* 0x000fea0003800000 */
.L_x_2206:
        /* <DEDUP_REMOVED lines=16> */
[----:B------:R-:W-:Y:S05]  /*0400*/  CALL.REL.NOINC `($__internal_111_$__cuda_sm20_div_s64) ;  /* 0x000012f000007944 */ /* 0x000fea0003c00000 */
[----:B------:R-:W-:Y:S01]  /*0410*/  IADD3 R3, -R9, RZ, RZ ;  /* 0x000000ff09037210 */ /* 0x000fe20007ffe1ff */
[----:B------:R-:W-:Y:S02]  /*0420*/  IMAD.MOV.U32 R14, RZ, RZ, R9 ;  /* 0x000000ffff0e7224 */ /* 0x000fe400078e0009 */
[----:B------:R-:W-:Y:S02]  /*0430*/  IMAD.MOV.U32 R15, RZ, RZ, R8 ;  /* 0x000000ffff0f7224 */ /* 0x000fe400078e0008 */
[----:B------:R-:W-:Y:S01]  /*0440*/  IMAD R3, R3, UR5, R2 ;  /* 0x0000000503037c24 */ /* 0x000fe2000f8e0202 */
[----:B------:R-:W-:Y:S05]  /*0450*/  BRA `(.L_x_2211) ;  /* 0x0000015000007947 */ /* 0x000fea0003800000 */
.L_x_2210:
        /* <DEDUP_REMOVED lines=21> */
.L_x_2211:
[----:B------:R-:W-:Y:S05]  /*05b0*/  BSYNC B0 ;  /* 0x0000000000007941 */ /* 0x000fea0003800000 */
.L_x_2209:
        /* <DEDUP_REMOVED lines=22> */
.L_x_2217:
        /* <DEDUP_REMOVED lines=10> */
[----:B------:R-:W-:Y:S05]  /*07c0*/  CALL.REL.NOINC `($__internal_111_$__cuda_sm20_div_s64) ;  /* 0x00000f3000007944 */ /* 0x000fea0003c00000 */
[----:B------:R-:W-:Y:S01]  /*07d0*/  IADD3 R5, -R9, RZ, RZ ;  /* 0x000000ff09057210 */ /* 0x000fe20007ffe1ff */
[----:B------:R-:W-:-:S04]  /*07e0*/  IMAD.MOV.U32 R15, RZ, RZ, R8 ;  /* 0x000000ffff0f7224 */ /* 0x000fc800078e0008 */
[----:B------:R-:W-:Y:S02]  /*07f0*/  IMAD R10, R10, R5, R14 ;  /* 0x000000050a0a7224 */ /* 0x000fe400078e020e */
[----:B------:R-:W-:Y:S01]  /*0800*/  IMAD.MOV.U32 R14, RZ, RZ, R9 ;  /* 0x000000ffff0e7224 */ /* 0x000fe200078e0009 */
[----:B------:R-:W-:Y:S05]  /*0810*/  BRA `(.L_x_2216) ;  /* 0x0000016000007947 */ /* 0x000fea0003800000 */
.L_x_2215:
        /* <DEDUP_REMOVED lines=22> */
.L_x_2216:
[----:B------:R-:W-:Y:S05]  /*0980*/  BSYNC B0 ;  /* 0x0000000000007941 */ /* 0x000fea0003800000 */
.L_x_2214:
        /* <DEDUP_REMOVED lines=10> */
.L_x_2213:
[----:B------:R-:W-:-:S13]  /*0a30*/  ISETP.GE.U32.AND P0, PT, R21, 0x3, PT ;  /* 0x000000031500780c */ /* 0x000fda0003f06070 */
[----:B------:R-:W-:Y:S05]  /*0a40*/  @!P0 BRA `(.L_x_2212) ;  /* 0x00000b6000008947 */ /* 0x000fea0003800000 */
[C---:B------:R-:W-:Y:S01]  /*0a50*/  IMAD.SHL.U32 R22, R20.reuse, 0x4, RZ ;  /* 0x0000000414167824 */ /* 0x040fe200078e00ff */
[----:B------:R-:W-:Y:S01]  /*0a60*/  IADD3 R21, R20, 0x4, RZ ;  /* 0x0000000414157810 */ /* 0x000fe20007ffe0ff */
[----:B------:R-:W-:-:S03]  /*0a70*/  IMAD.MOV.U32 R5, RZ, RZ, 0x4 ;  /* 0x00000004ff057424 */ /* 0x000fc600078e00ff */
[----:B------:R-:W-:Y:S01]  /*0a80*/  IADD3 R22, R22, 0xe0, RZ ;  /* 0x000000e016167810 */ /* 0x000fe20007ffe0ff */
[----:B------:R-:W-:-:S03]  /*0a90*/  IMAD R20, R20, R5, c[0x2][0x8] ;  /* 0x0080020014147624 */ /* 0x000fc600078e0205 */
.L_x_2230:
        /* <DEDUP_REMOVED lines=10> */
[----:B------:R-:W-:Y:S05]  /*0b40*/  CALL.REL.NOINC `($__internal_111_$__cuda_sm20_div_s64) ;  /* 0x00000bb000007944 */ /* 0x000fea0003c00000 */
[----:B------:R-:W-:Y:S02]  /*0b50*/  IMAD.MOV R11, RZ, RZ, -R9 ;  /* 0x000000ffff0b7224 */ /* 0x000fe400078e0a09 */
[----:B------:R-:W-:Y:S02]  /*0b60*/  IMAD.MOV.U32 R15, RZ, RZ, R8 ;  /* 0x000000ffff0f7224 */ /* 0x000fe400078e0008 */
[----:B------:R-:W-:Y:S01]  /*0b70*/  IMAD R11, R10, R11, R14 ;  /* 0x0000000b0a0b7224 */ /* 0x000fe200078e020e */
[----:B------:R-:W-:Y:S01]  /*0b80*/  MOV R14, R9 ;  /* 0x00000009000e7202 */ /* 0x000fe20000000f00 */
[----:B------:R-:W-:Y:S05]  /*0b90*/  BRA `(.L_x_2220) ;  /* 0x0000016000007947 */ /* 0x000fea0003800000 */
.L_x_2219:
        /* <DEDUP_REMOVED lines=22> */
.L_x_2220:
[----:B------:R-:W-:Y:S05]  /*0d00*/  BSYNC B0 ;  /* 0x0000000000007941 */ /* 0x000fea0003800000 */
.L_x_2218:
        /* <DEDUP_REMOVED lines=20> */
.L_x_2222:
        /* <DEDUP_REMOVED lines=22> */
.L_x_2223:
[----:B------:R-:W-:Y:S05]  /*0fb0*/  BSYNC B0 ;  /* 0x0000000000007941 */ /* 0x000fea0003800000 */
.L_x_2221:
        /* <DEDUP_REMOVED lines=14> */
[----:B------:R-:W-:Y:S05]  /*10a0*/  CALL.REL.NOINC `($__internal_111_$__cuda_sm20_div_s64) ;  /* 0x0000065000007944 */ /* 0x000fea0003c00000 */
[--C-:B------:R-:W-:Y:S02]  /*10b0*/  IMAD.MOV R11, RZ, RZ, -R9.reuse ;  /* 0x000000ffff0b7224 */ /* 0x100fe400078e0a09 */
[----:B------:R-:W-:Y:S02]  /*10c0*/  IMAD.MOV.U32 R15, RZ, RZ, R8 ;  /* 0x000000ffff0f7224 */ /* 0x000fe400078e0008 */
[----:B------:R-:W-:Y:S02]  /*10d0*/  IMAD R11, R10, R11, R14 ;  /* 0x0000000b0a0b7224 */ /* 0x000fe400078e020e */
[----:B------:R-:W-:Y:S01]  /*10e0*/  IMAD.MOV.U32 R14, RZ, RZ, R9 ;  /* 0x000000ffff0e7224 */ /* 0x000fe200078e0009 */
[----:B------:R-:W-:Y:S05]  /*10f0*/  BRA `(.L_x_2226) ;  /* 0x0000016000007947 */ /* 0x000fea0003800000 */
.L_x_2225:
        /* <DEDUP_REMOVED lines=22> */
.L_x_2226:
[----:B------:R-:W-:Y:S05]  /*1260*/  BSYNC B0 ;  /* 0x0000000000007941 */ /* 0x000fea0003800000 */
.L_x_2224:
        /* <DEDUP_REMOVED lines=14> */
[----:B------:R-:W-:Y:S05]  /*1350*/  CALL.REL.NOINC `($__internal_111_$__cuda_sm20_div_s64) ;  /* 0x000003a000007944 */ /* 0x000fea0003c00000 */
[----:B------:R-:W-:Y:S01]  /*1360*/  IADD3 R5, -R9, RZ, RZ ;  /* 0x000000ff09057210 */ /* 0x000fe20007ffe1ff */
[----:B------:R-:W-:-:S04]  /*1370*/  IMAD.MOV.U32 R15, RZ, RZ, R8 ;  /* 0x000000ffff0f7224 */ /* 0x000fc800078e0008 */
[----:B------:R-:W-:Y:S02]  /*1380*/  IMAD R10, R10, R5, R14 ;  /* 0x000000050a0a7224 */ /* 0x000fe400078e020e */
[----:B------:R-:W-:Y:S01]  /*1390*/  IMAD.MOV.U32 R14, RZ, RZ, R9 ;  /* 0x000000ffff0e7224 */ /* 0x000fe200078e0009 */
[----:B------:R-:W-:Y:S05]  /*13a0*/  BRA `(.L_x_2229) ;  /* 0x0000016000007947 */ /* 0x000fea0003800000 */
.L_x_2228:
        /* <DEDUP_REMOVED lines=22> */
.L_x_2229:
[----:B------:R-:W-:Y:S05]  /*1510*/  BSYNC B0 ;  /* 0x0000000000007941 */ /* 0x000fea0003800000 */
.L_x_2227:
        /* <DEDUP_REMOVED lines=9> */
.L_x_2212:
[C---:B------:R-:W-:Y:S01]  /*15b0*/  IMAD.IADD R3, R4.reuse, 0x1, -R3 ;  /* 0x0000000104037824 */ /* 0x040fe200078e0a03 */
[----:B------:R-:W-:Y:S01]  /*15c0*/  ULDC UR4, c[0x0][UR4+0x16c] ;  /* 0x00005b0004047abb */ /* 0x000fe20008000800 */
[----:B------:R-:W-:Y:S01]  /*15d0*/  BSSY B0, `(.L_x_2231) ;  /* 0x000000d000007945 */ /* 0x000fe20003800000 */
[----:B------:R-:W-:Y:S01]  /*15e0*/  ULDC.64 UR6, c[0x0][0x118] ;  /* 0x0000460000067ab9 */ /* 0x000fe20000000a00 */
[----:B------:R-:W-:Y:S01]  /*15f0*/  ISETP.LT.AND P1, PT, R4, UR4, PT ;  /* 0x0000000404007c0c */ /* 0x000fe2000bf21270 */
[----:B------:R-:W-:Y:S01]  /*1600*/  CS2R R6, SRZ ;  /* 0x0000000000067805 */ /* 0x000fe2000001ff00 */
        /* <DEDUP_REMOVED lines=8> */
[----:B------:R0:W5:Y:S02]  /*1690*/  LDG.E.128 R4, [R2.64] ;  /* 0x0000000602047981 */ /* 0x000164000c1e1d00 */
.L_x_2232:
[----:B------:R-:W-:Y:S05]  /*16a0*/  BSYNC B0 ;  /* 0x0000000000007941 */ /* 0x000fea0003800000 */
.L_x_2231:
[----:B------:R-:W-:Y:S05]  /*16b0*/  @!P1 EXIT ;  /* 0x000000000000994d */ /* 0x000fea0003800000 */
[----:B0-----:R-:W-:-:S10]  /*16c0*/  HFMA2.MMA R3, -RZ, RZ, 0, 9.5367431640625e-07 ;  /* 0x00000010ff037435 */ /* 0x001fd400000001ff */
[----:B------:R-:W-:-:S05]  /*16d0*/  IMAD.WIDE R2, R0, R3, c[0x0][0x160] ;  /* 0x0000580000027625 */ /* 0x000fca00078e0203 */
[----:B-----5:R-:W-:Y:S01]  /*16e0*/  STG.E.128 [R2.64], R4 ;  /* 0x0000000402007986 */ /* 0x020fe2000c101d06 */
[----:B------:R-:W-:Y:S05]  /*16f0*/  EXIT ;  /* 0x000000000000794d */ /* 0x000fea0003800000 */
        .weak           $__internal_111_$__cuda_sm20_div_s64
        .type           $__internal_111_$__cuda_sm20_div_s64,@function
        .size           $__internal_111_$__cuda_sm20_div_s64,(.L_x_3223 - $__internal_111_$__cuda_sm20_div_s64)
$__internal_111_$__cuda_sm20_div_s64:
        /* <DEDUP_REMOVED lines=82> */
[----:B------:R-:W-:Y:S05]  /*1c20*/  RET.REL.NODEC R6 `(_ZN2at6native16triu_tril_kernelIN3c107complexIdEEiLb0ELi1ELb0EEEvNS_4cuda6detail10TensorInfoIT_T0_EENS7_IKS8_S9_EEllS9_) ;  /* 0xffffe3d006007950 */ /* 0x000fea0003c3ffff */
.L_x_2233:
        /* <DEDUP_REMOVED lines=13> */
.L_x_3223:


//--------------------- .text._ZN2at6native16triu_tril_kernelIN3c107complexIdEEiLb0ELi1ELb1EEEvNS_4cuda6detail10TensorInfoIT_T0_EENS7_IKS8_S9_EEllS9_ --------------------------
	.section	.text._ZN2at6native16triu_tril_kernelIN3c107complexIdEEiLb0ELi1ELb1EEEvNS_4cuda6detail10TensorInfoIT_T0_EENS7_IKS8_S9_EEllS9_,"ax",@progbits
	.sectioninfo	@"SHI_REGISTERS=30"
	.align	128
        .global         _ZN2at6native16triu_tril_kernelIN3c107complexIdEEiLb0ELi1ELb1EEEvNS_4cuda6detail10TensorInfoIT_T0_EENS7_IKS8_S9_EEllS9_
        .type           _ZN2at6native16triu_tril_kernelIN3c107complexIdEEiLb0ELi1ELb1EEEvNS_4cuda6detail10TensorInfoIT_T0_EENS7_IKS8_S9_EEllS9_,@function
        .size           _ZN2at6native16triu_tril_kernelIN3c107complexIdEEiLb0ELi1ELb1EEEvNS_4cuda6detail10TensorInfoIT_T0_EENS7_IKS8_S9_EEllS9_,(.L_x_3225 - _ZN2at6native16triu_tril_kernelIN3c107complexIdEEiLb0ELi1ELb1EEEvNS_4cuda6detail10TensorInfoIT_T0_EENS7_IKS8_S9_EEllS9_)
        .other          _ZN2at6native16triu_tril_kernelIN3c107complexIdEEiLb0ELi1ELb1EEEvNS_4cuda6detail10TensorInfoIT_T0_EENS7_IKS8_S9_EEllS9_,@"STO_CUDA_ENTRY STV_DEFAULT"
_ZN2at6native16triu_tril_kernelIN3c107complexIdEEiLb0ELi1ELb1EEEvNS_4cuda6detail10TensorInfoIT_T0_EENS7_IKS8_S9_EEllS9_:
.text._ZN2at6native16triu_tril_kernelIN3c107complexIdEEiLb0ELi1ELb1EEEvNS_4cuda6detail10TensorInfoIT_T0_EENS7_IKS8_S9_EEllS9_:
        /* <DEDUP_REMOVED lines=19> */
[----:B------:R-:W-:Y:S05]  /*0130*/  CALL.REL.NOINC `($__internal_112_$__cuda_sm20_div_s64) ;  /* 0x0000160000007944 */ /* 0x000fea0003c00000 */
[--C-:B------:R-:W-:Y:S02]  /*0140*/  IMAD.MOV R3, RZ, RZ, -R8.reuse ;  /* 0x000000ffff037224 */ /* 0x100fe400078e0a08 */
[----:B------:R-:W-:Y:S02]  /*0150*/  IMAD.MOV.U32 R4, RZ, RZ, R8 ;  /* 0x000000ffff047224 */ /* 0x000fe400078e0008 */
[----:B------:R-:W-:Y:S01]  /*0160*/  IMAD R3, R3, c[0x0][0x320], R2 ;  /* 0x0000c80003037a24 */ /* 0x000fe200078e0202 */
[----:B------:R-:W-:Y:S05]  /*0170*/  BRA `(.L_x_2236) ;  /* 0x0000015000007947 */ /* 0x000fea0003800000 */
.L_x_2235:
        /* <DEDUP_REMOVED lines=21> */
.L_x_2236:
[----:B------:R-:W-:Y:S05]  /*02d0*/  BSYNC B0 ;  /* 0x0000000000007941 */ /* 0x000fea0003800000 */
.L_x_2234:
        /* <DEDUP_REMOVED lines=14> */
[----:B------:R-:W-:Y:S05]  /*03c0*/  CALL.REL.NOINC `($__internal_113_$__cuda_sm20_rem_s64) ;  /* 0x000018a000007944 */ /* 0x000fea0003c00000 */
[----:B------:R-:W-:Y:S05]  /*03d0*/  BRA `(.L_x_2239) ;  /* 0x0000011000007947 */ /* 0x000fea0003800000 */
.L_x_2238:
        /* <DEDUP_REMOVED lines=17> */
.L_x_2239:
[----:B------:R-:W-:Y:S05]  /*04f0*/  BSYNC B0 ;  /* 0x0000000000007941 */ /* 0x000fea0003800000 */
.L_x_2237:
        /* <DEDUP_REMOVED lines=15> */
[----:B0-----:R-:W-:Y:S05]  /*05f0*/  CALL.REL.NOINC `($__internal_112_$__cuda_sm20_div_s64) ;  /* 0x0000114000007944 */ /* 0x001fea0003c00000 */
[----:B------:R-:W-:Y:S01]  /*0600*/  IMAD.MOV.U32 R14, RZ, RZ, R8 ;  /* 0x000000ffff0e7224 */ /* 0x000fe200078e0008 */
[----:B------:R-:W-:Y:S01]  /*0610*/  MOV R15, R5 ;  /* 0x00000005000f7202 */ /* 0x000fe20000000f00 */
[----:B------:R-:W-:Y:S05]  /*0620*/  BRA `(.L_x_2242) ;  /* 0x0000013000007947 */ /* 0x000fea0003800000 */
.L_x_2241:
        /* <DEDUP_REMOVED lines=19> */
.L_x_2242:
[----:B------:R-:W-:Y:S05]  /*0760*/  BSYNC B0 ;  /* 0x0000000000007941 */ /* 0x000fea0003800000 */
.L_x_2240:
        /* <DEDUP_REMOVED lines=17> */
.L_x_2248:
        /* <DEDUP_REMOVED lines=10> */
[----:B------:R-:W-:Y:S05]  /*0920*/  CALL.REL.NOINC `($__internal_112_$__cuda_sm20_div_s64) ;  /* 0x00000e1000007944 */ /* 0x000fea0003c00000 */
[----:B------:R-:W-:Y:S01]  /*0930*/  IMAD.MOV R4, RZ, RZ, -R8 ;  /* 0x000000ffff047224 */ /* 0x000fe200078e0a08 */
[----:B------:R-:W-:-:S03]  /*0940*/  MOV R15, R5 ;  /* 0x00000005000f7202 */ /* 0x000fc60000000f00 */
[----:B------:R-:W-:Y:S02]  /*0950*/  IMAD R9, R9, R4, R14 ;  /* 0x0000000409097224 */ /* 0x000fe400078e020e */
[----:B------:R-:W-:Y:S01]  /*0960*/  IMAD.MOV.U32 R14, RZ, RZ, R8 ;  /* 0x000000ffff0e7224 */ /* 0x000fe200078e0008 */
[----:B------:R-:W-:Y:S05]  /*0970*/  BRA `(.L_x_2247) ;  /* 0x0000016000007947 */ /* 0x000fea0003800000 */
.L_x_2246:
        /* <DEDUP_REMOVED lines=22> */
.L_x_2247:
[----:B------:R-:W-:Y:S05]  /*0ae0*/  BSYNC B0 ;  /* 0x0000000000007941 */ /* 0x000fea0003800000 */
.L_x_2245:
        /* <DEDUP_REMOVED lines=8> */
.L_x_2244:
[----:B------:R-:W-:-:S13]  /*0b70*/  ISETP.GE.U32.AND P0, PT, R20, 0x3, PT ;  /* 0x000000031400780c */ /* 0x000fda0003f06070 */
[----:B------:R-:W-:Y:S05]  /*0b80*/  @!P0 BRA `(.L_x_2243) ;  /* 0x00000ae000008947 */ /* 0x000fea0003800000 */
[C---:B------:R-:W-:Y:S01]  /*0b90*/  IMAD.SHL.U32 R21, R18.reuse, 0x4, RZ ;  /* 0x0000000412157824 */ /* 0x040fe200078e00ff */
[----:B------:R-:W-:Y:S01]  /*0ba0*/  IADD3 R20, R18, 0x4, RZ ;  /* 0x0000000412147810 */ /* 0x000fe20007ffe0ff */
[----:B------:R-:W-:-:S03]  /*0bb0*/  IMAD.MOV.U32 R5, RZ, RZ, 0x4 ;  /* 0x00000004ff057424 */ /* 0x000fc600078e00ff */
[----:B------:R-:W-:Y:S01]  /*0bc0*/  IADD3 R21, R21, 0xe0, RZ ;  /* 0x000000e015157810 */ /* 0x000fe20007ffe0ff */
[----:B------:R-:W-:-:S03]  /*0bd0*/  IMAD R18, R18, R5, c[0x2][0x10] ;  /* 0x0080040012127624 */ /* 0x000fc600078e0205 */
.L_x_2261:
        /* <DEDUP_REMOVED lines=11> */
[----:B------:R-:W-:Y:S02]  /*0c90*/  IMAD.MOV R6, RZ, RZ, -R8 ;  /* 0x000000ffff067224 */ /* 0x000fe400078e0a08 */
[----:B------:R-:W-:Y:S02]  /*0ca0*/  IMAD.MOV.U32 R15, RZ, RZ, R5 ;  /* 0x000000ffff0f7224 */ /* 0x000fe400078e0005 */
[----:B------:R-:W-:Y:S01]  /*0cb0*/  IMAD R6, R9, R6, R14 ;  /* 0x0000000609067224 */ /* 0x000fe200078e020e */
[----:B------:R-:W-:Y:S01]  /*0cc0*/  MOV R14, R8 ;  /* 0x00000008000e7202 */ /* 0x000fe20000000f00 */
[----:B------:R-:W-:Y:S05]  /*0cd0*/  BRA `(.L_x_2251) ;  /* 0x0000016000007947 */ /* 0x000fea0003800000 */
.L_x_2250:
        /* <DEDUP_REMOVED lines=22> */
.L_x_2251:
[----:B------:R-:W-:Y:S05]  /*0e40*/  BSYNC B0 ;  /* 0x0000000000007941 */ /* 0x000fea0003800000 */
.L_x_2249:
        /* <DEDUP_REMOVED lines=12> */
[----:B------:R-:W-:Y:S05]  /*0f10*/  CALL.REL.NOINC `($__internal_112_$__cuda_sm20_div_s64) ;  /* 0x0000082000007944 */ /* 0x000fea0003c00000 */
[----:B------:R-:W-:Y:S01]  /*0f20*/  IADD3 R6, -R8, RZ, RZ ;  /* 0x000000ff08067210 */ /* 0x000fe20007ffe1ff */
[----:B------:R-:W-:-:S04]  /*0f30*/  IMAD.MOV.U32 R15, RZ, RZ, R5 ;  /* 0x000000ffff0f7224 */ /* 0x000fc800078e0005 */
[----:B------:R-:W-:Y:S02]  /*0f40*/  IMAD R6, R9, R6, R14 ;  /* 0x0000000609067224 */ /* 0x000fe400078e020e */
[----:B------:R-:W-:Y:S01]  /*0f50*/  IMAD.MOV.U32 R14, RZ, RZ, R8 ;  /* 0x000000ffff0e7224 */ /* 0x000fe200078e0008 */
[----:B------:R-:W-:Y:S05]  /*0f60*/  BRA `(.L_x_2254) ;  /* 0x0000016000007947 */ /* 0x000fea0003800000 */
.L_x_2253:
        /* <DEDUP_REMOVED lines=22> */
.L_x_2254:
[----:B------:R-:W-:Y:S05]  /*10d0*/  BSYNC B0 ;  /* 0x0000000000007941 */ /* 0x000fea0003800000 */
.L_x_2252:
        /* <DEDUP_REMOVED lines=12> */
[----:B------:R-:W-:Y:S05]  /*11a0*/  CALL.REL.NOINC `($__internal_112_$__cuda_sm20_div_s64) ;  /* 0x0000059000007944 */ /* 0x000fea0003c00000 */
[----:B------:R-:W-:Y:S02]  /*11b0*/  IMAD.MOV R6, RZ, RZ, -R8 ;  /* 0x000000ffff067224 */ /* 0x000fe400078e0a08 */
[----:B------:R-:W-:Y:S02]  /*11c0*/  IMAD.MOV.U32 R15, RZ, RZ, R5 ;  /* 0x000000ffff0f7224 */ /* 0x000fe400078e0005 */
[----:B------:R-:W-:Y:S02]  /*11d0*/  IMAD R6, R9, R6, R14 ;  /* 0x0000000609067224 */ /* 0x000fe400078e020e */
[----:B------:R-:W-:Y:S01]  /*11e0*/  IMAD.MOV.U32 R14, RZ, RZ, R8 ;  /* 0x000000ffff0e7224 */ /* 0x000fe200078e0008 */
[----:B------:R-:W-:Y:S05]  /*11f0*/  BRA `(.L_x_2257) ;  /* 0x0000016000007947 */ /* 0x000fea0003800000 */
.L_x_2256:
        /* <DEDUP_REMOVED lines=22> */
.L_x_2257:
[----:B------:R-:W-:Y:S05]  /*1360*/  BSYNC B0 ;  /* 0x0000000000007941 */ /* 0x000fea0003800000 */
.L_x_2255:
        /* <DEDUP_REMOVED lines=13> */
[----:B------:R-:W-:Y:S01]  /*1440*/  IMAD.MOV R4, RZ, RZ, -R8 ;  /* 0x000000ffff047224 */ /* 0x000fe200078e0a08 */
[----:B------:R-:W-:-:S03]  /*1450*/  MOV R15, R5 ;  /* 0x00000005000f7202 */ /* 0x000fc60000000f00 */
[----:B------:R-:W-:Y:S02]  /*1460*/  IMAD R9, R9, R4, R14 ;  /* 0x0000000409097224 */ /* 0x000fe400078e020e */
[----:B------:R-:W-:Y:S01]  /*1470*/  IMAD.MOV.U32 R14, RZ, RZ, R8 ;  /* 0x000000ffff0e7224 */ /* 0x000fe200078e0008 */
[----:B------:R-:W-:Y:S05]  /*1480*/  BRA `(.L_x_2260) ;  /* 0x0000016000007947 */ /* 0x000fea0003800000 */
.L_x_2259:
        /* <DEDUP_REMOVED lines=22> */
.L_x_2260:
[----:B------:R-:W-:Y:S05]  /*15f0*/  BSYNC B0 ;  /* 0x0000000000007941 */ /* 0x000fea0003800000 */
.L_x_2258:
[----:B------:R0:W1:Y:S01]  /*1600*/  LDC R5, c[0x0][R18+0x154] ;  /* 0x0000550012057b82 */ /* 0x0000620000000800 */
[----:B------:R-:W-:Y:S02]  /*1610*/  IADD3 R20, R20, -0x4, RZ ;  /* 0xfffffffc14147810 */ /* 0x000fe40007ffe0ff */
[----:B------:R-:W-:Y:S02]  /*1620*/  IADD3 R21, R21, -0x10, RZ ;  /* 0xfffffff015157810 */ /* 0x000fe40007ffe0ff */
[----:B------:R-:W-:Y:S02]  /*1630*/  ISETP.GT.AND P0, PT, R20, 0x3, PT ;  /* 0x000000031400780c */ /* 0x000fe40003f04270 */
[----:B0-----:R-:W-:Y:S01]  /*1640*/  IADD3 R18, R18, -0x10, RZ ;  /* 0xfffffff012127810 */ /* 0x001fe20007ffe0ff */
[----:B-1----:R-:W-:-:S10]  /*1650*/  IMAD R0, R5, R9, R0 ;  /* 0x0000000905007224 */ /* 0x002fd400078e0200 */
[----:B------:R-:W-:Y:S05]  /*1660*/  @P0 BRA `(.L_x_2261) ;  /* 0xfffff57000000947 */ /* 0x000fea000383ffff */
.L_x_2243:
        /* <DEDUP_REMOVED lines=11> */
[----:B------:R-:W-:Y:S01]  /*1720*/  STG.E.128 [R2.64], RZ ;  /* 0x000000ff02007986 */ /* 0x000fe2000c101d04 */
[----:B------:R-:W-:Y:S05]  /*1730*/  EXIT ;  /* 0x000000000000794d */ /* 0x000fea0003800000 */
        .weak           $__internal_112_$__cuda_sm20_div_s64
        .type           $__internal_112_$__cuda_sm20_div_s64,@function
        .size           $__internal_112_$__cuda_sm20_div_s64,($__internal_113_$__cuda_sm20_rem_s64 - $__internal_112_$__cuda_sm20_div_s64)
$__internal_112_$__cuda_sm20_div_s64:
        /* <DEDUP_REMOVED lines=82> */
[----:B------:R-:W-:Y:S06]  /*1c60*/  RET.REL.NODEC R6 `(_ZN2at6native16triu_tril_kernelIN3c107complexIdEEiLb0ELi1ELb1EEEvNS_4cuda6detail10TensorInfoIT_T0_EENS7_IKS8_S9_EEllS9_) ;  /* 0xffffe39006007950 */ /* 0x000fec0003c3ffff */
        .weak           $__internal_113_$__cuda_sm20_rem_s64
        .type           $__internal_113_$__cuda_sm20_rem_s64,@function
        .size           $__internal_113_$__cuda_sm20_rem_s64,(.L_x_3225 - $__internal_113_$__cuda_sm20_rem_s64)
$__internal_113_$__cuda_sm20_rem_s64:
        /* <DEDUP_REMOVED lines=72> */
[----:B------:R-:W-:Y:S06]  /*20f0*/  RET.REL.NODEC R6 `(_ZN2at6native16triu_tril_kernelIN3c107complexIdEEiLb0ELi1ELb1EEEvNS_4cuda6detail10TensorInfoIT_T0_EENS7_IKS8_S9_EEllS9_) ;  /* 0xffffdf0006007950 */ /* 0x000fec0003c3ffff */
.L_x_2262:
        /* <DEDUP_REMOVED lines=16> */
.L_x_3225:


//--------------------- .text._ZN2at6native16triu_tril_kernelIflLb0ELi2ELb0EEEvNS_4cuda6detail10TensorInfoIT_T0_EENS4_IKS5_S6_EEllS6_ --------------------------
	.section	.text._ZN2at6native16triu_tril_kernelIflLb0ELi2ELb0EEEvNS_4cuda6detail10TensorInfoIT_T0_EENS4_IKS5_S6_EEllS6_,"ax",@progbits
	.sectioninfo	@"SHI_REGISTERS=32"
	.align	128
        .global         _ZN2at6native16triu_tril_kernelIflLb0ELi2ELb0EEEvNS_4cuda6detail10TensorInfoIT_T0_EENS4_IKS5_S6_EEllS6_
        .type           _ZN2at6native16triu_tril_kernelIflLb0ELi2ELb0EEEvNS_4cuda6detail10TensorInfoIT_T0_EENS4_IKS5_S6_EEllS6_,@function
        .size           _ZN2at6native16triu_tril_kernelIflLb0ELi2ELb0EEEvNS_4cuda6detail10TensorInfoIT_T0_EENS4_IKS5_S6_EEllS6_,(.L_x_3226 - _ZN2at6native16triu_tril_kernelIflLb0ELi2ELb0EEEvNS_4cuda6detail10TensorInfoIT_T0_EENS4_IKS5_S6_EEllS6_)
        .other          _ZN2at6native16triu_tril_kernelIflLb0ELi2ELb0EEEvNS_4cuda6detail10TensorInfoIT_T0_EENS4_IKS5_S6_EEllS6_,@"STO_CUDA_ENTRY STV_DEFAULT"
_ZN2at6native16triu_tril_kernelIflLb0ELi2ELb0EEEvNS_4cuda6detail10TensorInfoIT_T0_EENS4_IKS5_S6_EEllS6_:
.text._ZN2at6native16triu_tril_kernelIflLb0ELi2ELb0EEEvNS_4cuda6detail10TensorInfoIT_T0_EENS4_IKS5_S6_EEllS6_:
        /* <DEDUP_REMOVED lines=19> */
[----:B------:R-:W-:Y:S05]  /*0130*/  CALL.REL.NOINC `($__internal_114_$__cuda_sm20_div_s64) ;  /* 0x0000217000007944 */ /* 0x000fea0003c00000 */
        /* <DEDUP_REMOVED lines=9> */
.L_x_2264:
        /* <DEDUP_REMOVED lines=22> */
.L_x_2265:
[----:B------:R-:W-:Y:S05]  /*0330*/  BSYNC B0 ;  /* 0x0000000000007941 */ /* 0x000fea0003800000 */
.L_x_2263:
        /* <DEDUP_REMOVED lines=19> */
[----:B------:R-:W-:Y:S05]  /*0470*/  CALL.REL.NOINC `($__internal_114_$__cuda_sm20_div_s64) ;  /* 0x00001e3000007944 */ /* 0x000fea0003c00000 */
        /* <DEDUP_REMOVED lines=9> */
.L_x_2267:
        /* <DEDUP_REMOVED lines=22> */
.L_x_2268:
[----:B------:R-:W-:Y:S05]  /*0670*/  BSYNC B0 ;  /* 0x0000000000007941 */ /* 0x000fea0003800000 */
.L_x_2266:
        /* <DEDUP_REMOVED lines=58> */
.L_x_2274:
        /* <DEDUP_REMOVED lines=26> */
.L_x_2272:
        /* <DEDUP_REMOVED lines=23> */
.L_x_2273:
[----:B------:R-:W-:Y:S05]  /*0d30*/  BSYNC B0 ;  /* 0x0000000000007941 */ /* 0x000fea0003800000 */
.L_x_2271:
        /* <DEDUP_REMOVED lines=19> */
.L_x_2270:
        /* <DEDUP_REMOVED lines=13> */
.L_x_2287:
        /* <DEDUP_REMOVED lines=14> */
[----:B------:R-:W-:Y:S05]  /*1020*/  CALL.REL.NOINC `($__internal_114_$__cuda_sm20_div_s64) ;  /* 0x0000128000007944 */ /* 0x000fea0003c00000 */
        /* <DEDUP_REMOVED lines=10> */
.L_x_2276:
        /* <DEDUP_REMOVED lines=23> */
.L_x_2277:
[----:B------:R-:W-:Y:S05]  /*1240*/  BSYNC B0 ;  /* 0x0000000000007941 */ /* 0x000fea0003800000 */
.L_x_2275:
        /* <DEDUP_REMOVED lines=24> */
[----:B------:R-:W-:Y:S05]  /*13d0*/  CALL.REL.NOINC `($__internal_114_$__cuda_sm20_div_s64) ;  /* 0x00000ed000007944 */ /* 0x000fea0003c00000 */
        /* <DEDUP_REMOVED lines=10> */
.L_x_2279:
        /* <DEDUP_REMOVED lines=23> */
.L_x_2280:
[----:B------:R-:W-:Y:S05]  /*15f0*/  BSYNC B0 ;  /* 0x0000000000007941 */ /* 0x000fea0003800000 */
.L_x_2278:
        /* <DEDUP_REMOVED lines=25> */
[----:B------:R-:W-:Y:S02]  /*1790*/  MOV R0, 0x17b0 ;  /* 0x000017b000007802 */ /* 0x000fe40000000f00 */
[----:B------:R-:W-:Y:S05]  /*17a0*/  CALL.REL.NOINC `($__internal_114_$__cuda_sm20_div_s64) ;  /* 0x00000b0000007944 */ /* 0x000fea0003c00000 */
[----:B------:R-:W-:-:S04]  /*17b0*/  IADD3 R21, P0, RZ, -R19, RZ ;  /* 0x80000013ff157210 */ /* 0x000fc80007f1e0ff */
[----:B------:R-:W-:Y:S01]  /*17c0*/  IADD3.X R0, RZ, ~R11, RZ, P0, !PT ;  /* 0x8000000bff007210 */ /* 0x000fe200007fe4ff */
        /* <DEDUP_REMOVED lines=8> */
.L_x_2282:
        /* <DEDUP_REMOVED lines=23> */
.L_x_2283:
[----:B------:R-:W-:Y:S05]  /*19c0*/  BSYNC B0 ;  /* 0x0000000000007941 */ /* 0x000fea0003800000 */
.L_x_2281:
        /* <DEDUP_REMOVED lines=27> */
[----:B------:R-:W-:Y:S05]  /*1b80*/  CALL.REL.NOINC `($__internal_114_$__cuda_sm20_div_s64) ;  /* 0x0000072000007944 */ /* 0x000fea0003c00000 */
        /* <DEDUP_REMOVED lines=10> */
.L_x_2285:
        /* <DEDUP_REMOVED lines=22> */
.L_x_2286:
[----:B------:R-:W-:Y:S05]  /*1d90*/  BSYNC B0 ;  /* 0x0000000000007941 */ /* 0x000fea0003800000 */
.L_x_2284:
        /* <DEDUP_REMOVED lines=20> */
.L_x_2269:
[----:B------:R-:W-:Y:S01]  /*1ee0*/  IADD3 R0, P0, R2, -R4, RZ ;  /* 0x8000000402007210 */ /* 0x000fe20007f1e0ff */
[----:B------:R-:W-:Y:S01]  /*1ef0*/  ULDC.64 UR4, c[0x0][0x118] ;  /* 0x0000460000047ab9 */ /* 0x000fe20000000a00 */
[----:B------:R-:W-:Y:S01]  /*1f00*/  BSSY B0, `(.L_x_2288) ;  /* 0x0000023000007945 */ /* 0x000fe20003800000 */
[----:B------:R-:W-:Y:S01]  /*1f10*/  HFMA2.MMA R11, -RZ, RZ, 0, 0 ;  /* 0x00000000ff0b7435 */ /* 0x000fe200000001ff */
[----:B------:R-:W-:Y:S01]  /*1f20*/  IADD3.X R6, R3, ~R5, RZ, P0, !PT ;  /* 0x8000000503067210 */ /* 0x000fe200007fe4ff */
[----:B------:R-:W-:Y:S01]  /*1f30*/  IMAD.MOV.U32 R7, RZ, RZ, RZ ;  /* 0x000000ffff077224 */ /* 0x000fe200078e00ff */
[----:B------:R-:W-:-:S04]  /*1f40*/  ISETP.GT.U32.AND P0, PT, R0, c[0x0][0x4a0], PT ;  /* 0x0001280000007a0c */ /* 0x000fc80003f04070 */
[----:B------:R-:W-:-:S13]  /*1f50*/  ISETP.GT.AND.EX P0, PT, R6, c[0x0][0x4a4], PT, P0 ;  /* 0x0001290006007a0c */ /* 0x000fda0003f04300 */
[----:B------:R-:W-:Y:S05]  /*1f60*/  @P0 BRA `(.L_x_2289) ;  /* 0x000001c000000947 */ /* 0x000fea0003800000 */
[----:B------:R-:W-:Y:S01]  /*1f70*/  IMAD.MOV.U32 R4, RZ, RZ, c[0x0][0x498] ;  /* 0x00012600ff047624 */ /* 0x000fe200078e00ff */
[----:B------:R-:W-:Y:S01]  /*1f80*/  MOV R5, 0x8 ;  /* 0x0000000800057802 */ /* 0x000fe20000000f00 */
[----:B------:R-:W-:Y:S01]  /*1f90*/  BSSY B1, `(.L_x_2290) ;  /* 0x0000018000017945 */ /* 0x000fe20003800000 */
[----:B------:R-:W-:Y:S01]  /*1fa0*/  IADD3 R0, P2, R0, 0x1, RZ ;  /* 0x0000000100007810 */ /* 0x000fe20007f5e0ff */
[----:B------:R-:W-:Y:S01]  /*1fb0*/  IMAD.MOV.U32 R11, RZ, RZ, RZ ;  /* 0x000000ffff0b7224 */ /* 0x000fe200078e00ff */
[----:B------:R-:W-:Y:S02]  /*1fc0*/  IADD3 R4, R4, -0x2, RZ ;  /* 0xfffffffe04047810 */ /* 0x000fe40007ffe0ff */
[----:B------:R-:W-:Y:S01]  /*1fd0*/  ISETP.GT.U32.AND P0, PT, R0, c[0x0][0x4a0], PT ;  /* 0x0001280000007a0c */ /* 0x000fe20003f04070 */
[----:B------:R-:W-:Y:S02]  /*1fe0*/  IMAD.X R0, RZ, RZ, R6, P2 ;  /* 0x000000ffff007224 */ /* 0x000fe400010e0606 */
[----:B------:R-:W-:-:S03]  /*1ff0*/  IMAD R10, R4, R5, c[0x2][0x0] ;  /* 0x00800000040a7624 */ /* 0x000fc600078e0205 */
[----:B------:R-:W-:Y:S01]  /*2000*/  ISETP.GT.AND.EX P0, PT, R0, c[0x0][0x4a4], PT, P0 ;  /* 0x0001290000007a0c */ /* 0x000fe20003f04300 */
[----:B------:R-:W0:Y:S01]  /*2010*/  LDC.64 R4, c[0x0][R10+0x170] ;  /* 0x00005c000a047b82 */ /* 0x000e220000000a00 */
[----:B------:R-:W-:Y:S02]  /*2020*/  MOV R0, RZ ;  /* 0x000000ff00007202 */ /* 0x000fe40000000f00 */
[----:B0-----:R-:W-:-:S04]  /*2030*/  ISETP.GE.U32.AND P1, PT, R2, R4, PT ;  /* 0x000000040200720c */ /* 0x001fc80003f26070 */
[----:B------:R-:W-:-:S13]  /*2040*/  ISETP.GE.AND.EX P1, PT, R3, R5, PT, P1 ;  /* 0x000000050300720c */ /* 0x000fda0003f26310 */
[----:B------:R-:W-:Y:S05]  /*2050*/  @P1 BRA `(.L_x_2291) ;  /* 0x000000b000001947 */ /* 0x000fea0003800000 */
[----:B------:R-:W-:-:S04]  /*2060*/  IADD3 R7, P2, R2, 0x1, RZ ;  /* 0x0000000102077810 */ /* 0x000fc80007f5e0ff */
[----:B------:R-:W-:Y:S02]  /*2070*/  ISETP.GE.U32.AND P1, PT, R7, R4, PT ;  /* 0x000000040700720c */ /* 0x000fe40003f26070 */
[----:B------:R-:W-:-:S04]  /*2080*/  IADD3.X R4, RZ, R3, RZ, P2, !PT ;  /* 0x00000003ff047210 */ /* 0x000fc800017fe4ff */
[----:B------:R-:W-:Y:S02]  /*2090*/  ISETP.GE.AND.EX P1, PT, R4, R5, PT, P1 ;  /* 0x000000050400720c */ /* 0x000fe40003f26310 */
[----:B------:R-:W-:-:S04]  /*20a0*/  LEA R4, P2, R8, c[0x0][0x300], 0x2 ;  /* 0x0000c00008047a11 */ /* 0x000fc800078410ff */
[----:B------:R-:W-:-:S07]  /*20b0*/  LEA.HI.X R5, R8, c[0x0][0x304], R9, 0x2, P2 ;  /* 0x0000c10008057a11 */ /* 0x000fce00010f1409 */
[----:B------:R-:W0:Y:S02]  /*20c0*/  @!P1 LDC.64 R10, c[0x0][R10+0x238] ;  /* 0x00008e000a0a9b82 */ /* 0x000e240000000a00 */
[----:B0-----:R-:W-:-:S04]  /*20d0*/  @!P1 LEA R6, P2, R10, R4, 0x2 ;  /* 0x000000040a069211 */ /* 0x001fc800078410ff */
[----:B------:R-:W-:Y:S02]  /*20e0*/  @!P1 LEA.HI.X R7, R10, R5, R11, 0x2, P2 ;  /* 0x000000050a079211 */ /* 0x000fe400010f140b */
[----:B------:R0:W5:Y:S04]  /*20f0*/  LDG.E R11, [R4.64] ;  /* 0x00000004040b7981 */ /* 0x000168000c1e1900 */
[----:B------:R0:W5:Y:S03]  /*2100*/  @!P1 LDG.E R0, [R6.64] ;  /* 0x0000000406009981 */ /* 0x000166000c1e1900 */
.L_x_2291:
[----:B------:R-:W-:Y:S05]  /*2110*/  BSYNC B1 ;  /* 0x0000000000017941 */ /* 0x000fea0003800000 */
.L_x_2290:
[----:B0----5:R-:W-:Y:S02]  /*2120*/  FSEL R7, R0, RZ, !P0 ;  /* 0x000000ff00077208 */ /* 0x021fe40004000000 */
.L_x_2289:
[----:B------:R-:W-:Y:S05]  /*2130*/  BSYNC B0 ;  /* 0x0000000000007941 */ /* 0x000fea0003800000 */
.L_x_2288:
        /* <DEDUP_REMOVED lines=23> */
        .weak           $__internal_114_$__cuda_sm20_div_s64
        .type           $__internal_114_$__cuda_sm20_div_s64,@function
        .size           $__internal_114_$__cuda_sm20_div_s64,(.L_x_3226 - $__internal_114_$__cuda_sm20_div_s64)
$__internal_114_$__cuda_sm20_div_s64:
        /* <DEDUP_REMOVED lines=83> */
[----:B------:R-:W-:Y:S06]  /*27e0*/  RET.REL.NODEC R20 `(_ZN2at6native16triu_tril_kernelIflLb0ELi2ELb0EEEvNS_4cuda6detail10TensorInfoIT_T0_EENS4_IKS5_S6_EEllS6_) ;  /* 0xffffd81014007950 */ /* 0x000fec0003c3ffff */
.L_x_2292:
        /* <DEDUP_REMOVED lines=9> */
.L_x_3226:


//--------------------- .text._ZN2at6native16triu_tril_kernelIflLb0ELi2ELb1EEEvNS_4cuda6detail10TensorInfoIT_T0_EENS4_IKS5_S6_EEllS6_ --------------------------
	.section	.text._ZN2at6native16triu_tril_kernelIflLb0ELi2ELb1EEEvNS_4cuda6detail10TensorInfoIT_T0_EENS4_IKS5_S6_EEllS6_,"ax",@progbits
	.sectioninfo	@"SHI_REGISTERS=30"
	.align	128
        .global         _ZN2at6native16triu_tril_kernelIflLb0ELi2ELb1EEEvNS_4cuda6detail10TensorInfoIT_T0_EENS4_IKS5_S6_EEllS6_
        .type           _ZN2at6native16triu_tril_kernelIflLb0ELi2ELb1EEEvNS_4cuda6detail10TensorInfoIT_T0_EENS4_IKS5_S6_EEllS6_,@function
        .size           _ZN2at6native16triu_tril_kernelIflLb0ELi2ELb1EEEvNS_4cuda6detail10TensorInfoIT_T0_EENS4_IKS5_S6_EEllS6_,(.L_x_3228 - _ZN2at6native16triu_tril_kernelIflLb0ELi2ELb1EEEvNS_4cuda6detail10TensorInfoIT_T0_EENS4_IKS5_S6_EEllS6_)
        .other          _ZN2at6native16triu_tril_kernelIflLb0ELi2ELb1EEEvNS_4cuda6detail10TensorInfoIT_T0_EENS4_IKS5_S6_EEllS6_,@"STO_CUDA_ENTRY STV_DEFAULT"
_ZN2at6native16triu_tril_kernelIflLb0ELi2ELb1EEEvNS_4cuda6detail10TensorInfoIT_T0_EENS4_IKS5_S6_EEllS6_:
.text._ZN2at6native16triu_tril_kernelIflLb0ELi2ELb1EEEvNS_4cuda6detail10TensorInfoIT_T0_EENS4_IKS5_S6_EEllS6_:
        /* <DEDUP_REMOVED lines=19> */
[----:B------:R-:W-:Y:S05]  /*0130*/  CALL.REL.NOINC `($__internal_115_$__cuda_sm20_div_s64) ;  /* 0x00001e5000007944 */ /* 0x000fea0003c00000 */
[----:B------:R-:W-:-:S04]  /*0140*/  IADD3 R7, P0, RZ, -R10, RZ ;  /* 0x8000000aff077210 */ /* 0x000fc80007f1e0ff */
[----:B------:R-:W-:Y:S01]  /*0150*/  IADD3.X R0, RZ, ~R11, RZ, P0, !PT ;  /* 0x8000000bff007210 */ /* 0x000fe200007fe4ff */
[----:B------:R-:W-:-:S04]  /*0160*/  IMAD.WIDE.U32 R4, R7, c[0x0][0x4b0], R2 ;  /* 0x00012c0007047a25 */ /* 0x000fc800078e0002 */
[----:B------:R-:W-:-:S04]  /*0170*/  IMAD R0, R0, c[0x0][0x4b0], RZ ;  /* 0x00012c0000007a24 */ /* 0x000fc800078e02ff */
[----:B------:R-:W-:-:S04]  /*0180*/  IMAD R3, R7, c[0x0][0x4b4], R0 ;  /* 0x00012d0007037a24 */ /* 0x000fc800078e0200 */
[----:B------:R-:W-:Y:S01]  /*0190*/  IMAD.IADD R3, R5, 0x1, R3 ;  /* 0x0000000105037824 */ /* 0x000fe200078e0203 */
[----:B------:R-:W-:Y:S05]  /*01a0*/  BRA `(.L_x_2295) ;  /* 0x0000016000007947 */ /* 0x000fea0003800000 */
.L_x_2294:
        /* <DEDUP_REMOVED lines=22> */
.L_x_2295:
[----:B------:R-:W-:Y:S05]  /*0310*/  BSYNC B0 ;  /* 0x0000000000007941 */ /* 0x000fea0003800000 */
.L_x_2293:
        /* <DEDUP_REMOVED lines=13> */
[----:B------:R-:W-:Y:S05]  /*03f0*/  CALL.REL.NOINC `($__internal_116_$__cuda_sm20_rem_s64) ;  /* 0x000020c000007944 */ /* 0x000fea0003c00000 */
[----:B------:R-:W-:Y:S05]  /*0400*/  BRA `(.L_x_2298) ;  /* 0x0000012000007947 */ /* 0x000fea0003800000 */
.L_x_2297:
        /* <DEDUP_REMOVED lines=18> */
.L_x_2298:
[----:B------:R-:W-:Y:S05]  /*0530*/  BSYNC B0 ;  /* 0x0000000000007941 */ /* 0x000fea0003800000 */
.L_x_2296:
        /* <DEDUP_REMOVED lines=19> */
[----:B------:R-:W-:Y:S05]  /*0670*/  CALL.REL.NOINC `($__internal_115_$__cuda_sm20_div_s64) ;  /* 0x0000191000007944 */ /* 0x000fea0003c00000 */
[----:B------:R-:W-:Y:S02]  /*0680*/  IMAD.MOV.U32 R18, RZ, RZ, R10 ;  /* 0x000000ffff127224 */ /* 0x000fe400078e000a */
[----:B------:R-:W-:Y:S01]  /*0690*/  IMAD.MOV.U32 R19, RZ, RZ, R11 ;  /* 0x000000ffff137224 */ /* 0x000fe200078e000b */
[----:B------:R-:W-:Y:S05]  /*06a0*/  BRA `(.L_x_2301) ;  /* 0x0000013000007947 */ /* 0x000fea0003800000 */
.L_x_2300:
        /* <DEDUP_REMOVED lines=19> */
.L_x_2301:
[----:B------:R-:W-:Y:S05]  /*07e0*/  BSYNC B0 ;  /* 0x0000000000007941 */ /* 0x000fea0003800000 */
.L_x_2299:
        /* <DEDUP_REMOVED lines=43> */
.L_x_2307:
        /* <DEDUP_REMOVED lines=13> */
[----:B------:R-:W-:Y:S05]  /*0b70*/  CALL.REL.NOINC `($__internal_115_$__cuda_sm20_div_s64) ;  /* 0x0000141000007944 */ /* 0x000fea0003c00000 */
        /* <DEDUP_REMOVED lines=11> */
.L_x_2305:
        /* <DEDUP_REMOVED lines=23> */
.L_x_2306:
[----:B------:R-:W-:Y:S05]  /*0da0*/  BSYNC B0 ;  /* 0x0000000000007941 */ /* 0x000fea0003800000 */
.L_x_2304:
        /* <DEDUP_REMOVED lines=14> */
.L_x_2303:
        /* <DEDUP_REMOVED lines=13> */
.L_x_2320:
        /* <DEDUP_REMOVED lines=25> */
.L_x_2309:
        /* <DEDUP_REMOVED lines=23> */
.L_x_2310:
[----:B------:R-:W-:Y:S05]  /*1260*/  BSYNC B0 ;  /* 0x0000000000007941 */ /* 0x000fea0003800000 */
.L_x_2308:
        /* <DEDUP_REMOVED lines=30> */
.L_x_2312:
        /* <DEDUP_REMOVED lines=23> */
.L_x_2313:
[----:B------:R-:W-:Y:S05]  /*15c0*/  BSYNC B0 ;  /* 0x0000000000007941 */ /* 0x000fea0003800000 */
.L_x_2311:
        /* <DEDUP_REMOVED lines=32> */
.L_x_2315:
        /* <DEDUP_REMOVED lines=23> */
.L_x_2316:
[----:B------:R-:W-:Y:S05]  /*1940*/  BSYNC B0 ;  /* 0x0000000000007941 */ /* 0x000fea0003800000 */
.L_x_2314:
        /* <DEDUP_REMOVED lines=31> */
.L_x_2318:
        /* <DEDUP_REMOVED lines=23> */
.L_x_2319:
[----:B------:R-:W-:Y:S05]  /*1cb0*/  BSYNC B0 ;  /* 0x0000000000007941 */ /* 0x000fea0003800000 */
.L_x_2317:
        /* <DEDUP_REMOVED lines=14> */
.L_x_2302:
        /* <DEDUP_REMOVED lines=31> */
        .weak           $__internal_115_$__cuda_sm20_div_s64
        .type           $__internal_115_$__cuda_sm20_div_s64,@function
        .size           $__internal_115_$__cuda_sm20_div_s64,($__internal_116_$__cuda_sm20_rem_s64 - $__internal_115_$__cuda_sm20_div_s64)
$__internal_115_$__cuda_sm20_div_s64:
        /* <DEDUP_REMOVED lines=82> */
[----:B------:R-:W-:Y:S06]  /*24b0*/  RET.REL.NODEC R8 `(_ZN2at6native16triu_tril_kernelIflLb0ELi2ELb1EEEvNS_4cuda6detail10TensorInfoIT_T0_EENS4_IKS5_S6_EEllS6_) ;  /* 0xffffdb4008007950 */ /* 0x000fec0003c3ffff */
        .weak           $__internal_116_$__cuda_sm20_rem_s64
        .type           $__internal_116_$__cuda_sm20_rem_s64,@function
        .size           $__internal_116_$__cuda_sm20_rem_s64,(.L_x_3228 - $__internal_116_$__cuda_sm20_rem_s64)
$__internal_116_$__cuda_sm20_rem_s64:
        /* <DEDUP_REMOVED lines=77> */
[----:B------:R-:W-:Y:S06]  /*2990*/  RET.REL.NODEC R6 `(_ZN2at6native16triu_tril_kernelIflLb0ELi2ELb1EEEvNS_4cuda6detail10TensorInfoIT_T0_EENS4_IKS5_S6_EEllS6_) ;  /* 0xffffd66006007950 */ /* 0x000fec0003c3ffff */
.L_x_2321:
        /* <DEDUP_REMOVED lines=14> */
.L_x_3228:


//--------------------- .text._ZN2at6native16triu_tril_kernelIfiLb0ELi2ELb0EEEvNS_4cuda6detail10TensorInfoIT_T0_EENS4_IKS5_S6_EEllS6_ --------------------------
	.section	.text._ZN2at6native16triu_tril_kernelIfiLb0ELi2ELb0EEEvNS_4cuda6detail10TensorInfoIT_T0_EENS4_IKS5_S6_EEllS6_,"ax",@progbits
	.sectioninfo	@"SHI_REGISTERS=30"
	.align	128
        .global         _ZN2at6native16triu_tril_kernelIfiLb0ELi2ELb0EEEvNS_4cuda6detail10TensorInfoIT_T0_EENS4_IKS5_S6_EEllS6_
        .type           _ZN2at6native16triu_tril_kernelIfiLb0ELi2ELb0EEEvNS_4cuda6detail10TensorInfoIT_T0_EENS4_IKS5_S6_EEllS6_,@function
        .size           _ZN2at6native16triu_tril_kernelIfiLb0ELi2ELb0EEEvNS_4cuda6detail10TensorInfoIT_T0_EENS4_IKS5_S6_EEllS6_,(.L_x_3229 - _ZN2at6native16triu_tril_kernelIfiLb0ELi2ELb0EEEvNS_4cuda6detail10TensorInfoIT_T0_EENS4_IKS5_S6_EEllS6_)
        .other          _ZN2at6native16triu_tril_kernelIfiLb0ELi2ELb0EEEvNS_4cuda6detail10TensorInfoIT_T0_EENS4_IKS5_S6_EEllS6_,@"STO_CUDA_ENTRY STV_DEFAULT"
_ZN2at6native16triu_tril_kernelIfiLb0ELi2ELb0EEEvNS_4cuda6detail10TensorInfoIT_T0_EENS4_IKS5_S6_EEllS6_:
.text._ZN2at6native16triu_tril_kernelIfiLb0ELi2ELb0EEEvNS_4cuda6detail10TensorInfoIT_T0_EENS4_IKS5_S6_EEllS6_:
        /* <DEDUP_REMOVED lines=20> */
[----:B------:R-:W-:Y:S05]  /*0140*/  CALL.REL.NOINC `($__internal_117_$__cuda_sm20_div_s64) ;  /* 0x0000186000007944 */ /* 0x000fea0003c00000 */
[----:B------:R-:W-:Y:S01]  /*0150*/  IMAD.MOV R0, RZ, RZ, -R2 ;  /* 0x000000ffff007224 */ /* 0x000fe200078e0a02 */
[----:B------:R-:W-:Y:S01]  /*0160*/  MOV R16, R2 ;  /* 0x0000000200107202 */ /* 0x000fe20000000f00 */
[----:B------:R-:W-:Y:S02]  /*0170*/  IMAD.MOV.U32 R17, RZ, RZ, R9 ;  /* 0x000000ffff117224 */ /* 0x000fe400078e0009 */
[----:B------:R-:W-:Y:S01]  /*0180*/  IMAD R3, R0, c[0x0][0x320], R3 ;  /* 0x0000c80000037a24 */ /* 0x000fe200078e0203 */
[----:B------:R-:W-:Y:S05]  /*0190*/  BRA `(.L_x_2324) ;  /* 0x0000015000007947 */ /* 0x000fea0003800000 */
.L_x_2323:
        /* <DEDUP_REMOVED lines=21> */
.L_x_2324:
[----:B------:R-:W-:Y:S05]  /*02f0*/  BSYNC B0 ;  /* 0x0000000000007941 */ /* 0x000fea0003800000 */
.L_x_2322:
        /* <DEDUP_REMOVED lines=16> */
[----:B------:R-:W-:Y:S05]  /*0400*/  CALL.REL.NOINC `($__internal_117_$__cuda_sm20_div_s64) ;  /* 0x000015a000007944 */ /* 0x000fea0003c00000 */
[----:B------:R-:W-:Y:S01]  /*0410*/  IMAD.MOV R5, RZ, RZ, -R2 ;  /* 0x000000ffff057224 */ /* 0x000fe200078e0a02 */
[----:B------:R-:W-:Y:S01]  /*0420*/  MOV R12, R2 ;  /* 0x00000002000c7202 */ /* 0x000fe20000000f00 */
[----:B------:R-:W-:Y:S02]  /*0430*/  IMAD.MOV.U32 R13, RZ, RZ, R9 ;  /* 0x000000ffff0d7224 */ /* 0x000fe400078e0009 */
[----:B------:R-:W-:Y:S01]  /*0440*/  IMAD R0, R5, UR5, R16 ;  /* 0x0000000505007c24 */ /* 0x000fe2000f8e0210 */
[----:B------:R-:W-:Y:S05]  /*0450*/  BRA `(.L_x_2327) ;  /* 0x0000015000007947 */ /* 0x000fea0003800000 */
.L_x_2326:
        /* <DEDUP_REMOVED lines=21> */
.L_x_2327:
[----:B------:R-:W-:Y:S05]  /*05b0*/  BSYNC B0 ;  /* 0x0000000000007941 */ /* 0x000fea0003800000 */
.L_x_2325:
        /* <DEDUP_REMOVED lines=25> */
.L_x_2333:
        /* <DEDUP_REMOVED lines=12> */
[----:B------:R-:W-:Y:S02]  /*0810*/  IMAD.MOV R7, RZ, RZ, -R2 ;  /* 0x000000ffff077224 */ /* 0x000fe400078e0a02 */
[----:B------:R-:W-:Y:S02]  /*0820*/  IMAD.MOV.U32 R13, RZ, RZ, R9 ;  /* 0x000000ffff0d7224 */ /* 0x000fe400078e0009 */
[----:B------:R-:W-:Y:S01]  /*0830*/  IMAD R7, R7, UR10, R12 ;  /* 0x0000000a07077c24 */ /* 0x000fe2000f8e020c */
[----:B------:R-:W-:Y:S01]  /*0840*/  MOV R12, R2 ;  /* 0x00000002000c7202 */ /* 0x000fe20000000f00 */
[----:B------:R-:W-:Y:S05]  /*0850*/  BRA `(.L_x_2332) ;  /* 0x0000016000007947 */ /* 0x000fea0003800000 */
.L_x_2331:
        /* <DEDUP_REMOVED lines=22> */
.L_x_2332:
[----:B------:R-:W-:Y:S05]  /*09c0*/  BSYNC B0 ;  /* 0x0000000000007941 */ /* 0x000fea0003800000 */
.L_x_2330:
        /* <DEDUP_REMOVED lines=10> */
.L_x_2329:
        /* <DEDUP_REMOVED lines=10> */
.L_x_2346:
        /* <DEDUP_REMOVED lines=11> */
[----:B------:R-:W-:Y:S05]  /*0bc0*/  CALL.REL.NOINC `($__internal_117_$__cuda_sm20_div_s64) ;  /* 0x00000de000007944 */ /* 0x000fea0003c00000 */
[--C-:B------:R-:W-:Y:S02]  /*0bd0*/  IMAD.MOV R13, RZ, RZ, -R2.reuse ;  /* 0x000000ffff0d7224 */ /* 0x100fe400078e0a02 */
[----:B------:R-:W-:Y:S02]  /*0be0*/  IMAD.MOV.U32 R16, RZ, RZ, R2 ;  /* 0x000000ffff107224 */ /* 0x000fe400078e0002 */
[----:B------:R-:W-:Y:S02]  /*0bf0*/  IMAD.MOV.U32 R17, RZ, RZ, R9 ;  /* 0x000000ffff117224 */ /* 0x000fe400078e0009 */
[----:B------:R-:W-:Y:S01]  /*0c00*/  IMAD R13, R13, UR5, R12 ;  /* 0x000000050d0d7c24 */ /* 0x000fe2000f8e020c */
[----:B------:R-:W-:Y:S05]  /*0c10*/  BRA `(.L_x_2336) ;  /* 0x0000015000007947 */ /* 0x000fea0003800000 */
.L_x_2335:
        /* <DEDUP_REMOVED lines=21> */
.L_x_2336:
[----:B------:R-:W-:Y:S05]  /*0d70*/  BSYNC B0 ;  /* 0x0000000000007941 */ /* 0x000fea0003800000 */
.L_x_2334:
        /* <DEDUP_REMOVED lines=21> */
.L_x_2338:
        /* <DEDUP_REMOVED lines=21> */
.L_x_2339:
[----:B------:R-:W-:Y:S05]  /*1020*/  BSYNC B0 ;  /* 0x0000000000007941 */ /* 0x000fea0003800000 */
.L_x_2337:
        /* <DEDUP_REMOVED lines=21> */
.L_x_2341:
        /* <DEDUP_REMOVED lines=21> */
.L_x_2342:
[----:B------:R-:W-:Y:S05]  /*12d0*/  BSYNC B0 ;  /* 0x0000000000007941 */ /* 0x000fea0003800000 */
.L_x_2340:
        /* <DEDUP_REMOVED lines=21> */
.L_x_2344:
        /* <DEDUP_REMOVED lines=21> */
.L_x_2345:
[----:B------:R-:W-:Y:S05]  /*1580*/  BSYNC B0 ;  /* 0x0000000000007941 */ /* 0x000fea0003800000 */
.L_x_2343:
        /* <DEDUP_REMOVED lines=11> */
.L_x_2328:
        /* <DEDUP_REMOVED lines=9> */
[----:B------:R-:W-:Y:S02]  /*16d0*/  IMAD.IADD R0, R3, 0x1, -R0 ;  /* 0x0000000103007824 */ /* 0x000fe400078e0a00 */
[----:B------:R-:W-:Y:S02]  /*16e0*/  IMAD.MOV.U32 R7, RZ, RZ, RZ ;  /* 0x000000ffff077224 */ /* 0x000fe400078e00ff */
[----:B------:R-:W0:Y:S01]  /*16f0*/  LDC R2, c[0x0][R2+0x16c] ;  /* 0x00005b0002027b82 */ /* 0x000e220000000800 */
[C---:B------:R-:W-:Y:S02]  /*1700*/  IADD3 R4, R0.reuse, 0x1, RZ ;  /* 0x0000000100047810 */ /* 0x040fe40007ffe0ff */
[----:B------:R-:W-:Y:S02]  /*1710*/  ISETP.GT.U32.AND P0, PT, R0, c[0x0][0x310], PT ;  /* 0x0000c40000007a0c */ /* 0x000fe40003f04070 */
[----:B------:R-:W-:-:S02]  /*1720*/  SHF.R.S32.HI R0, RZ, 0x1f, R0 ;  /* 0x0000001fff007819 */ /* 0x000fc40000011400 */
[----:B------:R-:W-:Y:S02]  /*1730*/  ISETP.GT.U32.AND P1, PT, R4, c[0x0][0x310], PT ;  /* 0x0000c40004007a0c */ /* 0x000fe40003f24070 */
[----:B------:R-:W-:Y:S02]  /*1740*/  SHF.R.S32.HI R4, RZ, 0x1f, R4 ;  /* 0x0000001fff047819 */ /* 0x000fe40000011404 */
[----:B------:R-:W-:Y:S01]  /*1750*/  ISETP.GT.AND.EX P0, PT, R0, c[0x0][0x314], PT, P0 ;  /* 0x0000c50000007a0c */ /* 0x000fe20003f04300 */
[----:B------:R-:W-:Y:S01]  /*1760*/  HFMA2.MMA R0, -RZ, RZ, 0, 0 ;  /* 0x00000000ff007435 */ /* 0x000fe200000001ff */
[----:B------:R-:W-:Y:S02]  /*1770*/  ISETP.GT.AND.EX P1, PT, R4, c[0x0][0x314], PT, P1 ;  /* 0x0000c50004007a0c */ /* 0x000fe40003f24310 */
        /* <DEDUP_REMOVED lines=11> */
.L_x_2350:
[----:B------:R-:W-:Y:S05]  /*1830*/  BSYNC B1 ;  /* 0x0000000000017941 */ /* 0x000fea0003800000 */
.L_x_2349:
[----:B-----5:R-:W-:Y:S02]  /*1840*/  FSEL R7, R7, RZ, !P0 ;  /* 0x000000ff07077208 */ /* 0x020fe40004000000 */
[----:B0-----:R-:W-:Y:S01]  /*1850*/  FSEL R5, R0, RZ, !P1 ;  /* 0x000000ff00057208 */ /* 0x001fe20004800000 */
[----:B------:R-:W-:Y:S05]  /*1860*/  BRA `(.L_x_2351) ;  /* 0x0000002000007947 */ /* 0x000fea0003800000 */
.L_x_2348:
[----:B------:R-:W-:Y:S01]  /*1870*/  MOV R5, RZ ;  /* 0x000000ff00057202 */ /* 0x000fe20000000f00 */
[----:B------:R-:W-:Y:S02]  /*1880*/  IMAD.MOV.U32 R7, RZ, RZ, RZ ;  /* 0x000000ffff077224 */ /* 0x000fe400078e00ff */
.L_x_2351:
[----:B------:R-:W-:Y:S05]  /*1890*/  BSYNC B0 ;  /* 0x0000000000007941 */ /* 0x000fea0003800000 */
.L_x_2347:
        /* <DEDUP_REMOVED lines=17> */
        .weak           $__internal_117_$__cuda_sm20_div_s64
        .type           $__internal_117_$__cuda_sm20_div_s64,@function
        .size           $__internal_117_$__cuda_sm20_div_s64,(.L_x_3229 - $__internal_117_$__cuda_sm20_div_s64)
$__internal_117_$__cuda_sm20_div_s64:
        /* <DEDUP_REMOVED lines=83> */
[----:B------:R-:W-:Y:S06]  /*1ee0*/  RET.REL.NODEC R4 `(_ZN2at6native16triu_tril_kernelIfiLb0ELi2ELb0EEEvNS_4cuda6detail10TensorInfoIT_T0_EENS4_IKS5_S6_EEllS6_) ;  /* 0xffffe11004007950 */ /* 0x000fec0003c3ffff */
.L_x_2352:
        /* <DEDUP_REMOVED lines=9> */
.L_x_3229:


//--------------------- .text._ZN2at6native16triu_tril_kernelIfiLb0ELi2ELb1EEEvNS_4cuda6detail10TensorInfoIT_T0_EENS4_IKS5_S6_EEllS6_ --------------------------
	.section	.text._ZN2at6native16triu_tril_kernelIfiLb0ELi2ELb1EEEvNS_4cuda6detail10TensorInfoIT_T0_EENS4_IKS5_S6_EEllS6_,"ax",@progbits
	.sectioninfo	@"SHI_REGISTERS=30"
	.align	128
        .global         _ZN2at6native16triu_tril_kernelIfiLb0ELi2ELb1EEEvNS_4cuda6detail10TensorInfoIT_T0_EENS4_IKS5_S6_EEllS6_
        .type           _ZN2at6native16triu_tril_kernelIfiLb0ELi2ELb1EEEvNS_4cuda6detail10TensorInfoIT_T0_EENS4_IKS5_S6_EEllS6_,@function
        .size           _ZN2at6native16triu_tril_kernelIfiLb0ELi2ELb1EEEvNS_4cuda6detail10TensorInfoIT_T0_EENS4_IKS5_S6_EEllS6_,(.L_x_3231 - _ZN2at6native16triu_tril_kernelIfiLb0ELi2ELb1EEEvNS_4cuda6detail10TensorInfoIT_T0_EENS4_IKS5_S6_EEllS6_)
        .other          _ZN2at6native16triu_tril_kernelIfiLb0ELi2ELb1EEEvNS_4cuda6detail10TensorInfoIT_T0_EENS4_IKS5_S6_EEllS6_,@"STO_CUDA_ENTRY STV_DEFAULT"
_ZN2at6native16triu_tril_kernelIfiLb0ELi2ELb1EEEvNS_4cuda6detail10TensorInfoIT_T0_EENS4_IKS5_S6_EEllS6_:
.text._ZN2at6native16triu_tril_kernelIfiLb0ELi2ELb1EEEvNS_4cuda6detail10TensorInfoIT_T0_EENS4_IKS5_S6_EEllS6_:
        /* <DEDUP_REMOVED lines=20> */
[----:B------:R-:W-:Y:S05]  /*0140*/  CALL.REL.NOINC `($__internal_118_$__cuda_sm20_div_s64) ;  /* 0x000016e000007944 */ /* 0x000fea0003c00000 */
[----:B------:R-:W-:-:S04]  /*0150*/  IMAD.MOV R3, RZ, RZ, -R8 ;  /* 0x000000ffff037224 */ /* 0x000fc800078e0a08 */
[----:B------:R-:W-:Y:S01]  /*0160*/  IMAD R4, R3, c[0x0][0x320], R4 ;  /* 0x0000c80003047a24 */ /* 0x000fe200078e0204 */
[----:B------:R-:W-:Y:S05]  /*0170*/  BRA `(.L_x_2355) ;  /* 0x0000015000007947 */ /* 0x000fea0003800000 */
.L_x_2354:
        /* <DEDUP_REMOVED lines=21> */
.L_x_2355:
[----:B------:R-:W-:Y:S05]  /*02d0*/  BSYNC B0 ;  /* 0x0000000000007941 */ /* 0x000fea0003800000 */
.L_x_2353:
        /* <DEDUP_REMOVED lines=14> */
[----:B------:R-:W-:Y:S05]  /*03c0*/  CALL.REL.NOINC `($__internal_119_$__cuda_sm20_rem_s64) ;  /* 0x0000199000007944 */ /* 0x000fea0003c00000 */
[----:B------:R-:W-:Y:S01]  /*03d0*/  MOV R3, R5 ;  /* 0x0000000500037202 */ /* 0x000fe20000000f00 */
[----:B------:R-:W-:Y:S05]  /*03e0*/  BRA `(.L_x_2358) ;  /* 0x0000011000007947 */ /* 0x000fea0003800000 */
.L_x_2357:
        /* <DEDUP_REMOVED lines=17> */
.L_x_2358:
[----:B------:R-:W-:Y:S05]  /*0500*/  BSYNC B0 ;  /* 0x0000000000007941 */ /* 0x000fea0003800000 */
.L_x_2356:
        /* <DEDUP_REMOVED lines=16> */
[----:B0-----:R-:W-:Y:S05]  /*0610*/  CALL.REL.NOINC `($__internal_118_$__cuda_sm20_div_s64) ;  /* 0x0000121000007944 */ /* 0x001fea0003c00000 */
[----:B------:R-:W-:Y:S01]  /*0620*/  MOV R14, R8 ;  /* 0x00000008000e7202 */ /* 0x000fe20000000f00 */
[----:B------:R-:W-:Y:S01]  /*0630*/  IMAD.MOV.U32 R15, RZ, RZ, R9 ;  /* 0x000000ffff0f7224 */ /* 0x000fe200078e0009 */
[----:B------:R-:W-:Y:S05]  /*0640*/  BRA `(.L_x_2361) ;  /* 0x0000013000007947 */ /* 0x000fea0003800000 */
.L_x_2360:
        /* <DEDUP_REMOVED lines=19> */
.L_x_2361:
[----:B------:R-:W-:Y:S05]  /*0780*/  BSYNC B0 ;  /* 0x0000000000007941 */ /* 0x000fea0003800000 */
.L_x_2359:
        /* <DEDUP_REMOVED lines=17> */
.L_x_2367:
        /* <DEDUP_REMOVED lines=10> */
[----:B------:R-:W-:Y:S05]  /*0940*/  CALL.REL.NOINC `($__internal_118_$__cuda_sm20_div_s64) ;  /* 0x00000ee000007944 */ /* 0x000fea0003c00000 */
[----:B------:R-:W-:Y:S02]  /*0950*/  IMAD.MOV R5, RZ, RZ, -R8 ;  /* 0x000000ffff057224 */ /* 0x000fe400078e0a08 */
[----:B------:R-:W-:Y:S02]  /*0960*/  IMAD.MOV.U32 R15, RZ, RZ, R9 ;  /* 0x000000ffff0f7224 */ /* 0x000fe400078e0009 */
[----:B------:R-:W-:Y:S01]  /*0970*/  IMAD R10, R10, R5, R14 ;  /* 0x000000050a0a7224 */ /* 0x000fe200078e020e */
[----:B------:R-:W-:Y:S01]  /*0980*/  MOV R14, R8 ;  /* 0x00000008000e7202 */ /* 0x000fe20000000f00 */
[----:B------:R-:W-:Y:S05]  /*0990*/  BRA `(.L_x_2366) ;  /* 0x0000016000007947 */ /* 0x000fea0003800000 */
.L_x_2365:
        /* <DEDUP_REMOVED lines=22> */
.L_x_2366:
[----:B------:R-:W-:Y:S05]  /*0b00*/  BSYNC B0 ;  /* 0x0000000000007941 */ /* 0x000fea0003800000 */
.L_x_2364:
        /* <DEDUP_REMOVED lines=8> */
.L_x_2363:
[----:B------:R-:W-:-:S13]  /*0b90*/  ISETP.GE.U32.AND P0, PT, R21, 0x3, PT ;  /* 0x000000031500780c */ /* 0x000fda0003f06070 */
[----:B------:R-:W-:Y:S05]  /*0ba0*/  @!P0 BRA `(.L_x_2362) ;  /* 0x00000ae000008947 */ /* 0x000fea0003800000 */
[----:B------:R-:W-:Y:S01]  /*0bb0*/  IMAD.MOV.U32 R5, RZ, RZ, 0x4 ;  /* 0x00000004ff057424 */ /* 0x000fe200078e00ff */
[C---:B------:R-:W-:Y:S02]  /*0bc0*/  SHF.L.U32 R22, R20.reuse, 0x2, RZ ;  /* 0x0000000214167819 */ /* 0x040fe400000006ff */
[C---:B------:R-:W-:Y:S01]  /*0bd0*/  IADD3 R21, R20.reuse, 0x4, RZ ;  /* 0x0000000414157810 */ /* 0x040fe20007ffe0ff */
[----:B------:R-:W-:Y:S01]  /*0be0*/  IMAD R20, R20, R5, c[0x2][0x10] ;  /* 0x0080040014147624 */ /* 0x000fe200078e0205 */
[----:B------:R-:W-:-:S04]  /*0bf0*/  IADD3 R22, R22, 0xe0, RZ ;  /* 0x000000e016167810 */ /* 0x000fc80007ffe0ff */
.L_x_2380:
        /* <DEDUP_REMOVED lines=16> */
.L_x_2369:
        /* <DEDUP_REMOVED lines=22> */
.L_x_2370:
[----:B------:R-:W-:Y:S05]  /*0e60*/  BSYNC B0 ;  /* 0x0000000000007941 */ /* 0x000fea0003800000 */
.L_x_2368:
        /* <DEDUP_REMOVED lines=12> */
[----:B------:R-:W-:Y:S05]  /*0f30*/  CALL.REL.NOINC `($__internal_118_$__cuda_sm20_div_s64) ;  /* 0x000008f000007944 */ /* 0x000fea0003c00000 */
[----:B------:R-:W-:Y:S02]  /*0f40*/  IMAD.MOV R11, RZ, RZ, -R8 ;  /* 0x000000ffff0b7224 */ /* 0x000fe400078e0a08 */
[----:B------:R-:W-:Y:S02]  /*0f50*/  IMAD.MOV.U32 R15, RZ, RZ, R9 ;  /* 0x000000ffff0f7224 */ /* 0x000fe400078e0009 */
[----:B------:R-:W-:Y:S02]  /*0f60*/  IMAD R11, R10, R11, R14 ;  /* 0x0000000b0a0b7224 */ /* 0x000fe400078e020e */
[----:B------:R-:W-:Y:S01]  /*0f70*/  IMAD.MOV.U32 R14, RZ, RZ, R8 ;  /* 0x000000ffff0e7224 */ /* 0x000fe200078e0008 */
[----:B------:R-:W-:Y:S05]  /*0f80*/  BRA `(.L_x_2373) ;  /* 0x0000016000007947 */ /* 0x000fea0003800000 */
.L_x_2372:
        /* <DEDUP_REMOVED lines=22> */
.L_x_2373:
[----:B------:R-:W-:Y:S05]  /*10f0*/  BSYNC B0 ;  /* 0x0000000000007941 */ /* 0x000fea0003800000 */
.L_x_2371:
        /* <DEDUP_REMOVED lines=13> */
[----:B------:R-:W-:Y:S01]  /*11d0*/  IMAD.MOV R11, RZ, RZ, -R8 ;  /* 0x000000ffff0b7224 */ /* 0x000fe200078e0a08 */
[----:B------:R-:W-:-:S03]  /*11e0*/  MOV R15, R9 ;  /* 0x00000009000f7202 */ /* 0x000fc60000000f00 */
[----:B------:R-:W-:Y:S02]  /*11f0*/  IMAD R11, R10, R11, R14 ;  /* 0x0000000b0a0b7224 */ /* 0x000fe400078e020e */
[----:B------:R-:W-:Y:S01]  /*1200*/  IMAD.MOV.U32 R14, RZ, RZ, R8 ;  /* 0x000000ffff0e7224 */ /* 0x000fe200078e0008 */
[----:B------:R-:W-:Y:S05]  /*1210*/  BRA `(.L_x_2376) ;  /* 0x0000016000007947 */ /* 0x000fea0003800000 */
.L_x_2375:
        /* <DEDUP_REMOVED lines=22> */
.L_x_2376:
[----:B------:R-:W-:Y:S05]  /*1380*/  BSYNC B0 ;  /* 0x0000000000007941 */ /* 0x000fea0003800000 */
.L_x_2374:
        /* <DEDUP_REMOVED lines=12> */
[----:B------:R-:W-:Y:S05]  /*1450*/  CALL.REL.NOINC `($__internal_118_$__cuda_sm20_div_s64) ;  /* 0x000003d000007944 */ /* 0x000fea0003c00000 */
[----:B------:R-:W-:Y:S02]  /*1460*/  IMAD.MOV R5, RZ, RZ, -R8 ;  /* 0x000000ffff057224 */ /* 0x000fe400078e0a08 */
[----:B------:R-:W-:Y:S02]  /*1470*/  IMAD.MOV.U32 R15, RZ, RZ, R9 ;  /* 0x000000ffff0f7224 */ /* 0x000fe400078e0009 */
[----:B------:R-:W-:Y:S01]  /*1480*/  IMAD R10, R10, R5, R14 ;  /* 0x000000050a0a7224 */ /* 0x000fe200078e020e */
[----:B------:R-:W-:Y:S01]  /*1490*/  MOV R14, R8 ;  /* 0x00000008000e7202 */ /* 0x000fe20000000f00 */
[----:B------:R-:W-:Y:S05]  /*14a0*/  BRA `(.L_x_2379) ;  /* 0x0000016000007947 */ /* 0x000fea0003800000 */
.L_x_2378:
        /* <DEDUP_REMOVED lines=22> */
.L_x_2379:
[----:B------:R-:W-:Y:S05]  /*1610*/  BSYNC B0 ;  /* 0x0000000000007941 */ /* 0x000fea0003800000 */
.L_x_2377:
[----:B------:R0:W1:Y:S01]  /*1620*/  LDC R5, c[0x0][R20+0x154] ;  /* 0x0000550014057b82 */ /* 0x0000620000000800 */
[----:B------:R-:W-:Y:S02]  /*1630*/  IADD3 R21, R21, -0x4, RZ ;  /* 0xfffffffc15157810 */ /* 0x000fe40007ffe0ff */
[----:B------:R-:W-:Y:S02]  /*1640*/  IADD3 R22, R22, -0x10, RZ ;  /* 0xfffffff016167810 */ /* 0x000fe40007ffe0ff */
[----:B------:R-:W-:Y:S02]  /*1650*/  ISETP.GT.AND P0, PT, R21, 0x3, PT ;  /* 0x000000031500780c */ /* 0x000fe40003f04270 */
[----:B0-----:R-:W-:Y:S01]  /*1660*/  IADD3 R20, R20, -0x10, RZ ;  /* 0xfffffff014147810 */ /* 0x001fe20007ffe0ff */
[----:B-1----:R-:W-:-:S10]  /*1670*/  IMAD R0, R5, R10, R0 ;  /* 0x0000000a05007224 */ /* 0x002fd400078e0200 */
[----:B------:R-:W-:Y:S05]  /*1680*/  @P0 BRA `(.L_x_2380) ;  /* 0xfffff57000000947 */ /* 0x000fea000383ffff */
.L_x_2362:
        /* <DEDUP_REMOVED lines=26> */
        .weak           $__internal_118_$__cuda_sm20_div_s64
        .type           $__internal_118_$__cuda_sm20_div_s64,@function
        .size           $__internal_118_$__cuda_sm20_div_s64,($__internal_119_$__cuda_sm20_rem_s64 - $__internal_118_$__cuda_sm20_div_s64)
$__internal_118_$__cuda_sm20_div_s64:
        /* <DEDUP_REMOVED lines=82> */
[----:B------:R-:W-:Y:S05]  /*1d50*/  RET.REL.NODEC R6 `(_ZN2at6native16triu_tril_kernelIfiLb0ELi2ELb1EEEvNS_4cuda6detail10TensorInfoIT_T0_EENS4_IKS5_S6_EEllS6_) ;  /* 0xffffe2a006007950 */ /* 0x000fea0003c3ffff */
        .weak           $__internal_119_$__cuda_sm20_rem_s64
        .type           $__internal_119_$__cuda_sm20_rem_s64,@function
        .size           $__internal_119_$__cuda_sm20_rem_s64,(.L_x_3231 - $__internal_119_$__cuda_sm20_rem_s64)
$__internal_119_$__cuda_sm20_rem_s64:
        /* <DEDUP_REMOVED lines=72> */
[----:B------:R-:W-:Y:S06]  /*21e0*/  RET.REL.NODEC R2 `(_ZN2at6native16triu_tril_kernelIfiLb0ELi2ELb1EEEvNS_4cuda6detail10TensorInfoIT_T0_EENS4_IKS5_S6_EEllS6_) ;  /* 0xffffde1002007950 */ /* 0x000fec0003c3ffff */
.L_x_2381:
        /* <DEDUP_REMOVED lines=9> */
.L_x_3231:


//--------------------- .text._ZN2at6native16triu_tril_kernelIdlLb0ELi1ELb0EEEvNS_4cuda6detail10TensorInfoIT_T0_EENS4_IKS5_S6_EEllS6_ --------------------------
	.section	.text._ZN2at6native16triu_tril_kernelIdlLb0ELi1ELb0EEEvNS_4cuda6detail10TensorInfoIT_T0_EENS4_IKS5_S6_EEllS6_,"ax",@progbits
	.sectioninfo	@"SHI_REGISTERS=32"
	.align	128
        .global         _ZN2at6native16triu_tril_kernelIdlLb0ELi1ELb0EEEvNS_4cuda6detail10TensorInfoIT_T0_EENS4_IKS5_S6_EEllS6_
        .type           _ZN2at6native16triu_tril_kernelIdlLb0ELi1ELb0EEEvNS_4cuda6detail10TensorInfoIT_T0_EENS4_IKS5_S6_EEllS6_,@function
        .size           _ZN2at6native16triu_tril_kernelIdlLb0ELi1ELb0EEEvNS_4cuda6detail10TensorInfoIT_T0_EENS4_IKS5_S6_EEllS6_,(.L_x_3232 - _ZN2at6native16triu_tril_kernelIdlLb0ELi1ELb0EEEvNS_4cuda6detail10TensorInfoIT_T0_EENS4_IKS5_S6_EEllS6_)
        .other          _ZN2at6native16triu_tril_kernelIdlLb0ELi1ELb0EEEvNS_4cuda6detail10TensorInfoIT_T0_EENS4_IKS5_S6_EEllS6_,@"STO_CUDA_ENTRY STV_DEFAULT"
_ZN2at6native16triu_tril_kernelIdlLb0ELi1ELb0EEEvNS_4cuda6detail10TensorInfoIT_T0_EENS4_IKS5_S6_EEllS6_:
.text._ZN2at6native16triu_tril_kernelIdlLb0ELi1ELb0EEEvNS_4cuda6detail10TensorInfoIT_T0_EENS4_IKS5_S6_EEllS6_:
        /* <DEDUP_REMOVED lines=17> */
[----:B------:R-:W-:Y:S05]  /*0110*/  CALL.REL.NOINC `($__internal_120_$__cuda_sm20_div_s64) ;  /* 0x00001ee000007944 */ /* 0x000fea0003c00000 */
        /* <DEDUP_REMOVED lines=9> */
.L_x_2383:
        /* <DEDUP_REMOVED lines=22> */
.L_x_2384:
[----:B------:R-:W-:Y:S05]  /*0310*/  BSYNC B0 ;  /* 0x0000000000007941 */ /* 0x000fea0003800000 */
.L_x_2382:
        /* <DEDUP_REMOVED lines=19> */
[----:B------:R-:W-:Y:S05]  /*0450*/  CALL.REL.NOINC `($__internal_120_$__cuda_sm20_div_s64) ;  /* 0x00001ba000007944 */ /* 0x000fea0003c00000 */
        /* <DEDUP_REMOVED lines=9> */
.L_x_2386:
        /* <DEDUP_REMOVED lines=22> */
.L_x_2387:
[----:B------:R-:W-:Y:S05]  /*0650*/  BSYNC B0 ;  /* 0x0000000000007941 */ /* 0x000fea0003800000 */
.L_x_2385:
        /* <DEDUP_REMOVED lines=57> */
.L_x_2393:
        /* <DEDUP_REMOVED lines=14> */
[----:B------:R-:W-:Y:S05]  /*0ad0*/  CALL.REL.NOINC `($__internal_120_$__cuda_sm20_div_s64) ;  /* 0x0000152000007944 */ /* 0x000fea0003c00000 */
        /* <DEDUP_REMOVED lines=11> */
.L_x_2391:
        /* <DEDUP_REMOVED lines=23> */
.L_x_2392:
[----:B------:R-:W-:Y:S05]  /*0d00*/  BSYNC B0 ;  /* 0x0000000000007941 */ /* 0x000fea0003800000 */
.L_x_2390:
        /* <DEDUP_REMOVED lines=19> */
.L_x_2389:
        /* <DEDUP_REMOVED lines=13> */
.L_x_2406:
        /* <DEDUP_REMOVED lines=14> */
[----:B------:R-:W-:Y:S05]  /*0ff0*/  CALL.REL.NOINC `($__internal_120_$__cuda_sm20_div_s64) ;  /* 0x0000100000007944 */ /* 0x000fea0003c00000 */
        /* <DEDUP_REMOVED lines=10> */
.L_x_2395:
        /* <DEDUP_REMOVED lines=23> */
.L_x_2396:
[----:B------:R-:W-:Y:S05]  /*1210*/  BSYNC B0 ;  /* 0x0000000000007941 */ /* 0x000fea0003800000 */
.L_x_2394:
        /* <DEDUP_REMOVED lines=35> */
.L_x_2398:
        /* <DEDUP_REMOVED lines=23> */
.L_x_2399:
[----:B------:R-:W-:Y:S05]  /*15c0*/  BSYNC B0 ;  /* 0x0000000000007941 */ /* 0x000fea0003800000 */
.L_x_2397:
        /* <DEDUP_REMOVED lines=37> */
.L_x_2401:
        /* <DEDUP_REMOVED lines=23> */
.L_x_2402:
[----:B------:R-:W-:Y:S05]  /*1990*/  BSYNC B0 ;  /* 0x0000000000007941 */ /* 0x000fea0003800000 */
.L_x_2400:
        /* <DEDUP_REMOVED lines=27> */
[----:B------:R-:W-:Y:S05]  /*1b50*/  CALL.REL.NOINC `($__internal_120_$__cuda_sm20_div_s64) ;  /* 0x000004a000007944 */ /* 0x000fea0003c00000 */
        /* <DEDUP_REMOVED lines=10> */
.L_x_2404:
        /* <DEDUP_REMOVED lines=22> */
.L_x_2405:
[----:B------:R-:W-:Y:S05]  /*1d60*/  BSYNC B0 ;  /* 0x0000000000007941 */ /* 0x000fea0003800000 */
.L_x_2403:
        /* <DEDUP_REMOVED lines=20> */
.L_x_2388:
        /* <DEDUP_REMOVED lines=14> */
[----:B------:R-:W5:Y:S03]  /*1f90*/  LDG.E.64 R2, [R2.64] ;  /* 0x0000000402027981 */ /* 0x000f66000c1e1b00 */
.L_x_2408:
[----:B------:R-:W-:Y:S05]  /*1fa0*/  BSYNC B0 ;  /* 0x0000000000007941 */ /* 0x000fea0003800000 */
.L_x_2407:
[----:B------:R-:W-:Y:S05]  /*1fb0*/  @P1 EXIT ;  /* 0x000000000000194d */ /* 0x000fea0003800000 */
[----:B------:R-:W-:-:S04]  /*1fc0*/  LEA R4, P0, R14, c[0x0][0x160], 0x3 ;  /* 0x000058000e047a11 */ /* 0x000fc800078018ff */
[----:B------:R-:W-:-:S05]  /*1fd0*/  LEA.HI.X R5, R14, c[0x0][0x164], R15, 0x3, P0 ;  /* 0x000059000e057a11 */ /* 0x000fca00000f1c0f */
[----:B-----5:R-:W-:Y:S01]  /*1fe0*/  STG.E.64 [R4.64], R2 ;  /* 0x0000000204007986 */ /* 0x020fe2000c101b04 */
[----:B------:R-:W-:Y:S05]  /*1ff0*/  EXIT ;  /* 0x000000000000794d */ /* 0x000fea0003800000 */
        .weak           $__internal_120_$__cuda_sm20_div_s64
        .type           $__internal_120_$__cuda_sm20_div_s64,@function
        .size           $__internal_120_$__cuda_sm20_div_s64,(.L_x_3232 - $__internal_120_$__cuda_sm20_div_s64)
$__internal_120_$__cuda_sm20_div_s64:
        /* <DEDUP_REMOVED lines=83> */
[----:B------:R-:W-:Y:S06]  /*2530*/  RET.REL.NODEC R20 `(_ZN2at6native16triu_tril_kernelIdlLb0ELi1ELb0EEEvNS_4cuda6detail10TensorInfoIT_T0_EENS4_IKS5_S6_EEllS6_) ;  /* 0xffffdac014007950 */ /* 0x000fec0003c3ffff */
.L_x_2409:
        /* <DEDUP_REMOVED lines=12> */
.L_x_3232:


//--------------------- .text._ZN2at6native16triu_tril_kernelIdlLb0ELi1ELb1EEEvNS_4cuda6detail10TensorInfoIT_T0_EENS4_IKS5_S6_EEllS6_ --------------------------
	.section	.text._ZN2at6native16triu_tril_kernelIdlLb0ELi1ELb1EEEvNS_4cuda6detail10TensorInfoIT_T0_EENS4_IKS5_S6_EEllS6_,"ax",@progbits
	.sectioninfo	@"SHI_REGISTERS=30"
	.align	128
        .global         _ZN2at6native16triu_tril_kernelIdlLb0ELi1ELb1EEEvNS_4cuda6detail10TensorInfoIT_T0_EENS4_IKS5_S6_EEllS6_
        .type           _ZN2at6native16triu_tril_kernelIdlLb0ELi1ELb1EEEvNS_4cuda6detail10TensorInfoIT_T0_EENS4_IKS5_S6_EEllS6_,@function
        .size           _ZN2at6native16triu_tril_kernelIdlLb0ELi1ELb1EEEvNS_4cuda6detail10TensorInfoIT_T0_EENS4_IKS5_S6_EEllS6_,(.L_x_3234 - _ZN2at6native16triu_tril_kernelIdlLb0ELi1ELb1EEEvNS_4cuda6detail10TensorInfoIT_T0_EENS4_IKS5_S6_EEllS6_)
        .other          _ZN2at6native16triu_tril_kernelIdlLb0ELi1ELb1EEEvNS_4cuda6detail10TensorInfoIT_T0_EENS4_IKS5_S6_EEllS6_,@"STO_CUDA_ENTRY STV_DEFAULT"
_ZN2at6native16triu_tril_kernelIdlLb0ELi1ELb1EEEvNS_4cuda6detail10TensorInfoIT_T0_EENS4_IKS5_S6_EEllS6_:
.text._ZN2at6native16triu_tril_kernelIdlLb0ELi1ELb1EEEvNS_4cuda6detail10TensorInfoIT_T0_EENS4_IKS5_S6_EEllS6_:
        /* <DEDUP_REMOVED lines=17> */
[----:B------:R-:W-:Y:S05]  /*0110*/  CALL.REL.NOINC `($__internal_121_$__cuda_sm20_div_s64) ;  /* 0x00001d3000007944 */ /* 0x000fea0003c00000 */
[----:B------:R-:W-:-:S05]  /*0120*/  IADD3 R7, P0, RZ, -R10, RZ ;  /* 0x8000000aff077210 */ /* 0x000fca0007f1e0ff */
[----:B------:R-:W-:Y:S02]  /*0130*/  IMAD.X R0, RZ, RZ, ~R11, P0 ;  /* 0x000000ffff007224 */ /* 0x000fe400000e0e0b */
[----:B------:R-:W-:-:S04]  /*0140*/  IMAD.WIDE.U32 R4, R7, c[0x0][0x4b0], R2 ;  /* 0x00012c0007047a25 */ /* 0x000fc800078e0002 */
[----:B------:R-:W-:-:S04]  /*0150*/  IMAD R0, R0, c[0x0][0x4b0], RZ ;  /* 0x00012c0000007a24 */ /* 0x000fc800078e02ff */
[----:B------:R-:W-:-:S04]  /*0160*/  IMAD R3, R7, c[0x0][0x4b4], R0 ;  /* 0x00012d0007037a24 */ /* 0x000fc800078e0200 */
[----:B------:R-:W-:Y:S01]  /*0170*/  IMAD.IADD R3, R5, 0x1, R3 ;  /* 0x0000000105037824 */ /* 0x000fe200078e0203 */
[----:B------:R-:W-:Y:S05]  /*0180*/  BRA `(.L_x_2412) ;  /* 0x0000016000007947 */ /* 0x000fea0003800000 */
.L_x_2411:
        /* <DEDUP_REMOVED lines=22> */
.L_x_2412:
[----:B------:R-:W-:Y:S05]  /*02f0*/  BSYNC B0 ;  /* 0x0000000000007941 */ /* 0x000fea0003800000 */
.L_x_2410:
        /* <DEDUP_REMOVED lines=13> */
[----:B------:R-:W-:Y:S05]  /*03d0*/  CALL.REL.NOINC `($__internal_122_$__cuda_sm20_rem_s64) ;  /* 0x00001fa000007944 */ /* 0x000fea0003c00000 */
[----:B------:R-:W-:Y:S05]  /*03e0*/  BRA `(.L_x_2415) ;  /* 0x0000012000007947 */ /* 0x000fea0003800000 */
.L_x_2414:
        /* <DEDUP_REMOVED lines=18> */
.L_x_2415:
[----:B------:R-:W-:Y:S05]  /*0510*/  BSYNC B0 ;  /* 0x0000000000007941 */ /* 0x000fea0003800000 */
.L_x_2413:
        /* <DEDUP_REMOVED lines=19> */
[----:B------:R-:W-:Y:S05]  /*0650*/  CALL.REL.NOINC `($__internal_121_$__cuda_sm20_div_s64) ;  /* 0x000017f000007944 */ /* 0x000fea0003c00000 */
[----:B------:R-:W-:Y:S02]  /*0660*/  IMAD.MOV.U32 R18, RZ, RZ, R10 ;  /* 0x000000ffff127224 */ /* 0x000fe400078e000a */
[----:B------:R-:W-:Y:S01]  /*0670*/  IMAD.MOV.U32 R19, RZ, RZ, R11 ;  /* 0x000000ffff137224 */ /* 0x000fe200078e000b */
[----:B------:R-:W-:Y:S05]  /*0680*/  BRA `(.L_x_2418) ;  /* 0x0000013000007947 */ /* 0x000fea0003800000 */
.L_x_2417:
        /* <DEDUP_REMOVED lines=19> */
.L_x_2418:
[----:B------:R-:W-:Y:S05]  /*07c0*/  BSYNC B0 ;  /* 0x0000000000007941 */ /* 0x000fea0003800000 */
.L_x_2416:
        /* <DEDUP_REMOVED lines=43> */
.L_x_2424:
        /* <DEDUP_REMOVED lines=13> */
[----:B------:R-:W-:Y:S05]  /*0b50*/  CALL.REL.NOINC `($__internal_121_$__cuda_sm20_div_s64) ;  /* 0x000012f000007944 */ /* 0x000fea0003c00000 */
        /* <DEDUP_REMOVED lines=11> */
.L_x_2422:
        /* <DEDUP_REMOVED lines=23> */
.L_x_2423:
[----:B------:R-:W-:Y:S05]  /*0d80*/  BSYNC B0 ;  /* 0x0000000000007941 */ /* 0x000fea0003800000 */
.L_x_2421:
        /* <DEDUP_REMOVED lines=14> */
.L_x_2420:
        /* <DEDUP_REMOVED lines=13> */
.L_x_2437:
        /* <DEDUP_REMOVED lines=25> */
.L_x_2426:
        /* <DEDUP_REMOVED lines=23> */
.L_x_2427:
[----:B------:R-:W-:Y:S05]  /*1240*/  BSYNC B0 ;  /* 0x0000000000007941 */ /* 0x000fea0003800000 */
.L_x_2425:
        /* <DEDUP_REMOVED lines=30> */
.L_x_2429:
        /* <DEDUP_REMOVED lines=23> */
.L_x_2430:
[----:B------:R-:W-:Y:S05]  /*15a0*/  BSYNC B0 ;  /* 0x0000000000007941 */ /* 0x000fea0003800000 */
.L_x_2428:
        /* <DEDUP_REMOVED lines=20> */
[----:B------:R-:W-:Y:S05]  /*16f0*/  CALL.REL.NOINC `($__internal_121_$__cuda_sm20_div_s64) ;  /* 0x0000075000007944 */ /* 0x000fea0003c00000 */
        /* <DEDUP_REMOVED lines=11> */
.L_x_2432:
        /* <DEDUP_REMOVED lines=23> */
.L_x_2433:
[----:B------:R-:W-:Y:S05]  /*1920*/  BSYNC B0 ;  /* 0x0000000000007941 */ /* 0x000fea0003800000 */
.L_x_2431:
        /* <DEDUP_REMOVED lines=31> */
.L_x_2435:
        /* <DEDUP_REMOVED lines=23> */
.L_x_2436:
[----:B------:R-:W-:Y:S05]  /*1c90*/  BSYNC B0 ;  /* 0x0000000000007941 */ /* 0x000fea0003800000 */
.L_x_2434:
        /* <DEDUP_REMOVED lines=14> */
.L_x_2419:
        /* <DEDUP_REMOVED lines=13> */
        .weak           $__internal_121_$__cuda_sm20_div_s64
        .type           $__internal_121_$__cuda_sm20_div_s64,@function
        .size           $__internal_121_$__cuda_sm20_div_s64,($__internal_122_$__cuda_sm20_rem_s64 - $__internal_121_$__cuda_sm20_div_s64)
$__internal_121_$__cuda_sm20_div_s64:
        /* <DEDUP_REMOVED lines=82> */
[----:B------:R-:W-:Y:S06]  /*2370*/  RET.REL.NODEC R8 `(_ZN2at6native16triu_tril_kernelIdlLb0ELi1ELb1EEEvNS_4cuda6detail10TensorInfoIT_T0_EENS4_IKS5_S6_EEllS6_) ;  /* 0xffffdc8008007950 */ /* 0x000fec0003c3ffff */
        .weak           $__internal_122_$__cuda_sm20_rem_s64
        .type           $__internal_122_$__cuda_sm20_rem_s64,@function
        .size           $__internal_122_$__cuda_sm20_rem_s64,(.L_x_3234 - $__internal_122_$__cuda_sm20_rem_s64)
$__internal_122_$__cuda_sm20_rem_s64:
        /* <DEDUP_REMOVED lines=77> */
[----:B------:R-:W-:Y:S06]  /*2850*/  RET.REL.NODEC R6 `(_ZN2at6native16triu_tril_kernelIdlLb0ELi1ELb1EEEvNS_4cuda6detail10TensorInfoIT_T0_EENS4_IKS5_S6_EEllS6_) ;  /* 0xffffd7a006007950 */ /* 0x000fec0003c3ffff */
.L_x_2438:
        /* <DEDUP_REMOVED lines=10> */
.L_x_3234:


//--------------------- .text._ZN2at6native16triu_tril_kernelIdiLb0ELi1ELb0EEEvNS_4cuda6detail10TensorInfoIT_T0_EENS4_IKS5_S6_EEllS6_ --------------------------
	.section	.text._ZN2at6native16triu_tril_kernelIdiLb0ELi1ELb0EEEvNS_4cuda6detail10TensorInfoIT_T0_EENS4_IKS5_S6_EEllS6_,"ax",@progbits
	.sectioninfo	@"SHI_REGISTERS=30"
	.align	128
        .global         _ZN2at6native16triu_tril_kernelIdiLb0ELi1ELb0EEEvNS_4cuda6detail10TensorInfoIT_T0_EENS4_IKS5_S6_EEllS6_
        .type           _ZN2at6native16triu_tril_kernelIdiLb0ELi1ELb0EEEvNS_4cuda6detail10TensorInfoIT_T0_EENS4_IKS5_S6_EEllS6_,@function
        .size           _ZN2at6native16triu_tril_kernelIdiLb0ELi1ELb0EEEvNS_4cuda6detail10TensorInfoIT_T0_EENS4_IKS5_S6_EEllS6_,(.L_x_3235 - _ZN2at6native16triu_tril_kernelIdiLb0ELi1ELb0EEEvNS_4cuda6detail10TensorInfoIT_T0_EENS4_IKS5_S6_EEllS6_)
        .other          _ZN2at6native16triu_tril_kernelIdiLb0ELi1ELb0EEEvNS_4cuda6detail10TensorInfoIT_T0_EENS4_IKS5_S6_EEllS6_,@"STO_CUDA_ENTRY STV_DEFAULT"
_ZN2at6native16triu_tril_kernelIdiLb0ELi1ELb0EEEvNS_4cuda6detail10TensorInfoIT_T0_EENS4_IKS5_S6_EEllS6_:
.text._ZN2at6native16triu_tril_kernelIdiLb0ELi1ELb0EEEvNS_4cuda6detail10TensorInfoIT_T0_EENS4_IKS5_S6_EEllS6_:
        /* <DEDUP_REMOVED lines=19> */
[----:B------:R-:W-:Y:S05]  /*0130*/  CALL.REL.NOINC `($__internal_123_$__cuda_sm20_div_s64) ;  /* 0x000015b000007944 */ /* 0x000fea0003c00000 */
[----:B------:R-:W-:-:S04]  /*0140*/  IMAD.MOV R3, RZ, RZ, -R9 ;  /* 0x000000ffff037224 */ /* 0x000fc800078e0a09 */
[----:B------:R-:W-:Y:S01]  /*0150*/  IMAD R4, R3, c[0x0][0x320], R2 ;  /* 0x0000c80003047a24 */ /* 0x000fe200078e0202 */
[----:B------:R-:W-:Y:S01]  /*0160*/  MOV R2, R9 ;  /* 0x0000000900027202 */ /* 0x000fe20000000f00 */
[----:B------:R-:W-:Y:S01]  /*0170*/  IMAD.MOV.U32 R3, RZ, RZ, R8 ;  /* 0x000000ffff037224 */ /* 0x000fe200078e0008 */
[----:B------:R-:W-:Y:S05]  /*0180*/  BRA `(.L_x_2441) ;  /* 0x0000016000007947 */ /* 0x000fea0003800000 */
.L_x_2440:
        /* <DEDUP_REMOVED lines=22> */
.L_x_2441:
[----:B------:R-:W-:Y:S05]  /*02f0*/  BSYNC B0 ;  /* 0x0000000000007941 */ /* 0x000fea0003800000 */
.L_x_2439:
        /* <DEDUP_REMOVED lines=16> */
[----:B------:R-:W-:Y:S05]  /*0400*/  CALL.REL.NOINC `($__internal_123_$__cuda_sm20_div_s64) ;  /* 0x000012e000007944 */ /* 0x000fea0003c00000 */
[----:B------:R-:W-:Y:S01]  /*0410*/  IADD3 R3, -R9, RZ, RZ ;  /* 0x000000ff09037210 */ /* 0x000fe20007ffe1ff */
[----:B------:R-:W-:Y:S02]  /*0420*/  IMAD.MOV.U32 R14, RZ, RZ, R9 ;  /* 0x000000ffff0e7224 */ /* 0x000fe400078e0009 */
[----:B------:R-:W-:Y:S02]  /*0430*/  IMAD.MOV.U32 R15, RZ, RZ, R8 ;  /* 0x000000ffff0f7224 */ /* 0x000fe400078e0008 */
[----:B------:R-:W-:Y:S01]  /*0440*/  IMAD R3, R3, UR5, R2 ;  /* 0x0000000503037c24 */ /* 0x000fe2000f8e0202 */
[----:B------:R-:W-:Y:S05]  /*0450*/  BRA `(.L_x_2444) ;  /* 0x0000015000007947 */ /* 0x000fea0003800000 */
.L_x_2443:
        /* <DEDUP_REMOVED lines=21> */
.L_x_2444:
[----:B------:R-:W-:Y:S05]  /*05b0*/  BSYNC B0 ;  /* 0x0000000000007941 */ /* 0x000fea0003800000 */
.L_x_2442:
        /* <DEDUP_REMOVED lines=22> */
.L_x_2450:
        /* <DEDUP_REMOVED lines=10> */
[----:B------:R-:W-:Y:S05]  /*07c0*/  CALL.REL.NOINC `($__internal_123_$__cuda_sm20_div_s64) ;  /* 0x00000f2000007944 */ /* 0x000fea0003c00000 */
[----:B------:R-:W-:Y:S01]  /*07d0*/  IADD3 R5, -R9, RZ, RZ ;  /* 0x000000ff09057210 */ /* 0x000fe20007ffe1ff */
[----:B------:R-:W-:-:S04]  /*07e0*/  IMAD.MOV.U32 R15, RZ, RZ, R8 ;  /* 0x000000ffff0f7224 */ /* 0x000fc800078e0008 */
[----:B------:R-:W-:Y:S02]  /*07f0*/  IMAD R10, R10, R5, R14 ;  /* 0x000000050a0a7224 */ /* 0x000fe400078e020e */
[----:B------:R-:W-:Y:S01]  /*0800*/  IMAD.MOV.U32 R14, RZ, RZ, R9 ;  /* 0x000000ffff0e7224 */ /* 0x000fe200078e0009 */
[----:B------:R-:W-:Y:S05]  /*0810*/  BRA `(.L_x_2449) ;  /* 0x0000016000007947 */ /* 0x000fea0003800000 */
.L_x_2448:
        /* <DEDUP_REMOVED lines=22> */
.L_x_2449:
[----:B------:R-:W-:Y:S05]  /*0980*/  BSYNC B0 ;  /* 0x0000000000007941 */ /* 0x000fea0003800000 */
.L_x_2447:
        /* <DEDUP_REMOVED lines=10> */
.L_x_2446:
[----:B------:R-:W-:-:S13]  /*0a30*/  ISETP.GE.U32.AND P0, PT, R21, 0x3, PT ;  /* 0x000000031500780c */ /* 0x000fda0003f06070 */
[----:B------:R-:W-:Y:S05]  /*0a40*/  @!P0 BRA `(.L_x_2445) ;  /* 0x00000b6000008947 */ /* 0x000fea0003800000 */
[C---:B------:R-:W-:Y:S01]  /*0a50*/  IMAD.SHL.U32 R22, R20.reuse, 0x4, RZ ;  /* 0x0000000414167824 */ /* 0x040fe200078e00ff */
[----:B------:R-:W-:Y:S01]  /*0a60*/  IADD3 R21, R20, 0x4, RZ ;  /* 0x0000000414157810 */ /* 0x000fe20007ffe0ff */
[----:B------:R-:W-:-:S03]  /*0a70*/  IMAD.MOV.U32 R5, RZ, RZ, 0x4 ;  /* 0x00000004ff057424 */ /* 0x000fc600078e00ff */
[----:B------:R-:W-:Y:S01]  /*0a80*/  IADD3 R22, R22, 0xe0, RZ ;  /* 0x000000e016167810 */ /* 0x000fe20007ffe0ff */
[----:B------:R-:W-:-:S03]  /*0a90*/  IMAD R20, R20, R5, c[0x2][0x8] ;  /* 0x0080020014147624 */ /* 0x000fc600078e0205 */
.L_x_2463:
        /* <DEDUP_REMOVED lines=10> */
[----:B------:R-:W-:Y:S05]  /*0b40*/  CALL.REL.NOINC `($__internal_123_$__cuda_sm20_div_s64) ;  /* 0x00000ba000007944 */ /* 0x000fea0003c00000 */
[----:B------:R-:W-:Y:S02]  /*0b50*/  IMAD.MOV R11, RZ, RZ, -R9 ;  /* 0x000000ffff0b7224 */ /* 0x000fe400078e0a09 */
[----:B------:R-:W-:Y:S02]  /*0b60*/  IMAD.MOV.U32 R15, RZ, RZ, R8 ;  /* 0x000000ffff0f7224 */ /* 0x000fe400078e0008 */
[----:B------:R-:W-:Y:S01]  /*0b70*/  IMAD R11, R10, R11, R14 ;  /* 0x0000000b0a0b7224 */ /* 0x000fe200078e020e */
[----:B------:R-:W-:Y:S01]  /*0b80*/  MOV R14, R9 ;  /* 0x00000009000e7202 */ /* 0x000fe20000000f00 */
[----:B------:R-:W-:Y:S05]  /*0b90*/  BRA `(.L_x_2453) ;  /* 0x0000016000007947 */ /* 0x000fea0003800000 */
.L_x_2452:
        /* <DEDUP_REMOVED lines=22> */
.L_x_2453:
[----:B------:R-:W-:Y:S05]  /*0d00*/  BSYNC B0 ;  /* 0x0000000000007941 */ /* 0x000fea0003800000 */
.L_x_2451:
        /* <DEDUP_REMOVED lines=20> */
.L_x_2455:
        /* <DEDUP_REMOVED lines=22> */
.L_x_2456:
[----:B------:R-:W-:Y:S05]  /*0fb0*/  BSYNC B0 ;  /* 0x0000000000007941 */ /* 0x000fea0003800000 */
.L_x_2454:
        /* <DEDUP_REMOVED lines=14> */
[----:B------:R-:W-:Y:S05]  /*10a0*/  CALL.REL.NOINC `($__internal_123_$__cuda_sm20_div_s64) ;  /* 0x0000064000007944 */ /* 0x000fea0003c00000 */
[--C-:B------:R-:W-:Y:S02]  /*10b0*/  IMAD.MOV R11, RZ, RZ, -R9.reuse ;  /* 0x000000ffff0b7224 */ /* 0x100fe400078e0a09 */
[----:B------:R-:W-:Y:S02]  /*10c0*/  IMAD.MOV.U32 R15, RZ, RZ, R8 ;  /* 0x000000ffff0f7224 */ /* 0x000fe400078e0008 */
[----:B------:R-:W-:Y:S02]  /*10d0*/  IMAD R11, R10, R11, R14 ;  /* 0x0000000b0a0b7224 */ /* 0x000fe400078e020e */
[----:B------:R-:W-:Y:S01]  /*10e0*/  IMAD.MOV.U32 R14, RZ, RZ, R9 ;  /* 0x000000ffff0e7224 */ /* 0x000fe200078e0009 */
[----:B------:R-:W-:Y:S05]  /*10f0*/  BRA `(.L_x_2459) ;  /* 0x0000016000007947 */ /* 0x000fea0003800000 */
.L_x_2458:
        /* <DEDUP_REMOVED lines=22> */
.L_x_2459:
[----:B------:R-:W-:Y:S05]  /*1260*/  BSYNC B0 ;  /* 0x0000000000007941 */ /* 0x000fea0003800000 */
.L_x_2457:
        /* <DEDUP_REMOVED lines=14> */
[----:B------:R-:W-:Y:S05]  /*1350*/  CALL.REL.NOINC `($__internal_123_$__cuda_sm20_div_s64) ;  /* 0x0000039000007944 */ /* 0x000fea0003c00000 */
[----:B------:R-:W-:Y:S01]  /*1360*/  IADD3 R5, -R9, RZ, RZ ;  /* 0x000000ff09057210 */ /* 0x000fe20007ffe1ff */
[----:B------:R-:W-:-:S04]  /*1370*/  IMAD.MOV.U32 R15, RZ, RZ, R8 ;  /* 0x000000ffff0f7224 */ /* 0x000fc800078e0008 */
[----:B------:R-:W-:Y:S02]  /*1380*/  IMAD R10, R10, R5, R14 ;  /* 0x000000050a0a7224 */ /* 0x000fe400078e020e */
[----:B------:R-:W-:Y:S01]  /*1390*/  IMAD.MOV.U32 R14, RZ, RZ, R9 ;  /* 0x000000ffff0e7224 */ /* 0x000fe200078e0009 */
[----:B------:R-:W-:Y:S05]  /*13a0*/  BRA `(.L_x_2462) ;  /* 0x0000016000007947 */ /* 0x000fea0003800000 */
.L_x_2461:
        /* <DEDUP_REMOVED lines=22> */
.L_x_2462:
[----:B------:R-:W-:Y:S05]  /*1510*/  BSYNC B0 ;  /* 0x0000000000007941 */ /* 0x000fea0003800000 */
.L_x_2460:
        /* <DEDUP_REMOVED lines=9> */
.L_x_2445:
        /* <DEDUP_REMOVED lines=14> */
.L_x_2465:
[----:B------:R-:W-:Y:S05]  /*1690*/  BSYNC B0 ;  /* 0x0000000000007941 */ /* 0x000fea0003800000 */
.L_x_2464:
[----:B------:R-:W-:Y:S05]  /*16a0*/  @!P1 EXIT ;  /* 0x000000000000994d */ /* 0x000fea0003800000 */
[----:B0-----:R-:W-:-:S10]  /*16b0*/  HFMA2.MMA R3, -RZ, RZ, 0, 4.76837158203125e-07 ;  /* 0x00000008ff037435 */ /* 0x001fd400000001ff */
[----:B------:R-:W-:-:S05]  /*16c0*/  IMAD.WIDE R2, R0, R3, c[0x0][0x160] ;  /* 0x0000580000027625 */ /* 0x000fca00078e0203 */
[----:B-----5:R-:W-:Y:S01]  /*16d0*/  STG.E.64 [R2.64], R4 ;  /* 0x0000000402007986 */ /* 0x020fe2000c101b06 */
[----:B------:R-:W-:Y:S05]  /*16e0*/  EXIT ;  /* 0x000000000000794d */ /* 0x000fea0003800000 */
        .weak           $__internal_123_$__cuda_sm20_div_s64
        .type           $__internal_123_$__cuda_sm20_div_s64,@function
        .size           $__internal_123_$__cuda_sm20_div_s64,(.L_x_3235 - $__internal_123_$__cuda_sm20_div_s64)
$__internal_123_$__cuda_sm20_div_s64:
        /* <DEDUP_REMOVED lines=82> */
[----:B------:R-:W-:Y:S05]  /*1c10*/  RET.REL.NODEC R6 `(_ZN2at6native16triu_tril_kernelIdiLb0ELi1ELb0EEEvNS_4cuda6detail10TensorInfoIT_T0_EENS4_IKS5_S6_EEllS6_) ;  /* 0xffffe3e006007950 */ /* 0x000fea0003c3ffff */
.L_x_2466:
        /* <DEDUP_REMOVED lines=14> */
.L_x_3235:


//--------------------- .text._ZN2at6native16triu_tril_kernelIdiLb0ELi1ELb1EEEvNS_4cuda6detail10TensorInfoIT_T0_EENS4_IKS5_S6_EEllS6_ --------------------------
	.section	.text._ZN2at6native16triu_tril_kernelIdiLb0ELi1ELb1EEEvNS_4cuda6detail10TensorInfoIT_T0_EENS4_IKS5_S6_EEllS6_,"ax",@progbits
	.sectioninfo	@"SHI_REGISTERS=30"
	.align	128
        .global         _ZN2at6native16triu_tril_kernelIdiLb0ELi1ELb1EEEvNS_4cuda6detail10TensorInfoIT_T0_EENS4_IKS5_S6_EEllS6_
        .type           _ZN2at6native16triu_tril_kernelIdiLb0ELi1ELb1EEEvNS_4cuda6detail10TensorInfoIT_T0_EENS4_IKS5_S6_EEllS6_,@function
        .size           _ZN2at6native16triu_tril_kernelIdiLb0ELi1ELb1EEEvNS_4cuda6detail10TensorInfoIT_T0_EENS4_IKS5_S6_EEllS6_,(.L_x_3237 - _ZN2at6native16triu_tril_kernelIdiLb0ELi1ELb1EEEvNS_4cuda6detail10TensorInfoIT_T0_EENS4_IKS5_S6_EEllS6_)
        .other          _ZN2at6native16triu_tril_kernelIdiLb0ELi1ELb1EEEvNS_4cuda6detail10TensorInfoIT_T0_EENS4_IKS5_S6_EEllS6_,@"STO_CUDA_ENTRY STV_DEFAULT"
_ZN2at6native16triu_tril_kernelIdiLb0ELi1ELb1EEEvNS_4cuda6detail10TensorInfoIT_T0_EENS4_IKS5_S6_EEllS6_:
.text._ZN2at6native16triu_tril_kernelIdiLb0ELi1ELb1EEEvNS_4cuda6detail10TensorInfoIT_T0_EENS4_IKS5_S6_EEllS6_:
        /* <DEDUP_REMOVED lines=19> */
[----:B------:R-:W-:Y:S05]  /*0130*/  CALL.REL.NOINC `($__internal_124_$__cuda_sm20_div_s64) ;  /* 0x0000160000007944 */ /* 0x000fea0003c00000 */
[--C-:B------:R-:W-:Y:S02]  /*0140*/  IMAD.MOV R3, RZ, RZ, -R8.reuse ;  /* 0x000000ffff037224 */ /* 0x100fe400078e0a08 */
[----:B------:R-:W-:Y:S02]  /*0150*/  IMAD.MOV.U32 R4, RZ, RZ, R8 ;  /* 0x000000ffff047224 */ /* 0x000fe400078e0008 */
[----:B------:R-:W-:Y:S01]  /*0160*/  IMAD R3, R3, c[0x0][0x320], R2 ;  /* 0x0000c80003037a24 */ /* 0x000fe200078e0202 */
[----:B------:R-:W-:Y:S05]  /*0170*/  BRA `(.L_x_2469) ;  /* 0x0000015000007947 */ /* 0x000fea0003800000 */
.L_x_2468:
        /* <DEDUP_REMOVED lines=21> */
.L_x_2469:
[----:B------:R-:W-:Y:S05]  /*02d0*/  BSYNC B0 ;  /* 0x0000000000007941 */ /* 0x000fea0003800000 */
.L_x_2467:
        /* <DEDUP_REMOVED lines=14> */
[----:B------:R-:W-:Y:S05]  /*03c0*/  CALL.REL.NOINC `($__internal_125_$__cuda_sm20_rem_s64) ;  /* 0x000018a000007944 */ /* 0x000fea0003c00000 */
[----:B------:R-:W-:Y:S05]  /*03d0*/  BRA `(.L_x_2472) ;  /* 0x0000011000007947 */ /* 0x000fea0003800000 */
.L_x_2471:
        /* <DEDUP_REMOVED lines=17> */
.L_x_2472:
[----:B------:R-:W-:Y:S05]  /*04f0*/  BSYNC B0 ;  /* 0x0000000000007941 */ /* 0x000fea0003800000 */
.L_x_2470:
        /* <DEDUP_REMOVED lines=15> */
[----:B0-----:R-:W-:Y:S05]  /*05f0*/  CALL.REL.NOINC `($__internal_124_$__cuda_sm20_div_s64) ;  /* 0x0000114000007944 */ /* 0x001fea0003c00000 */
[----:B------:R-:W-:Y:S01]  /*0600*/  IMAD.MOV.U32 R14, RZ, RZ, R8 ;  /* 0x000000ffff0e7224 */ /* 0x000fe200078e0008 */
[----:B------:R-:W-:Y:S01]  /*0610*/  MOV R15, R5 ;  /* 0x00000005000f7202 */ /* 0x000fe20000000f00 */
[----:B------:R-:W-:Y:S05]  /*0620*/  BRA `(.L_x_2475) ;  /* 0x0000013000007947 */ /* 0x000fea0003800000 */
.L_x_2474:
        /* <DEDUP_REMOVED lines=19> */
.L_x_2475:
[----:B------:R-:W-:Y:S05]  /*0760*/  BSYNC B0 ;  /* 0x0000000000007941 */ /* 0x000fea0003800000 */
.L_x_2473:
        /* <DEDUP_REMOVED lines=17> */
.L_x_2481:
        /* <DEDUP_REMOVED lines=10> */
[----:B------:R-:W-:Y:S05]  /*0920*/  CALL.REL.NOINC `($__internal_124_$__cuda_sm20_div_s64) ;  /* 0x00000e1000007944 */ /* 0x000fea0003c00000 */
[----:B------:R-:W-:Y:S01]  /*0930*/  IMAD.MOV R4, RZ, RZ, -R8 ;  /* 0x000000ffff047224 */ /* 0x000fe200078e0a08 */
[----:B------:R-:W-:-:S03]  /*0940*/  MOV R15, R5 ;  /* 0x00000005000f7202 */ /* 0x000fc60000000f00 */
[----:B------:R-:W-:Y:S02]  /*0950*/  IMAD R9, R9, R4, R14 ;  /* 0x0000000409097224 */ /* 0x000fe400078e020e */
[----:B------:R-:W-:Y:S01]  /*0960*/  IMAD.MOV.U32 R14, RZ, RZ, R8 ;  /* 0x000000ffff0e7224 */ /* 0x000fe200078e0008 */
[----:B------:R-:W-:Y:S05]  /*0970*/  BRA `(.L_x_2480) ;  /* 0x0000016000007947 */ /* 0x000fea0003800000 */
.L_x_2479:
        /* <DEDUP_REMOVED lines=22> */
.L_x_2480:
[----:B------:R-:W-:Y:S05]  /*0ae0*/  BSYNC B0 ;  /* 0x0000000000007941 */ /* 0x000fea0003800000 */
.L_x_2478:
        /* <DEDUP_REMOVED lines=8> */
.L_x_2477:
[----:B------:R-:W-:-:S13]  /*0b70*/  ISETP.GE.U32.AND P0, PT, R20, 0x3, PT ;  /* 0x000000031400780c */ /* 0x000fda0003f06070 */
[----:B------:R-:W-:Y:S05]  /*0b80*/  @!P0 BRA `(.L_x_2476) ;  /* 0x00000ae000008947 */ /* 0x000fea0003800000 */
[C---:B------:R-:W-:Y:S01]  /*0b90*/  IMAD.SHL.U32 R21, R18.reuse, 0x4, RZ ;  /* 0x0000000412157824 */ /* 0x040fe200078e00ff */
[----:B------:R-:W-:Y:S01]  /*0ba0*/  IADD3 R20, R18, 0x4, RZ ;  /* 0x0000000412147810 */ /* 0x000fe20007ffe0ff */
[----:B------:R-:W-:-:S03]  /*0bb0*/  IMAD.MOV.U32 R5, RZ, RZ, 0x4 ;  /* 0x00000004ff057424 */ /* 0x000fc600078e00ff */
[----:B------:R-:W-:Y:S01]  /*0bc0*/  IADD3 R21, R21, 0xe0, RZ ;  /* 0x000000e015157810 */ /* 0x000fe20007ffe0ff */
[----:B------:R-:W-:-:S03]  /*0bd0*/  IMAD R18, R18, R5, c[0x2][0x10] ;  /* 0x0080040012127624 */ /* 0x000fc600078e0205 */
.L_x_2494:
        /* <DEDUP_REMOVED lines=11> */
[----:B------:R-:W-:Y:S02]  /*0c90*/  IMAD.MOV R6, RZ, RZ, -R8 ;  /* 0x000000ffff067224 */ /* 0x000fe400078e0a08 */
[----:B------:R-:W-:Y:S02]  /*0ca0*/  IMAD.MOV.U32 R15, RZ, RZ, R5 ;  /* 0x000000ffff0f7224 */ /* 0x000fe400078e0005 */
[----:B------:R-:W-:Y:S01]  /*0cb0*/  IMAD R6, R9, R6, R14 ;  /* 0x0000000609067224 */ /* 0x000fe200078e020e */
[----:B------:R-:W-:Y:S01]  /*0cc0*/  MOV R14, R8 ;  /* 0x00000008000e7202 */ /* 0x000fe20000000f00 */
[----:B------:R-:W-:Y:S05]  /*0cd0*/  BRA `(.L_x_2484) ;  /* 0x0000016000007947 */ /* 0x000fea0003800000 */
.L_x_2483:
        /* <DEDUP_REMOVED lines=22> */
.L_x_2484:
[----:B------:R-:W-:Y:S05]  /*0e40*/  BSYNC B0 ;  /* 0x0000000000007941 */ /* 0x000fea0003800000 */
.L_x_2482:
        /* <DEDUP_REMOVED lines=12> */
[----:B------:R-:W-:Y:S05]  /*0f10*/  CALL.REL.NOINC `($__internal_124_$__cuda_sm20_div_s64) ;  /* 0x0000082000007944 */ /* 0x000fea0003c00000 */
[----:B------:R-:W-:Y:S01]  /*0f20*/  IADD3 R6, -R8, RZ, RZ ;  /* 0x000000ff08067210 */ /* 0x000fe20007ffe1ff */
[----:B------:R-:W-:-:S04]  /*0f30*/  IMAD.MOV.U32 R15, RZ, RZ, R5 ;  /* 0x000000ffff0f7224 */ /* 0x000fc800078e0005 */
[----:B------:R-:W-:Y:S02]  /*0f40*/  IMAD R6, R9, R6, R14 ;  /* 0x0000000609067224 */ /* 0x000fe400078e020e */
[----:B------:R-:W-:Y:S01]  /*0f50*/  IMAD.MOV.U32 R14, RZ, RZ, R8 ;  /* 0x000000ffff0e7224 */ /* 0x000fe200078e0008 */
[----:B------:R-:W-:Y:S05]  /*0f60*/  BRA `(.L_x_2487) ;  /* 0x0000016000007947 */ /* 0x000fea0003800000 */
.L_x_2486:
        /* <DEDUP_REMOVED lines=22> */
.L_x_2487:
[----:B------:R-:W-:Y:S05]  /*10d0*/  BSYNC B0 ;  /* 0x0000000000007941 */ /* 0x000fea0003800000 */
.L_x_2485:
        /* <DEDUP_REMOVED lines=12> */
[----:B------:R-:W-:Y:S05]  /*11a0*/  CALL.REL.NOINC `($__internal_124_$__cuda_sm20_div_s64) ;  /* 0x0000059000007944 */ /* 0x000fea0003c00000 */
[----:B------:R-:W-:Y:S02]  /*11b0*/  IMAD.MOV R6, RZ, RZ, -R8 ;  /* 0x000000ffff067224 */ /* 0x000fe400078e0a08 */
[----:B------:R-:W-:Y:S02]  /*11c0*/  IMAD.MOV.U32 R15, RZ, RZ, R5 ;  /* 0x000000ffff0f7224 */ /* 0x000fe400078e0005 */
[----:B------:R-:W-:Y:S02]  /*11d0*/  IMAD R6, R9, R6, R14 ;  /* 0x0000000609067224 */ /* 0x000fe400078e020e */
[----:B------:R-:W-:Y:S01]  /*11e0*/  IMAD.MOV.U32 R14, RZ, RZ, R8 ;  /* 0x000000ffff0e7224 */ /* 0x000fe200078e0008 */
[----:B------:R-:W-:Y:S05]  /*11f0*/  BRA `(.L_x_2490) ;  /* 0x0000016000007947 */ /* 0x000fea0003800000 */
.L_x_2489:
        /* <DEDUP_REMOVED lines=22> */
.L_x_2490:
[----:B------:R-:W-:Y:S05]  /*1360*/  BSYNC B0 ;  /* 0x0000000000007941 */ /* 0x000fea0003800000 */
.L_x_2488:
        /* <DEDUP_REMOVED lines=13> */
[----:B------:R-:W-:Y:S01]  /*1440*/  IMAD.MOV R4, RZ, RZ, -R8 ;  /* 0x000000ffff047224 */ /* 0x000fe200078e0a08 */
[----:B------:R-:W-:-:S03]  /*1450*/  MOV R15, R5 ;  /* 0x00000005000f7202 */ /* 0x000fc60000000f00 */
[----:B------:R-:W-:Y:S02]  /*1460*/  IMAD R9, R9, R4, R14 ;  /* 0x0000000409097224 */ /* 0x000fe400078e020e */
[----:B------:R-:W-:Y:S01]  /*1470*/  IMAD.MOV.U32 R14, RZ, RZ, R8 ;  /* 0x000000ffff0e7224 */ /* 0x000fe200078e0008 */
[----:B------:R-:W-:Y:S05]  /*1480*/  BRA `(.L_x_2493) ;  /* 0x0000016000007947 */ /* 0x000fea0003800000 */
.L_x_2492:
        /* <DEDUP_REMOVED lines=22> */
.L_x_2493:
[----:B------:R-:W-:Y:S05]  /*15f0*/  BSYNC B0 ;  /* 0x0000000000007941 */ /* 0x000fea0003800000 */
.L_x_2491:
[----:B------:R0:W1:Y:S01]  /*1600*/  LDC R5, c[0x0][R18+0x154] ;  /* 0x0000550012057b82 */ /* 0x0000620000000800 */
[----:B------:R-:W-:Y:S02]  /*1610*/  IADD3 R20, R20, -0x4, RZ ;  /* 0xfffffffc14147810 */ /* 0x000fe40007ffe0ff */
[----:B------:R-:W-:Y:S02]  /*1620*/  IADD3 R21, R21, -0x10, RZ ;  /* 0xfffffff015157810 */ /* 0x000fe40007ffe0ff */
[----:B------:R-:W-:Y:S02]  /*1630*/  ISETP.GT.AND P0, PT, R20, 0x3, PT ;  /* 0x000000031400780c */ /* 0x000fe40003f04270 */
[----:B0-----:R-:W-:Y:S01]  /*1640*/  IADD3 R18, R18, -0x10, RZ ;  /* 0xfffffff012127810 */ /* 0x001fe20007ffe0ff */
[----:B-1----:R-:W-:-:S10]  /*1650*/  IMAD R0, R5, R9, R0 ;  /* 0x0000000905007224 */ /* 0x002fd400078e0200 */
[----:B------:R-:W-:Y:S05]  /*1660*/  @P0 BRA `(.L_x_2494) ;  /* 0xfffff57000000947 */ /* 0x000fea000383ffff */
.L_x_2476:
        /* <DEDUP_REMOVED lines=13> */
        .weak           $__internal_124_$__cuda_sm20_div_s64
        .type           $__internal_124_$__cuda_sm20_div_s64,@function
        .size           $__internal_124_$__cuda_sm20_div_s64,($__internal_125_$__cuda_sm20_rem_s64 - $__internal_124_$__cuda_sm20_div_s64)
$__internal_124_$__cuda_sm20_div_s64:
        /* <DEDUP_REMOVED lines=82> */
[----:B------:R-:W-:Y:S06]  /*1c60*/  RET.REL.NODEC R6 `(_ZN2at6native16triu_tril_kernelIdiLb0ELi1ELb1EEEvNS_4cuda6detail10TensorInfoIT_T0_EENS4_IKS5_S6_EEllS6_) ;  /* 0xffffe39006007950 */ /* 0x000fec0003c3ffff */
        .weak           $__internal_125_$__cuda_sm20_rem_s64
        .type           $__internal_125_$__cuda_sm20_rem_s64,@function
        .size           $__internal_125_$__cuda_sm20_rem_s64,(.L_x_3237 - $__internal_125_$__cuda_sm20_rem_s64)
$__internal_125_$__cuda_sm20_rem_s64:
        /* <DEDUP_REMOVED lines=72> */
[----:B------:R-:W-:Y:S06]  /*20f0*/  RET.REL.NODEC R6 `(_ZN2at6native16triu_tril_kernelIdiLb0ELi1ELb1EEEvNS_4cuda6detail10TensorInfoIT_T0_EENS4_IKS5_S6_EEllS6_) ;  /* 0xffffdf0006007950 */ /* 0x000fec0003c3ffff */
.L_x_2495:
        /* <DEDUP_REMOVED lines=16> */
.L_x_3237:


//--------------------- .text._ZN2at6native16triu_tril_kernelIslLb0ELi4ELb0EEEvNS_4cuda6detail10TensorInfoIT_T0_EENS4_IKS5_S6_EEllS6_ --------------------------
	.section	.text._ZN2at6native16triu_tril_kernelIslLb0ELi4ELb0EEEvNS_4cuda6detail10TensorInfoIT_T0_EENS4_IKS5_S6_EEllS6_,"ax",@progbits
	.sectioninfo	@"SHI_REGISTERS=32"
	.align	128
        .global         _ZN2at6native16triu_tril_kernelIslLb0ELi4ELb0EEEvNS_4cuda6detail10TensorInfoIT_T0_EENS4_IKS5_S6_EEllS6_
        .type           _ZN2at6native16triu_tril_kernelIslLb0ELi4ELb0EEEvNS_4cuda6detail10TensorInfoIT_T0_EENS4_IKS5_S6_EEllS6_,@function
        .size           _ZN2at6native16triu_tril_kernelIslLb0ELi4ELb0EEEvNS_4cuda6detail10TensorInfoIT_T0_EENS4_IKS5_S6_EEllS6_,(.L_x_3238 - _ZN2at6native16triu_tril_kernelIslLb0ELi4ELb0EEEvNS_4cuda6detail10TensorInfoIT_T0_EENS4_IKS5_S6_EEllS6_)
        .other          _ZN2at6native16triu_tril_kernelIslLb0ELi4ELb0EEEvNS_4cuda6detail10TensorInfoIT_T0_EENS4_IKS5_S6_EEllS6_,@"STO_CUDA_ENTRY STV_DEFAULT"
_ZN2at6native16triu_tril_kernelIslLb0ELi4ELb0EEEvNS_4cuda6detail10TensorInfoIT_T0_EENS4_IKS5_S6_EEllS6_:
.text._ZN2at6native16triu_tril_kernelIslLb0ELi4ELb0EEEvNS_4cuda6detail10TensorInfoIT_T0_EENS4_IKS5_S6_EEllS6_:
        /* <DEDUP_REMOVED lines=19> */
[----:B------:R-:W-:Y:S05]  /*0130*/  CALL.REL.NOINC `($__internal_126_$__cuda_sm20_div_s64) ;  /* 0x000024b000007944 */ /* 0x000fea0003c00000 */
        /* <DEDUP_REMOVED lines=9> */
.L_x_2497:
        /* <DEDUP_REMOVED lines=22> */
.L_x_2498:
[----:B------:R-:W-:Y:S05]  /*0330*/  BSYNC B0 ;  /* 0x0000000000007941 */ /* 0x000fea0003800000 */
.L_x_2496:
        /* <DEDUP_REMOVED lines=19> */
[----:B------:R-:W-:Y:S05]  /*0470*/  CALL.REL.NOINC `($__internal_126_$__cuda_sm20_div_s64) ;  /* 0x0000217000007944 */ /* 0x000fea0003c00000 */
        /* <DEDUP_REMOVED lines=9> */
.L_x_2500:
        /* <DEDUP_REMOVED lines=22> */
.L_x_2501:
[----:B------:R-:W-:Y:S05]  /*0670*/  BSYNC B0 ;  /* 0x0000000000007941 */ /* 0x000fea0003800000 */
.L_x_2499:
        /* <DEDUP_REMOVED lines=58> */
.L_x_2507:
        /* <DEDUP_REMOVED lines=26> */
.L_x_2505:
        /* <DEDUP_REMOVED lines=23> */
.L_x_2506:
[----:B------:R-:W-:Y:S05]  /*0d30*/  BSYNC B0 ;  /* 0x0000000000007941 */ /* 0x000fea0003800000 */
.L_x_2504:
        /* <DEDUP_REMOVED lines=19> */
.L_x_2503:
        /* <DEDUP_REMOVED lines=13> */
.L_x_2520:
        /* <DEDUP_REMOVED lines=14> */
[----:B------:R-:W-:Y:S05]  /*1020*/  CALL.REL.NOINC `($__internal_126_$__cuda_sm20_div_s64) ;  /* 0x000015c000007944 */ /* 0x000fea0003c00000 */
        /* <DEDUP_REMOVED lines=10> */
.L_x_2509:
        /* <DEDUP_REMOVED lines=23> */
.L_x_2510:
[----:B------:R-:W-:Y:S05]  /*1240*/  BSYNC B0 ;  /* 0x0000000000007941 */ /* 0x000fea0003800000 */
.L_x_2508:
        /* <DEDUP_REMOVED lines=24> */
[----:B------:R-:W-:Y:S05]  /*13d0*/  CALL.REL.NOINC `($__internal_126_$__cuda_sm20_div_s64) ;  /* 0x0000121000007944 */ /* 0x000fea0003c00000 */
        /* <DEDUP_REMOVED lines=10> */
.L_x_2512:
        /* <DEDUP_REMOVED lines=23> */
.L_x_2513:
[----:B------:R-:W-:Y:S05]  /*15f0*/  BSYNC B0 ;  /* 0x0000000000007941 */ /* 0x000fea0003800000 */
.L_x_2511:
        /* <DEDUP_REMOVED lines=37> */
.L_x_2515:
        /* <DEDUP_REMOVED lines=23> */
.L_x_2516:
[----:B------:R-:W-:Y:S05]  /*19c0*/  BSYNC B0 ;  /* 0x0000000000007941 */ /* 0x000fea0003800000 */
.L_x_2514:
        /* <DEDUP_REMOVED lines=27> */
[----:B------:R-:W-:Y:S05]  /*1b80*/  CALL.REL.NOINC `($__internal_126_$__cuda_sm20_div_s64) ;  /* 0x00000a6000007944 */ /* 0x000fea0003c00000 */
        /* <DEDUP_REMOVED lines=10> */
.L_x_2518:
        /* <DEDUP_REMOVED lines=22> */
.L_x_2519:
[----:B------:R-:W-:Y:S05]  /*1d90*/  BSYNC B0 ;  /* 0x0000000000007941 */ /* 0x000fea0003800000 */
.L_x_2517:
        /* <DEDUP_REMOVED lines=20> */
.L_x_2502:
[----:B------:R-:W-:Y:S01]  /*1ee0*/  IADD3 R10, P0, R2, -R4, RZ ;  /* 0x80000004020a7210 */ /* 0x000fe20007f1e0ff */
[----:B------:R-:W-:Y:S01]  /*1ef0*/  ULDC.64 UR4, c[0x0][0x118] ;  /* 0x0000460000047ab9 */ /* 0x000fe20000000a00 */
[----:B------:R-:W-:Y:S01]  /*1f00*/  BSSY B0, `(.L_x_2521) ;  /* 0x0000046000007945 */ /* 0x000fe20003800000 */
[----:B------:R-:W-:Y:S02]  /*1f10*/  PRMT R0, RZ, 0x7610, R0 ;  /* 0x00007610ff007816 */ /* 0x000fe40000000000 */
[----:B------:R-:W-:Y:S01]  /*1f20*/  IMAD.X R11, R3, 0x1, ~R5, P0 ;  /* 0x00000001030b7824 */ /* 0x000fe200000e0e05 */
[----:B------:R-:W-:Y:S02]  /*1f30*/  ISETP.GT.U32.AND P0, PT, R10, c[0x0][0x4a0], PT ;  /* 0x000128000a007a0c */ /* 0x000fe40003f04070 */
[----:B------:R-:W-:-:S02]  /*1f40*/  PRMT R4, RZ, 0x7610, R4 ;  /* 0x00007610ff047816 */ /* 0x000fc40000000004 */
[----:B------:R-:W-:Y:S02]  /*1f50*/  ISETP.GT.AND.EX P0, PT, R11, c[0x0][0x4a4], PT, P0 ;  /* 0x000129000b007a0c */ /* 0x000fe40003f04300 */
[----:B------:R-:W-:Y:S02]  /*1f60*/  PRMT R5, RZ, 0x7610, R5 ;  /* 0x00007610ff057816 */ /* 0x000fe40000000005 */
[----:B------:R-:W-:-:S09]  /*1f70*/  PRMT R12, RZ, 0x7610, R12 ;  /* 0x00007610ff0c7816 */ /* 0x000fd2000000000c */
[----:B------:R-:W-:Y:S05]  /*1f80*/  @P0 BRA `(.L_x_2522) ;  /* 0x000003d000000947 */ /* 0x000fea0003800000 */
[----:B------:R-:W-:Y:S01]  /*1f90*/  IMAD.MOV.U32 R0, RZ, RZ, c[0x0][0x498] ;  /* 0x00012600ff007624 */ /* 0x000fe200078e00ff */
[----:B------:R-:W-:Y:S01]  /*1fa0*/  HFMA2.MMA R5, -RZ, RZ, 0, 4.76837158203125e-07 ;  /* 0x00000008ff057435 */ /* 0x000fe200000001ff */
[----:B------:R-:W-:Y:S01]  /*1fb0*/  BSSY B1, `(.L_x_2523) ;  /* 0x0000029000017945 */ /* 0x000fe20003800000 */
[----:B------:R-:W-:Y:S02]  /*1fc0*/  PRMT R12, RZ, 0x7610, R12 ;  /* 0x00007610ff0c7816 */ /* 0x000fe4000000000c */
[----:B------:R-:W-:Y:S02]  /*1fd0*/  IADD3 R0, R0, -0x2, RZ ;  /* 0xfffffffe00007810 */ /* 0x000fe40007ffe0ff */
[----:B------:R-:W-:Y:S02]  /*1fe0*/  PRMT R16, RZ, 0x7610, R16 ;  /* 0x00007610ff107816 */ /* 0x000fe40000000010 */
[----:B------:R-:W-:Y:S02]  /*1ff0*/  PRMT R13, RZ, 0x7610, R13 ;  /* 0x00007610ff0d7816 */ /* 0x000fe4000000000d */
        /* <DEDUP_REMOVED lines=14> */
[----:B0-----:R-:W0:Y:S02]  /*20e0*/  LDC.64 R8, c[0x0][R17+0x238] ;  /* 0x00008e0011087b82 */ /* 0x001e240000000a00 */
[C---:B0-----:R-:W-:Y:S01]  /*20f0*/  IMAD.SHL.U32 R19, R8.reuse, 0x2, RZ ;  /* 0x0000000208137824 */ /* 0x041fe200078e00ff */
[----:B------:R-:W-:-:S04]  /*2100*/  SHF.L.U64.HI R21, R8, 0x1, R9 ;  /* 0x0000000108157819 */ /* 0x000fc80000010209 */
[----:B------:R-:W-:-:S04]  /*2110*/  IADD3 R6, P0, R19, R6, RZ ;  /* 0x0000000613067210 */ /* 0x000fc80007f1e0ff */
[----:B------:R-:W-:-:S05]  /*2120*/  IADD3.X R7, R21, R7, RZ, P0, !PT ;  /* 0x0000000715077210 */ /* 0x000fca00007fe4ff */
        /* <DEDUP_REMOVED lines=8> */
[----:B------:R-:W-:Y:S01]  /*21b0*/  ISETP.GE.U32.AND P0, PT, R9, R4, PT ;  /* 0x000000040900720c */ /* 0x000fe20003f06070 */
[----:B------:R-:W-:Y:S01]  /*21c0*/  IMAD.X R4, RZ, RZ, R3, P1 ;  /* 0x000000ffff047224 */ /* 0x000fe200008e0603 */
[----:B------:R-:W-:-:S04]  /*21d0*/  IADD3 R16, P1, R6, R19, RZ ;  /* 0x0000001306107210 */ /* 0x000fc80007f3e0ff */
[----:B------:R-:W-:Y:S02]  /*21e0*/  ISETP.GE.AND.EX P0, PT, R4, R5, PT, P0 ;  /* 0x000000050400720c */ /* 0x000fe40003f06300 */
[----:B------:R-:W-:-:S11]  /*21f0*/  IADD3.X R17, R7, R21, RZ, P1, !PT ;  /* 0x0000001507117210 */ /* 0x000fd60000ffe4ff */
[----:B------:R-:W-:Y:S02]  /*2200*/  @!P0 IADD3 R4, P1, R16, R19, RZ ;  /* 0x0000001310048210 */ /* 0x000fe40007f3e0ff */
[----:B------:R0:W5:Y:S03]  /*2210*/  LDG.E.U16 R16, [R16.64] ;  /* 0x0000000410107981 */ /* 0x000166000c1e1500 */
[----:B------:R-:W-:-:S05]  /*2220*/  @!P0 IMAD.X R5, R17, 0x1, R21, P1 ;  /* 0x0000000111058824 */ /* 0x000fca00008e0615 */
[----:B------:R0:W5:Y:S03]  /*2230*/  @!P0 LDG.E.U16 R12, [R4.64] ;  /* 0x00000004040c8981 */ /* 0x000166000c1e1500 */
.L_x_2524:
[----:B0-----:R-:W-:Y:S05]  /*2240*/  BSYNC B1 ;  /* 0x0000000000017941 */ /* 0x001fea0003800000 */
.L_x_2523:
[C---:B------:R-:W-:Y:S02]  /*2250*/  IADD3 R5, P3, R10.reuse, 0x1, RZ ;  /* 0x000000010a057810 */ /* 0x040fe40007f7e0ff */
[C---:B------:R-:W-:Y:S02]  /*2260*/  IADD3 R4, P4, R10.reuse, 0x2, RZ ;  /* 0x000000020a047810 */ /* 0x040fe40007f9e0ff */
[----:B------:R-:W-:Y:S02]  /*2270*/  IADD3 R10, P5, R10, 0x3, RZ ;  /* 0x000000030a0a7810 */ /* 0x000fe40007fbe0ff */
[----:B------:R-:W-:Y:S01]  /*2280*/  ISETP.GT.U32.AND P2, PT, R5, c[0x0][0x4a0], PT ;  /* 0x0001280005007a0c */ /* 0x000fe20003f44070 */
[--C-:B------:R-:W-:Y:S01]  /*2290*/  IMAD.X R5, RZ, RZ, R11.reuse, P3 ;  /* 0x000000ffff057224 */ /* 0x100fe200018e060b */
[----:B------:R-:W-:Y:S02]  /*22a0*/  ISETP.GT.U32.AND P1, PT, R4, c[0x0][0x4a0], PT ;  /* 0x0001280004007a0c */ /* 0x000fe40003f24070 */
[----:B------:R-:W-:Y:S01]  /*22b0*/  IADD3.X R4, RZ, R11, RZ, P4, !PT ;  /* 0x0000000bff047210 */ /* 0x000fe200027fe4ff */
[----:B------:R-:W-:Y:S01]  /*22c0*/  IMAD.X R11, RZ, RZ, R11, P5 ;  /* 0x000000ffff0b7224 */ /* 0x000fe200028e060b */
[----:B------:R-:W-:-:S02]  /*22d0*/  ISETP.GT.U32.AND P0, PT, R10, c[0x0][0x4a0], PT ;  /* 0x000128000a007a0c */ /* 0x000fc40003f04070 */
[----:B------:R-:W-:Y:S02]  /*22e0*/  ISETP.GT.AND.EX P2, PT, R5, c[0x0][0x4a4], PT, P2 ;  /* 0x0001290005007a0c */ /* 0x000fe40003f44320 */
[----:B------:R-:W-:Y:S02]  /*22f0*/  ISETP.GT.AND.EX P1, PT, R4, c[0x0][0x4a4], PT, P1 ;  /* 0x0001290004007a0c */ /* 0x000fe40003f24310 */
[----:B------:R-:W-:Y:S02]  /*2300*/  ISETP.GT.AND.EX P0, PT, R11, c[0x0][0x4a4], PT, P0 ;  /* 0x000129000b007a0c */ /* 0x000fe40003f04300 */
[----:B-----5:R-:W-:Y:S02]  /*2310*/  SEL R13, R13, RZ, !P2 ;  /* 0x000000ff0d0d7207 */ /* 0x020fe40005000000 */
[----:B------:R-:W-:Y:S02]  /*2320*/  SEL R16, R16, RZ, !P1 ;  /* 0x000000ff10107207 */ /* 0x000fe40004800000 */
[----:B------:R-:W-:-:S02]  /*2330*/  SEL R4, R12, RZ, !P0 ;  /* 0x000000ff0c047207 */ /* 0x000fc40004000000 */
[----:B------:R-:W-:Y:S02]  /*2340*/  PRMT R12, R13, 0x7610, R12 ;  /* 0x000076100d0c7816 */ /* 0x000fe4000000000c */
[----:B------:R-:W-:Y:S02]  /*2350*/  PRMT R5, R16, 0x7610, R5 ;  /* 0x0000761010057816 */ /* 0x000fe40000000005 */
.L_x_2522:
[----:B------:R-:W-:Y:S05]  /*2360*/  BSYNC B0 ;  /* 0x0000000000007941 */ /* 0x000fea0003800000 */
.L_x_2521:
        /* <DEDUP_REMOVED lines=23> */
[----:B-1----:R-:W-:-:S04]  /*24e0*/  LEA R14, P1, R10, R6, 0x1 ;  /* 0x000000060a0e7211 */ /* 0x002fc800078208ff */
[----:B------:R-:W-:-:S05]  /*24f0*/  LEA.HI.X R15, R10, R7, R11, 0x1, P1 ;  /* 0x000000070a0f7211 */ /* 0x000fca00008f0c0b */
[----:B------:R1:W-:Y:S02]  /*2500*/  STG.E.U16 [R14.64], R12 ;  /* 0x0000000c0e007986 */ /* 0x0003e4000c101504 */
[----:B------:R-:W-:Y:S05]  /*2510*/  @P0 EXIT ;  /* 0x000000000000094d */ /* 0x000fea0003800000 */
[----:B------:R-:W-:-:S04]  /*2520*/  IADD3 R13, P1, R2, 0x3, RZ ;  /* 0x00000003020d7810 */ /* 0x000fc80007f3e0ff */
[----:B------:R-:W-:Y:S01]  /*2530*/  ISETP.GE.U32.AND P0, PT, R13, R8, PT ;  /* 0x000000080d00720c */ /* 0x000fe20003f06070 */
[----:B------:R-:W-:Y:S01]  /*2540*/  IMAD.X R3, RZ, RZ, R3, P1 ;  /* 0x000000ffff037224 */ /* 0x000fe200008e0603 */
[----:B------:R-:W-:-:S04]  /*2550*/  LEA R2, P1, R10, R6, 0x2 ;  /* 0x000000060a027211 */ /* 0x000fc800078210ff */
[----:B------:R-:W-:Y:S02]  /*2560*/  ISETP.GE.AND.EX P0, PT, R3, R9, PT, P0 ;  /* 0x000000090300720c */ /* 0x000fe40003f06300 */
[----:B------:R-:W-:-:S05]  /*2570*/  LEA.HI.X R3, R10, R7, R11, 0x2, P1 ;  /* 0x000000070a037211 */ /* 0x000fca00008f140b */
[----:B------:R2:W-:Y:S06]  /*2580*/  STG.E.U16 [R2.64], R5 ;  /* 0x0000000502007986 */ /* 0x0005ec000c101504 */
[----:B------:R-:W-:Y:S05]  /*2590*/  @P0 EXIT ;  /* 0x000000000000094d */ /* 0x000fea0003800000 */
[----:B0-----:R-:W-:-:S04]  /*25a0*/  IMAD.WIDE.U32 R6, R10, 0x6, R6 ;  /* 0x000000060a067825 */ /* 0x001fc800078e0006 */
[----:B------:R-:W-:-:S04]  /*25b0*/  IMAD R11, R11, 0x6, RZ ;  /* 0x000000060b0b7824 */ /* 0x000fc800078e02ff */
[----:B------:R-:W-:-:S05]  /*25c0*/  IMAD.IADD R7, R7, 0x1, R11 ;  /* 0x0000000107077824 */ /* 0x000fca00078e020b */
[----:B------:R-:W-:Y:S01]  /*25d0*/  STG.E.U16 [R6.64], R4 ;  /* 0x0000000406007986 */ /* 0x000fe2000c101504 */
[----:B------:R-:W-:Y:S05]  /*25e0*/  EXIT ;  /* 0x000000000000794d */ /* 0x000fea0003800000 */
        .weak           $__internal_126_$__cuda_sm20_div_s64
        .type           $__internal_126_$__cuda_sm20_div_s64,@function
        .size           $__internal_126_$__cuda_sm20_div_s64,(.L_x_3238 - $__internal_126_$__cuda_sm20_div_s64)
$__internal_126_$__cuda_sm20_div_s64:
        /* <DEDUP_REMOVED lines=83> */
[----:B------:R-:W-:Y:S06]  /*2b20*/  RET.REL.NODEC R20 `(_ZN2at6native16triu_tril_kernelIslLb0ELi4ELb0EEEvNS_4cuda6detail10TensorInfoIT_T0_EENS4_IKS5_S6_EEllS6_) ;  /* 0xffffd4d014007950 */ /* 0x000fec0003c3ffff */
.L_x_2525:
        /* <DEDUP_REMOVED lines=13> */
.L_x_3238:


//--------------------- .text._ZN2at6native16triu_tril_kernelIslLb0ELi4ELb1EEEvNS_4cuda6detail10TensorInfoIT_T0_EENS4_IKS5_S6_EEllS6_ --------------------------
	.section	.text._ZN2at6native16triu_tril_kernelIslLb0ELi4ELb1EEEvNS_4cuda6detail10TensorInfoIT_T0_EENS4_IKS5_S6_EEllS6_,"ax",@progbits
	.sectioninfo	@"SHI_REGISTERS=30"
	.align	128
        .global         _ZN2at6native16triu_tril_kernelIslLb0ELi4ELb1EEEvNS_4cuda6detail10TensorInfoIT_T0_EENS4_IKS5_S6_EEllS6_
        .type           _ZN2at6native16triu_tril_kernelIslLb0ELi4ELb1EEEvNS_4cuda6detail10TensorInfoIT_T0_EENS4_IKS5_S6_EEllS6_,@function
        .size           _ZN2at6native16triu_tril_kernelIslLb0ELi4ELb1EEEvNS_4cuda6detail10TensorInfoIT_T0_EENS4_IKS5_S6_EEllS6_,(.L_x_3240 - _ZN2at6native16triu_tril_kernelIslLb0ELi4ELb1EEEvNS_4cuda6detail10TensorInfoIT_T0_EENS4_IKS5_S6_EEllS6_)
        .other          _ZN2at6native16triu_tril_kernelIslLb0ELi4ELb1EEEvNS_4cuda6detail10TensorInfoIT_T0_EENS4_IKS5_S6_EEllS6_,@"STO_CUDA_ENTRY STV_DEFAULT"
_ZN2at6native16triu_tril_kernelIslLb0ELi4ELb1EEEvNS_4cuda6detail10TensorInfoIT_T0_EENS4_IKS5_S6_EEllS6_:
.text._ZN2at6native16triu_tril_kernelIslLb0ELi4ELb1EEEvNS_4cuda6detail10TensorInfoIT_T0_EENS4_IKS5_S6_EEllS6_:
        /* <DEDUP_REMOVED lines=19> */
[----:B------:R-:W-:Y:S05]  /*0130*/  CALL.REL.NOINC `($__internal_127_$__cuda_sm20_div_s64) ;  /* 0x0000214000007944 */ /* 0x000fea0003c00000 */
[----:B------:R-:W-:-:S04]  /*0140*/  IADD3 R7, P0, RZ, -R10, RZ ;  /* 0x8000000aff077210 */ /* 0x000fc80007f1e0ff */
[----:B------:R-:W-:Y:S01]  /*0150*/  IADD3.X R0, RZ, ~R11, RZ, P0, !PT ;  /* 0x8000000bff007210 */ /* 0x000fe200007fe4ff */
[----:B------:R-:W-:-:S04]  /*0160*/  IMAD.WIDE.U32 R4, R7, c[0x0][0x4b0], R2 ;  /* 0x00012c0007047a25 */ /* 0x000fc800078e0002 */
[----:B------:R-:W-:-:S04]  /*0170*/  IMAD R0, R0, c[0x0][0x4b0], RZ ;  /* 0x00012c0000007a24 */ /* 0x000fc800078e02ff */
[----:B------:R-:W-:-:S04]  /*0180*/  IMAD R3, R7, c[0x0][0x4b4], R0 ;  /* 0x00012d0007037a24 */ /* 0x000fc800078e0200 */
[----:B------:R-:W-:Y:S01]  /*0190*/  IMAD.IADD R3, R5, 0x1, R3 ;  /* 0x0000000105037824 */ /* 0x000fe200078e0203 */
[----:B------:R-:W-:Y:S05]  /*01a0*/  BRA `(.L_x_2528) ;  /* 0x0000016000007947 */ /* 0x000fea0003800000 */
.L_x_2527:
        /* <DEDUP_REMOVED lines=22> */
.L_x_2528:
[----:B------:R-:W-:Y:S05]  /*0310*/  BSYNC B0 ;  /* 0x0000000000007941 */ /* 0x000fea0003800000 */
.L_x_2526:
        /* <DEDUP_REMOVED lines=13> */
[----:B------:R-:W-:Y:S05]  /*03f0*/  CALL.REL.NOINC `($__internal_128_$__cuda_sm20_rem_s64) ;  /* 0x000023b000007944 */ /* 0x000fea0003c00000 */
[----:B------:R-:W-:Y:S05]  /*0400*/  BRA `(.L_x_2531) ;  /* 0x0000012000007947 */ /* 0x000fea0003800000 */
.L_x_2530:
        /* <DEDUP_REMOVED lines=18> */
.L_x_2531:
[----:B------:R-:W-:Y:S05]  /*0530*/  BSYNC B0 ;  /* 0x0000000000007941 */ /* 0x000fea0003800000 */
.L_x_2529:
        /* <DEDUP_REMOVED lines=19> */
[----:B------:R-:W-:Y:S05]  /*0670*/  CALL.REL.NOINC `($__internal_127_$__cuda_sm20_div_s64) ;  /* 0x00001c0000007944 */ /* 0x000fea0003c00000 */
[----:B------:R-:W-:Y:S02]  /*0680*/  IMAD.MOV.U32 R18, RZ, RZ, R10 ;  /* 0x000000ffff127224 */ /* 0x000fe400078e000a */
[----:B------:R-:W-:Y:S01]  /*0690*/  IMAD.MOV.U32 R19, RZ, RZ, R11 ;  /* 0x000000ffff137224 */ /* 0x000fe200078e000b */
[----:B------:R-:W-:Y:S05]  /*06a0*/  BRA `(.L_x_2534) ;  /* 0x0000013000007947 */ /* 0x000fea0003800000 */
.L_x_2533:
        /* <DEDUP_REMOVED lines=19> */
.L_x_2534:
[----:B------:R-:W-:Y:S05]  /*07e0*/  BSYNC B0 ;  /* 0x0000000000007941 */ /* 0x000fea0003800000 */
.L_x_2532:
        /* <DEDUP_REMOVED lines=43> */
.L_x_2540:
        /* <DEDUP_REMOVED lines=13> */
[----:B------:R-:W-:Y:S05]  /*0b70*/  CALL.REL.NOINC `($__internal_127_$__cuda_sm20_div_s64) ;  /* 0x0000170000007944 */ /* 0x000fea0003c00000 */
        /* <DEDUP_REMOVED lines=11> */
.L_x_2538:
        /* <DEDUP_REMOVED lines=23> */
.L_x_2539:
[----:B------:R-:W-:Y:S05]  /*0da0*/  BSYNC B0 ;  /* 0x0000000000007941 */ /* 0x000fea0003800000 */
.L_x_2537:
        /* <DEDUP_REMOVED lines=14> */
.L_x_2536:
        /* <DEDUP_REMOVED lines=13> */
.L_x_2553:
        /* <DEDUP_REMOVED lines=13> */
[----:B------:R-:W-:Y:S05]  /*1030*/  CALL.REL.NOINC `($__internal_127_$__cuda_sm20_div_s64) ;  /* 0x0000124000007944 */ /* 0x000fea0003c00000 */
        /* <DEDUP_REMOVED lines=11> */
.L_x_2542:
        /* <DEDUP_REMOVED lines=23> */
.L_x_2543:
[----:B------:R-:W-:Y:S05]  /*1260*/  BSYNC B0 ;  /* 0x0000000000007941 */ /* 0x000fea0003800000 */
.L_x_2541:
        /* <DEDUP_REMOVED lines=30> */
.L_x_2545:
        /* <DEDUP_REMOVED lines=23> */
.L_x_2546:
[----:B------:R-:W-:Y:S05]  /*15c0*/  BSYNC B0 ;  /* 0x0000000000007941 */ /* 0x000fea0003800000 */
.L_x_2544:
        /* <DEDUP_REMOVED lines=20> */
[----:B------:R-:W-:Y:S05]  /*1710*/  CALL.REL.NOINC `($__internal_127_$__cuda_sm20_div_s64) ;  /* 0x00000b6000007944 */ /* 0x000fea0003c00000 */
        /* <DEDUP_REMOVED lines=11> */
.L_x_2548:
        /* <DEDUP_REMOVED lines=23> */
.L_x_2549:
[----:B------:R-:W-:Y:S05]  /*1940*/  BSYNC B0 ;  /* 0x0000000000007941 */ /* 0x000fea0003800000 */
.L_x_2547:
        /* <DEDUP_REMOVED lines=31> */
.L_x_2551:
        /* <DEDUP_REMOVED lines=23> */
.L_x_2552:
[----:B------:R-:W-:Y:S05]  /*1cb0*/  BSYNC B0 ;  /* 0x0000000000007941 */ /* 0x000fea0003800000 */
.L_x_2550:
        /* <DEDUP_REMOVED lines=14> */
.L_x_2535:
        /* <DEDUP_REMOVED lines=36> */
.L_x_2555:
[----:B------:R-:W-:Y:S05]  /*1fe0*/  BSYNC B0 ;  /* 0x0000000000007941 */ /* 0x000fea0003800000 */
.L_x_2554:
        /* <DEDUP_REMOVED lines=26> */
.L_x_2557:
[----:B------:R-:W-:Y:S05]  /*2190*/  BSYNC B0 ;  /* 0x0000000000007941 */ /* 0x000fea0003800000 */
.L_x_2556:
        /* <DEDUP_REMOVED lines=14> */
        .weak           $__internal_127_$__cuda_sm20_div_s64
        .type           $__internal_127_$__cuda_sm20_div_s64,@function
        .size           $__internal_127_$__cuda_sm20_div_s64,($__internal_128_$__cuda_sm20_rem_s64 - $__internal_127_$__cuda_sm20_div_s64)
$__internal_127_$__cuda_sm20_div_s64:
        /* <DEDUP_REMOVED lines=82> */
[----:B------:R-:W-:Y:S06]  /*27a0*/  RET.REL.NODEC R8 `(_ZN2at6native16triu_tril_kernelIslLb0ELi4ELb1EEEvNS_4cuda6detail10TensorInfoIT_T0_EENS4_IKS5_S6_EEllS6_) ;  /* 0xffffd85008007950 */ /* 0x000fec0003c3ffff */
        .weak           $__internal_128_$__cuda_sm20_rem_s64
        .type           $__internal_128_$__cuda_sm20_rem_s64,@function
        .size           $__internal_128_$__cuda_sm20_rem_s64,(.L_x_3240 - $__internal_128_$__cuda_sm20_rem_s64)
$__internal_128_$__cuda_sm20_rem_s64:
        /* <DEDUP_REMOVED lines=77> */
[----:B------:R-:W-:Y:S06]  /*2c80*/  RET.REL.NODEC R6 `(_ZN2at6native16triu_tril_kernelIslLb0ELi4ELb1EEEvNS_4cuda6detail10TensorInfoIT_T0_EENS4_IKS5_S6_EEllS6_) ;  /* 0xffffd37006007950 */ /* 0x000fec0003c3ffff */
.L_x_2558:
        /* <DEDUP_REMOVED lines=15> */
.L_x_3240:


//--------------------- .text._ZN2at6native16triu_tril_kernelIsiLb0ELi4ELb0EEEvNS_4cuda6detail10TensorInfoIT_T0_EENS4_IKS5_S6_EEllS6_ --------------------------
	.section	.text._ZN2at6native16triu_tril_kernelIsiLb0ELi4ELb0EEEvNS_4cuda6detail10TensorInfoIT_T0_EENS4_IKS5_S6_EEllS6_,"ax",@progbits
	.sectioninfo	@"SHI_REGISTERS=30"
	.align	128
        .global         _ZN2at6native16triu_tril_kernelIsiLb0ELi4ELb0EEEvNS_4cuda6detail10TensorInfoIT_T0_EENS4_IKS5_S6_EEllS6_
        .type           _ZN2at6native16triu_tril_kernelIsiLb0ELi4ELb0EEEvNS_4cuda6detail10TensorInfoIT_T0_EENS4_IKS5_S6_EEllS6_,@function
        .size           _ZN2at6native16triu_tril_kernelIsiLb0ELi4ELb0EEEvNS_4cuda6detail10TensorInfoIT_T0_EENS4_IKS5_S6_EEllS6_,(.L_x_3241 - _ZN2at6native16triu_tril_kernelIsiLb0ELi4ELb0EEEvNS_4cuda6detail10TensorInfoIT_T0_EENS4_IKS5_S6_EEllS6_)
        .other          _ZN2at6native16triu_tril_kernelIsiLb0ELi4ELb0EEEvNS_4cuda6detail10TensorInfoIT_T0_EENS4_IKS5_S6_EEllS6_,@"STO_CUDA_ENTRY STV_DEFAULT"
_ZN2at6native16triu_tril_kernelIsiLb0ELi4ELb0EEEvNS_4cuda6detail10TensorInfoIT_T0_EENS4_IKS5_S6_EEllS6_:
.text._ZN2at6native16triu_tril_kernelIsiLb0ELi4ELb0EEEvNS_4cuda6detail10TensorInfoIT_T0_EENS4_IKS5_S6_EEllS6_:
        /* <DEDUP_REMOVED lines=20> */
[----:B------:R-:W-:Y:S05]  /*0140*/  CALL.REL.NOINC `($__internal_129_$__cuda_sm20_div_s64) ;  /* 0x00001b0000007944 */ /* 0x000fea0003c00000 */
[----:B------:R-:W-:Y:S01]  /*0150*/  IMAD.MOV R0, RZ, RZ, -R2 ;  /* 0x000000ffff007224 */ /* 0x000fe200078e0a02 */
[----:B------:R-:W-:Y:S01]  /*0160*/  MOV R16, R2 ;  /* 0x0000000200107202 */ /* 0x000fe20000000f00 */
[----:B------:R-:W-:Y:S02]  /*0170*/  IMAD.MOV.U32 R17, RZ, RZ, R9 ;  /* 0x000000ffff117224 */ /* 0x000fe400078e0009 */
[----:B------:R-:W-:Y:S01]  /*0180*/  IMAD R3, R0, c[0x0][0x320], R3 ;  /* 0x0000c80000037a24 */ /* 0x000fe200078e0203 */
[----:B------:R-:W-:Y:S05]  /*0190*/  BRA `(.L_x_2561) ;  /* 0x0000015000007947 */ /* 0x000fea0003800000 */
.L_x_2560:
        /* <DEDUP_REMOVED lines=21> */
.L_x_2561:
[----:B------:R-:W-:Y:S05]  /*02f0*/  BSYNC B0 ;  /* 0x0000000000007941 */ /* 0x000fea0003800000 */
.L_x_2559:
        /* <DEDUP_REMOVED lines=16> */
[----:B------:R-:W-:Y:S05]  /*0400*/  CALL.REL.NOINC `($__internal_129_$__cuda_sm20_div_s64) ;  /* 0x0000184000007944 */ /* 0x000fea0003c00000 */
[--C-:B------:R-:W-:Y:S02]  /*0410*/  IMAD.MOV R5, RZ, RZ, -R2.reuse ;  /* 0x000000ffff057224 */ /* 0x100fe400078e0a02 */
[----:B------:R-:W-:Y:S02]  /*0420*/  IMAD.MOV.U32 R12, RZ, RZ, R2 ;  /* 0x000000ffff0c7224 */ /* 0x000fe400078e0002 */
[----:B------:R-:W-:Y:S02]  /*0430*/  IMAD.MOV.U32 R13, RZ, RZ, R9 ;  /* 0x000000ffff0d7224 */ /* 0x000fe400078e0009 */
[----:B------:R-:W-:Y:S01]  /*0440*/  IMAD R0, R5, UR5, R16 ;  /* 0x0000000505007c24 */ /* 0x000fe2000f8e0210 */
[----:B------:R-:W-:Y:S05]  /*0450*/  BRA `(.L_x_2564) ;  /* 0x0000015000007947 */ /* 0x000fea0003800000 */
.L_x_2563:
        /* <DEDUP_REMOVED lines=21> */
.L_x_2564:
[----:B------:R-:W-:Y:S05]  /*05b0*/  BSYNC B0 ;  /* 0x0000000000007941 */ /* 0x000fea0003800000 */
.L_x_2562:
        /* <DEDUP_REMOVED lines=25> */
.L_x_2570:
        /* <DEDUP_REMOVED lines=11> */
[----:B------:R-:W-:Y:S05]  /*0800*/  CALL.REL.NOINC `($__internal_129_$__cuda_sm20_div_s64) ;  /* 0x0000144000007944 */ /* 0x000fea0003c00000 */
[----:B------:R-:W-:Y:S02]  /*0810*/  IMAD.MOV R7, RZ, RZ, -R2 ;  /* 0x000000ffff077224 */ /* 0x000fe400078e0a02 */
[----:B------:R-:W-:Y:S02]  /*0820*/  IMAD.MOV.U32 R13, RZ, RZ, R9 ;  /* 0x000000ffff0d7224 */ /* 0x000fe400078e0009 */
[----:B------:R-:W-:Y:S02]  /*0830*/  IMAD R7, R7, UR10, R12 ;  /* 0x0000000a07077c24 */ /* 0x000fe4000f8e020c */
[----:B------:R-:W-:Y:S01]  /*0840*/  IMAD.MOV.U32 R12, RZ, RZ, R2 ;  /* 0x000000ffff0c7224 */ /* 0x000fe200078e0002 */
[----:B------:R-:W-:Y:S05]  /*0850*/  BRA `(.L_x_2569) ;  /* 0x0000016000007947 */ /* 0x000fea0003800000 */
.L_x_2568:
        /* <DEDUP_REMOVED lines=22> */
.L_x_2569:
[----:B------:R-:W-:Y:S05]  /*09c0*/  BSYNC B0 ;  /* 0x0000000000007941 */ /* 0x000fea0003800000 */
.L_x_2567:
        /* <DEDUP_REMOVED lines=10> */
.L_x_2566:
        /* <DEDUP_REMOVED lines=10> */
.L_x_2583:
        /* <DEDUP_REMOVED lines=12> */
[--C-:B------:R-:W-:Y:S02]  /*0bd0*/  IMAD.MOV R13, RZ, RZ, -R2.reuse ;  /* 0x000000ffff0d7224 */ /* 0x100fe400078e0a02 */
[----:B------:R-:W-:Y:S02]  /*0be0*/  IMAD.MOV.U32 R16, RZ, RZ, R2 ;  /* 0x000000ffff107224 */ /* 0x000fe400078e0002 */
[----:B------:R-:W-:Y:S02]  /*0bf0*/  IMAD.MOV.U32 R17, RZ, RZ, R9 ;  /* 0x000000ffff117224 */ /* 0x000fe400078e0009 */
[----:B------:R-:W-:Y:S01]  /*0c00*/  IMAD R13, R13, UR5, R12 ;  /* 0x000000050d0d7c24 */ /* 0x000fe2000f8e020c */
[----:B------:R-:W-:Y:S05]  /*0c10*/  BRA `(.L_x_2573) ;  /* 0x0000015000007947 */ /* 0x000fea0003800000 */
.L_x_2572:
        /* <DEDUP_REMOVED lines=21> */
.L_x_2573:
[----:B------:R-:W-:Y:S05]  /*0d70*/  BSYNC B0 ;  /* 0x0000000000007941 */ /* 0x000fea0003800000 */
.L_x_2571:
        /* <DEDUP_REMOVED lines=15> */
[----:B------:R-:W-:Y:S05]  /*0e70*/  CALL.REL.NOINC `($__internal_129_$__cuda_sm20_div_s64) ;  /* 0x00000dd000007944 */ /* 0x000fea0003c00000 */
[----:B------:R-:W-:Y:S01]  /*0e80*/  IADD3 R17, -R2, RZ, RZ ;  /* 0x000000ff02117210 */ /* 0x000fe20007ffe1ff */
[----:B------:R-:W-:Y:S02]  /*0e90*/  IMAD.MOV.U32 R12, RZ, RZ, R2 ;  /* 0x000000ffff0c7224 */ /* 0x000fe400078e0002 */
[----:B------:R-:W-:Y:S02]  /*0ea0*/  IMAD.MOV.U32 R13, RZ, RZ, R9 ;  /* 0x000000ffff0d7224 */ /* 0x000fe400078e0009 */
[----:B------:R-:W-:Y:S01]  /*0eb0*/  IMAD R17, R17, UR10, R16 ;  /* 0x0000000a11117c24 */ /* 0x000fe2000f8e0210 */
[----:B------:R-:W-:Y:S05]  /*0ec0*/  BRA `(.L_x_2576) ;  /* 0x0000015000007947 */ /* 0x000fea0003800000 */
.L_x_2575:
        /* <DEDUP_REMOVED lines=21> */
.L_x_2576:
[----:B------:R-:W-:Y:S05]  /*1020*/  BSYNC B0 ;  /* 0x0000000000007941 */ /* 0x000fea0003800000 */
.L_x_2574:
        /* <DEDUP_REMOVED lines=16> */
[--C-:B------:R-:W-:Y:S01]  /*1130*/  IMAD.MOV R13, RZ, RZ, -R2.reuse ;  /* 0x000000ffff0d7224 */ /* 0x100fe200078e0a02 */
[----:B------:R-:W-:Y:S01]  /*1140*/  MOV R17, R9 ;  /* 0x0000000900117202 */ /* 0x000fe20000000f00 */
[----:B------:R-:W-:Y:S02]  /*1150*/  IMAD.MOV.U32 R16, RZ, RZ, R2 ;  /* 0x000000ffff107224 */ /* 0x000fe400078e0002 */
[----:B------:R-:W-:Y:S01]  /*1160*/  IMAD R13, R13, UR10, R12 ;  /* 0x0000000a0d0d7c24 */ /* 0x000fe2000f8e020c */
[----:B------:R-:W-:Y:S05]  /*1170*/  BRA `(.L_x_2579) ;  /* 0x0000015000007947 */ /* 0x000fea0003800000 */
.L_x_2578:
        /* <DEDUP_REMOVED lines=21> */
.L_x_2579:
[----:B------:R-:W-:Y:S05]  /*12d0*/  BSYNC B0 ;  /* 0x0000000000007941 */ /* 0x000fea0003800000 */
.L_x_2577:
        /* <DEDUP_REMOVED lines=21> */
.L_x_2581:
        /* <DEDUP_REMOVED lines=21> */
.L_x_2582:
[----:B------:R-:W-:Y:S05]  /*1580*/  BSYNC B0 ;  /* 0x0000000000007941 */ /* 0x000fea0003800000 */
.L_x_2580:
        /* <DEDUP_REMOVED lines=11> */
.L_x_2565:
        /* <DEDUP_REMOVED lines=36> */
.L_x_2587:
[----:B0-----:R-:W-:Y:S05]  /*1880*/  BSYNC B1 ;  /* 0x0000000000017941 */ /* 0x001fea0003800000 */
.L_x_2586:
[----:B------:R-:W-:-:S05]  /*1890*/  IMAD.IADD R0, R3, 0x1, -R0 ;  /* 0x0000000103007824 */ /* 0x000fca00078e0a00 */
[C---:B------:R-:W-:Y:S02]  /*18a0*/  IADD3 R6, R0.reuse, 0x1, RZ ;  /* 0x0000000100067810 */ /* 0x040fe40007ffe0ff */
[C---:B------:R-:W-:Y:S02]  /*18b0*/  IADD3 R7, R0.reuse, 0x2, RZ ;  /* 0x0000000200077810 */ /* 0x040fe40007ffe0ff */
[C---:B------:R-:W-:Y:S02]  /*18c0*/  ISETP.GT.U32.AND P1, PT, R0.reuse, c[0x0][0x310], PT ;  /* 0x0000c40000007a0c */ /* 0x040fe40003f24070 */
[----:B------:R-:W-:Y:S02]  /*18d0*/  SHF.R.S32.HI R9, RZ, 0x1f, R0 ;  /* 0x0000001fff097819 */ /* 0x000fe40000011400 */
[----:B------:R-:W-:Y:S02]  /*18e0*/  IADD3 R0, R0, 0x3, RZ ;  /* 0x0000000300007810 */ /* 0x000fe40007ffe0ff */
[----:B------:R-:W-:-:S02]  /*18f0*/  ISETP.GT.U32.AND P0, PT, R6, c[0x0][0x310], PT ;  /* 0x0000c40006007a0c */ /* 0x000fc40003f04070 */
[----:B------:R-:W-:Y:S02]  /*1900*/  ISETP.GT.U32.AND P3, PT, R7, c[0x0][0x310], PT ;  /* 0x0000c40007007a0c */ /* 0x000fe40003f64070 */
        /* <DEDUP_REMOVED lines=8> */
[----:B-----5:R-:W-:Y:S02]  /*1990*/  SEL R5, R5, RZ, !P1 ;  /* 0x000000ff05057207 */ /* 0x020fe40004800000 */
[----:B------:R-:W-:Y:S02]  /*19a0*/  SEL R4, R4, RZ, !P0 ;  /* 0x000000ff04047207 */ /* 0x000fe40004000000 */
[----:B------:R-:W-:-:S02]  /*19b0*/  SEL R8, R8, RZ, !P3 ;  /* 0x000000ff08087207 */ /* 0x000fc40005800000 */
[----:B------:R-:W-:Y:S02]  /*19c0*/  SEL R0, R2, RZ, !P2 ;  /* 0x000000ff02007207 */ /* 0x000fe40005000000 */
[----:B------:R-:W-:Y:S02]  /*19d0*/  PRMT R11, R5, 0x7610, R11 ;  /* 0x00007610050b7816 */ /* 0x000fe4000000000b */
[----:B------:R-:W-:Y:S02]  /*19e0*/  PRMT R2, R4, 0x7610, R2 ;  /* 0x0000761004027816 */ /* 0x000fe40000000002 */
[----:B------:R-:W-:Y:S01]  /*19f0*/  PRMT R6, R8, 0x7610, R6 ;  /* 0x0000761008067816 */ /* 0x000fe20000000006 */
[----:B------:R-:W-:Y:S05]  /*1a00*/  BRA `(.L_x_2588) ;  /* 0x0000004000007947 */ /* 0x000fea0003800000 */
.L_x_2585:
[----:B------:R-:W-:Y:S02]  /*1a10*/  PRMT R0, RZ, 0x7610, R0 ;  /* 0x00007610ff007816 */ /* 0x000fe40000000000 */
[----:B------:R-:W-:Y:S02]  /*1a20*/  PRMT R6, RZ, 0x7610, R6 ;  /* 0x00007610ff067816 */ /* 0x000fe40000000006 */
[----:B------:R-:W-:-:S02]  /*1a30*/  PRMT R2, RZ, 0x7610, R2 ;  /* 0x00007610ff027816 */ /* 0x000fc40000000002 */
[----:B------:R-:W-:Y:S02]  /*1a40*/  PRMT R11, RZ, 0x7610, R11 ;  /* 0x00007610ff0b7816 */ /* 0x000fe4000000000b */
.L_x_2588:
[----:B------:R-:W-:Y:S05]  /*1a50*/  BSYNC B0 ;  /* 0x0000000000007941 */ /* 0x000fea0003800000 */
.L_x_2584:
        /* <DEDUP_REMOVED lines=31> */
        .weak           $__internal_129_$__cuda_sm20_div_s64
        .type           $__internal_129_$__cuda_sm20_div_s64,@function
        .size           $__internal_129_$__cuda_sm20_div_s64,(.L_x_3241 - $__internal_129_$__cuda_sm20_div_s64)
$__internal_129_$__cuda_sm20_div_s64:
        /* <DEDUP_REMOVED lines=83> */
[----:B------:R-:W-:Y:S06]  /*2180*/  RET.REL.NODEC R4 `(_ZN2at6native16triu_tril_kernelIsiLb0ELi4ELb0EEEvNS_4cuda6detail10TensorInfoIT_T0_EENS4_IKS5_S6_EEllS6_) ;  /* 0xffffde7004007950 */ /* 0x000fec0003c3ffff */
.L_x_2589:
        /* <DEDUP_REMOVED lines=15> */
.L_x_3241:


//--------------------- .text._ZN2at6native16triu_tril_kernelIsiLb0ELi4ELb1EEEvNS_4cuda6detail10TensorInfoIT_T0_EENS4_IKS5_S6_EEllS6_ --------------------------
	.section	.text._ZN2at6native16triu_tril_kernelIsiLb0ELi4ELb1EEEvNS_4cuda6detail10TensorInfoIT_T0_EENS4_IKS5_S6_EEllS6_,"ax",@progbits
	.sectioninfo	@"SHI_REGISTERS=30"
	.align	128
        .global         _ZN2at6native16triu_tril_kernelIsiLb0ELi4ELb1EEEvNS_4cuda6detail10TensorInfoIT_T0_EENS4_IKS5_S6_EEllS6_
        .type           _ZN2at6native16triu_tril_kernelIsiLb0ELi4ELb1EEEvNS_4cuda6detail10TensorInfoIT_T0_EENS4_IKS5_S6_EEllS6_,@function
        .size           _ZN2at6native16triu_tril_kernelIsiLb0ELi4ELb1EEEvNS_4cuda6detail10TensorInfoIT_T0_EENS4_IKS5_S6_EEllS6_,(.L_x_3243 - _ZN2at6native16triu_tril_kernelIsiLb0ELi4ELb1EEEvNS_4cuda6detail10TensorInfoIT_T0_EENS4_IKS5_S6_EEllS6_)
        .other          _ZN2at6native16triu_tril_kernelIsiLb0ELi4ELb1EEEvNS_4cuda6detail10TensorInfoIT_T0_EENS4_IKS5_S6_EEllS6_,@"STO_CUDA_ENTRY STV_DEFAULT"
_ZN2at6native16triu_tril_kernelIsiLb0ELi4ELb1EEEvNS_4cuda6detail10TensorInfoIT_T0_EENS4_IKS5_S6_EEllS6_:
.text._ZN2at6native16triu_tril_kernelIsiLb0ELi4ELb1EEEvNS_4cuda6detail10TensorInfoIT_T0_EENS4_IKS5_S6_EEllS6_:
        /* <DEDUP_REMOVED lines=20> */
[----:B------:R-:W-:Y:S05]  /*0140*/  CALL.REL.NOINC `($__internal_130_$__cuda_sm20_div_s64) ;  /* 0x000018b000007944 */ /* 0x000fea0003c00000 */
[----:B------:R-:W-:-:S04]  /*0150*/  IMAD.MOV R3, RZ, RZ, -R8 ;  /* 0x000000ffff037224 */ /* 0x000fc800078e0a08 */
[----:B------:R-:W-:Y:S01]  /*0160*/  IMAD R4, R3, c[0x0][0x320], R4 ;  /* 0x0000c80003047a24 */ /* 0x000fe200078e0204 */
[----:B------:R-:W-:Y:S05]  /*0170*/  BRA `(.L_x_2592) ;  /* 0x0000015000007947 */ /* 0x000fea0003800000 */
.L_x_2591:
        /* <DEDUP_REMOVED lines=21> */
.L_x_2592:
[----:B------:R-:W-:Y:S05]  /*02d0*/  BSYNC B0 ;  /* 0x0000000000007941 */ /* 0x000fea0003800000 */
.L_x_2590:
        /* <DEDUP_REMOVED lines=14> */
[----:B------:R-:W-:Y:S05]  /*03c0*/  CALL.REL.NOINC `($__internal_131_$__cuda_sm20_rem_s64) ;  /* 0x00001b6000007944 */ /* 0x000fea0003c00000 */
[----:B------:R-:W-:Y:S01]  /*03d0*/  MOV R3, R5 ;  /* 0x0000000500037202 */ /* 0x000fe20000000f00 */
[----:B------:R-:W-:Y:S05]  /*03e0*/  BRA `(.L_x_2595) ;  /* 0x0000011000007947 */ /* 0x000fea0003800000 */
.L_x_2594:
        /* <DEDUP_REMOVED lines=17> */
.L_x_2595:
[----:B------:R-:W-:Y:S05]  /*0500*/  BSYNC B0 ;  /* 0x0000000000007941 */ /* 0x000fea0003800000 */
.L_x_2593:
        /* <DEDUP_REMOVED lines=16> */
[----:B0-----:R-:W-:Y:S05]  /*0610*/  CALL.REL.NOINC `($__internal_130_$__cuda_sm20_div_s64) ;  /* 0x000013e000007944 */ /* 0x001fea0003c00000 */
[----:B------:R-:W-:Y:S01]  /*0620*/  MOV R14, R8 ;  /* 0x00000008000e7202 */ /* 0x000fe20000000f00 */
[----:B------:R-:W-:Y:S01]  /*0630*/  IMAD.MOV.U32 R15, RZ, RZ, R9 ;  /* 0x000000ffff0f7224 */ /* 0x000fe200078e0009 */
[----:B------:R-:W-:Y:S05]  /*0640*/  BRA `(.L_x_2598) ;  /* 0x0000013000007947 */ /* 0x000fea0003800000 */
.L_x_2597:
        /* <DEDUP_REMOVED lines=19> */
.L_x_2598:
[----:B------:R-:W-:Y:S05]  /*0780*/  BSYNC B0 ;  /* 0x0000000000007941 */ /* 0x000fea0003800000 */
.L_x_2596:
        /* <DEDUP_REMOVED lines=17> */
.L_x_2604:
        /* <DEDUP_REMOVED lines=10> */
[----:B------:R-:W-:Y:S05]  /*0940*/  CALL.REL.NOINC `($__internal_130_$__cuda_sm20_div_s64) ;  /* 0x000010b000007944 */ /* 0x000fea0003c00000 */
[----:B------:R-:W-:Y:S02]  /*0950*/  IMAD.MOV R5, RZ, RZ, -R8 ;  /* 0x000000ffff057224 */ /* 0x000fe400078e0a08 */
[----:B------:R-:W-:Y:S02]  /*0960*/  IMAD.MOV.U32 R15, RZ, RZ, R9 ;  /* 0x000000ffff0f7224 */ /* 0x000fe400078e0009 */
[----:B------:R-:W-:Y:S01]  /*0970*/  IMAD R10, R10, R5, R14 ;  /* 0x000000050a0a7224 */ /* 0x000fe200078e020e */
[----:B------:R-:W-:Y:S01]  /*0980*/  MOV R14, R8 ;  /* 0x00000008000e7202 */ /* 0x000fe20000000f00 */
[----:B------:R-:W-:Y:S05]  /*0990*/  BRA `(.L_x_2603) ;  /* 0x0000016000007947 */ /* 0x000fea0003800000 */
.L_x_2602:
        /* <DEDUP_REMOVED lines=22> */
.L_x_2603:
[----:B------:R-:W-:Y:S05]  /*0b00*/  BSYNC B0 ;  /* 0x0000000000007941 */ /* 0x000fea0003800000 */
.L_x_2601:
        /* <DEDUP_REMOVED lines=8> */
.L_x_2600:
[----:B------:R-:W-:-:S13]  /*0b90*/  ISETP.GE.U32.AND P0, PT, R21, 0x3, PT ;  /* 0x000000031500780c */ /* 0x000fda0003f06070 */
[----:B------:R-:W-:Y:S05]  /*0ba0*/  @!P0 BRA `(.L_x_2599) ;  /* 0x00000ae000008947 */ /* 0x000fea0003800000 */
[----:B------:R-:W-:Y:S01]  /*0bb0*/  IMAD.MOV.U32 R5, RZ, RZ, 0x4 ;  /* 0x00000004ff057424 */ /* 0x000fe200078e00ff */
[C---:B------:R-:W-:Y:S02]  /*0bc0*/  SHF.L.U32 R22, R20.reuse, 0x2, RZ ;  /* 0x0000000214167819 */ /* 0x040fe400000006ff */
[C---:B------:R-:W-:Y:S01]  /*0bd0*/  IADD3 R21, R20.reuse, 0x4, RZ ;  /* 0x0000000414157810 */ /* 0x040fe20007ffe0ff */
[----:B------:R-:W-:Y:S01]  /*0be0*/  IMAD R20, R20, R5, c[0x2][0x10] ;  /* 0x0080040014147624 */ /* 0x000fe200078e0205 */
[----:B------:R-:W-:-:S04]  /*0bf0*/  IADD3 R22, R22, 0xe0, RZ ;  /* 0x000000e016167810 */ /* 0x000fc80007ffe0ff */
.L_x_2617:
        /* <DEDUP_REMOVED lines=16> */
.L_x_2606:
        /* <DEDUP_REMOVED lines=22> */
.L_x_2607:
[----:B------:R-:W-:Y:S05]  /*0e60*/  BSYNC B0 ;  /* 0x0000000000007941 */ /* 0x000fea0003800000 */
.L_x_2605:
        /* <DEDUP_REMOVED lines=12> */
[----:B------:R-:W-:Y:S05]  /*0f30*/  CALL.REL.NOINC `($__internal_130_$__cuda_sm20_div_s64) ;  /* 0x00000ac000007944 */ /* 0x000fea0003c00000 */
[----:B------:R-:W-:Y:S02]  /*0f40*/  IMAD.MOV R11, RZ, RZ, -R8 ;  /* 0x000000ffff0b7224 */ /* 0x000fe400078e0a08 */
[----:B------:R-:W-:Y:S02]  /*0f50*/  IMAD.MOV.U32 R15, RZ, RZ, R9 ;  /* 0x000000ffff0f7224 */ /* 0x000fe400078e0009 */
[----:B------:R-:W-:Y:S02]  /*0f60*/  IMAD R11, R10, R11, R14 ;  /* 0x0000000b0a0b7224 */ /* 0x000fe400078e020e */
[----:B------:R-:W-:Y:S01]  /*0f70*/  IMAD.MOV.U32 R14, RZ, RZ, R8 ;  /* 0x000000ffff0e7224 */ /* 0x000fe200078e0008 */
[----:B------:R-:W-:Y:S05]  /*0f80*/  BRA `(.L_x_2610) ;  /* 0x0000016000007947 */ /* 0x000fea0003800000 */
.L_x_2609:
        /* <DEDUP_REMOVED lines=22> */
.L_x_2610:
[----:B------:R-:W-:Y:S05]  /*10f0*/  BSYNC B0 ;  /* 0x0000000000007941 */ /* 0x000fea0003800000 */
.L_x_2608:
        /* <DEDUP_REMOVED lines=12> */
[----:B------:R-:W-:Y:S05]  /*11c0*/  CALL.REL.NOINC `($__internal_130_$__cuda_sm20_div_s64) ;  /* 0x0000083000007944 */ /* 0x000fea0003c00000 */
[----:B------:R-:W-:Y:S01]  /*11d0*/  IADD3 R11, -R8, RZ, RZ ;  /* 0x000000ff080b7210 */ /* 0x000fe20007ffe1ff */
[----:B------:R-:W-:-:S04]  /*11e0*/  IMAD.MOV.U32 R15, RZ, RZ, R9 ;  /* 0x000000ffff0f7224 */ /* 0x000fc800078e0009 */
[----:B------:R-:W-:Y:S02]  /*11f0*/  IMAD R11, R10, R11, R14 ;  /* 0x0000000b0a0b7224 */ /* 0x000fe400078e020e */
[----:B------:R-:W-:Y:S01]  /*1200*/  IMAD.MOV.U32 R14, RZ, RZ, R8 ;  /* 0x000000ffff0e7224 */ /* 0x000fe200078e0008 */
[----:B------:R-:W-:Y:S05]  /*1210*/  BRA `(.L_x_2613) ;  /* 0x0000016000007947 */ /* 0x000fea0003800000 */
.L_x_2612:
        /* <DEDUP_REMOVED lines=22> */
.L_x_2613:
[----:B------:R-:W-:Y:S05]  /*1380*/  BSYNC B0 ;  /* 0x0000000000007941 */ /* 0x000fea0003800000 */
.L_x_2611:
        /* <DEDUP_REMOVED lines=12> */
[----:B------:R-:W-:Y:S05]  /*1450*/  CALL.REL.NOINC `($__internal_130_$__cuda_sm20_div_s64) ;  /* 0x000005a000007944 */ /* 0x000fea0003c00000 */
[----:B------:R-:W-:Y:S02]  /*1460*/  IMAD.MOV R5, RZ, RZ, -R8 ;  /* 0x000000ffff057224 */ /* 0x000fe400078e0a08 */
[----:B------:R-:W-:Y:S02]  /*1470*/  IMAD.MOV.U32 R15, RZ, RZ, R9 ;  /* 0x000000ffff0f7224 */ /* 0x000fe400078e0009 */
[----:B------:R-:W-:Y:S01]  /*1480*/  IMAD R10, R10, R5, R14 ;  /* 0x000000050a0a7224 */ /* 0x000fe200078e020e */
[----:B------:R-:W-:Y:S01]  /*1490*/  MOV R14, R8 ;  /* 0x00000008000e7202 */ /* 0x000fe20000000f00 */
[----:B------:R-:W-:Y:S05]  /*14a0*/  BRA `(.L_x_2616) ;  /* 0x0000016000007947 */ /* 0x000fea0003800000 */
.L_x_2615:
        /* <DEDUP_REMOVED lines=22> */
.L_x_2616:
[----:B------:R-:W-:Y:S05]  /*1610*/  BSYNC B0 ;  /* 0x0000000000007941 */ /* 0x000fea0003800000 */
.L_x_2614:
[----:B------:R0:W1:Y:S01]  /*1620*/  LDC R5, c[0x0][R20+0x154] ;  /* 0x0000550014057b82 */ /* 0x0000620000000800 */
[----:B------:R-:W-:Y:S02]  /*1630*/  IADD3 R21, R21, -0x4, RZ ;  /* 0xfffffffc15157810 */ /* 0x000fe40007ffe0ff */
[----:B------:R-:W-:Y:S02]  /*1640*/  IADD3 R22, R22, -0x10, RZ ;  /* 0xfffffff016167810 */ /* 0x000fe40007ffe0ff */
[----:B------:R-:W-:Y:S02]  /*1650*/  ISETP.GT.AND P0, PT, R21, 0x3, PT ;  /* 0x000000031500780c */ /* 0x000fe40003f04270 */
[----:B0-----:R-:W-:Y:S01]  /*1660*/  IADD3 R20, R20, -0x10, RZ ;  /* 0xfffffff014147810 */ /* 0x001fe20007ffe0ff */
[----:B-1----:R-:W-:-:S10]  /*1670*/  IMAD R0, R5, R10, R0 ;  /* 0x0000000a05007224 */ /* 0x002fd400078e0200 */
[----:B------:R-:W-:Y:S05]  /*1680*/  @P0 BRA `(.L_x_2617) ;  /* 0xfffff57000000947 */ /* 0x000fea000383ffff */
.L_x_2599:
        /* <DEDUP_REMOVED lines=55> */
        .weak           $__internal_130_$__cuda_sm20_div_s64
        .type           $__internal_130_$__cuda_sm20_div_s64,@function
        .size           $__internal_130_$__cuda_sm20_div_s64,($__internal_131_$__cuda_sm20_rem_s64 - $__internal_130_$__cuda_sm20_div_s64)
$__internal_130_$__cuda_sm20_div_s64:
        /* <DEDUP_REMOVED lines=82> */
[----:B------:R-:W-:Y:S05]  /*1f20*/  RET.REL.NODEC R6 `(_ZN2at6native16triu_tril_kernelIsiLb0ELi4ELb1EEEvNS_4cuda6detail10TensorInfoIT_T0_EENS4_IKS5_S6_EEllS6_) ;  /* 0xffffe0d006007950 */ /* 0x000fea0003c3ffff */
        .weak           $__internal_131_$__cuda_sm20_rem_s64
        .type           $__internal_131_$__cuda_sm20_rem_s64,@function
        .size           $__internal_131_$__cuda_sm20_rem_s64,(.L_x_3243 - $__internal_131_$__cuda_sm20_rem_s64)
$__internal_131_$__cuda_sm20_rem_s64:
        /* <DEDUP_REMOVED lines=72> */
[----:B------:R-:W-:Y:S06]  /*23b0*/  RET.REL.NODEC R2 `(_ZN2at6native16triu_tril_kernelIsiLb0ELi4ELb1EEEvNS_4cuda6detail10TensorInfoIT_T0_EENS4_IKS5_S6_EEllS6_) ;  /* 0xffffdc4002007950 */ /* 0x000fec0003c3ffff */
.L_x_2618:
        /* <DEDUP_REMOVED lines=12> */
.L_x_3243:


//--------------------- .text._ZN2at6native16triu_tril_kernelIllLb0ELi1ELb0EEEvNS_4cuda6detail10TensorInfoIT_T0_EENS4_IKS5_S6_EEllS6_ --------------------------
	.section	.text._ZN2at6native16triu_tril_kernelIllLb0ELi1ELb0EEEvNS_4cuda6detail10TensorInfoIT_T0_EENS4_IKS5_S6_EEllS6_,"ax",@progbits
	.sectioninfo	@"SHI_REGISTERS=32"
	.align	128
        .global         _ZN2at6native16triu_tril_kernelIllLb0ELi1ELb0EEEvNS_4cuda6detail10TensorInfoIT_T0_EENS4_IKS5_S6_EEllS6_
        .type           _ZN2at6native16triu_tril_kernelIllLb0ELi1ELb0EEEvNS_4cuda6detail10TensorInfoIT_T0_EENS4_IKS5_S6_EEllS6_,@function
        .size           _ZN2at6native16triu_tril_kernelIllLb0ELi1ELb0EEEvNS_4cuda6detail10TensorInfoIT_T0_EENS4_IKS5_S6_EEllS6_,(.L_x_3244 - _ZN2at6native16triu_tril_kernelIllLb0ELi1ELb0EEEvNS_4cuda6detail10TensorInfoIT_T0_EENS4_IKS5_S6_EEllS6_)
        .other          _ZN2at6native16triu_tril_kernelIllLb0ELi1ELb0EEEvNS_4cuda6detail10TensorInfoIT_T0_EENS4_IKS5_S6_EEllS6_,@"STO_CUDA_ENTRY STV_DEFAULT"
_ZN2at6native16triu_tril_kernelIllLb0ELi1ELb0EEEvNS_4cuda6detail10TensorInfoIT_T0_EENS4_IKS5_S6_EEllS6_:
.text._ZN2at6native16triu_tril_kernelIllLb0ELi1ELb0EEEvNS_4cuda6detail10TensorInfoIT_T0_EENS4_IKS5_S6_EEllS6_:
        /* <DEDUP_REMOVED lines=17> */
[----:B------:R-:W-:Y:S05]  /*0110*/  CALL.REL.NOINC `($__internal_132_$__cuda_sm20_div_s64) ;  /* 0x00001f3000007944 */ /* 0x000fea0003c00000 */
        /* <DEDUP_REMOVED lines=9> */
.L_x_2620:
        /* <DEDUP_REMOVED lines=22> */
.L_x_2621:
[----:B------:R-:W-:Y:S05]  /*0310*/  BSYNC B0 ;  /* 0x0000000000007941 */ /* 0x000fea0003800000 */
.L_x_2619:
        /* <DEDUP_REMOVED lines=19> */
[----:B------:R-:W-:Y:S05]  /*0450*/  CALL.REL.NOINC `($__internal_132_$__cuda_sm20_div_s64) ;  /* 0x00001bf000007944 */ /* 0x000fea0003c00000 */
        /* <DEDUP_REMOVED lines=9> */
.L_x_2623:
        /* <DEDUP_REMOVED lines=22> */
.L_x_2624:
[----:B------:R-:W-:Y:S05]  /*0650*/  BSYNC B0 ;  /* 0x0000000000007941 */ /* 0x000fea0003800000 */
.L_x_2622:
        /* <DEDUP_REMOVED lines=57> */
.L_x_2630:
        /* <DEDUP_REMOVED lines=14> */
[----:B------:R-:W-:Y:S05]  /*0ad0*/  CALL.REL.NOINC `($__internal_132_$__cuda_sm20_div_s64) ;  /* 0x0000157000007944 */ /* 0x000fea0003c00000 */
        /* <DEDUP_REMOVED lines=11> */
.L_x_2628:
        /* <DEDUP_REMOVED lines=23> */
.L_x_2629:
[----:B------:R-:W-:Y:S05]  /*0d00*/  BSYNC B0 ;  /* 0x0000000000007941 */ /* 0x000fea0003800000 */
.L_x_2627:
        /* <DEDUP_REMOVED lines=19> */
.L_x_2626:
        /* <DEDUP_REMOVED lines=13> */
.L_x_2643:
        /* <DEDUP_REMOVED lines=14> */
[----:B------:R-:W-:Y:S05]  /*0ff0*/  CALL.REL.NOINC `($__internal_132_$__cuda_sm20_div_s64) ;  /* 0x0000105000007944 */ /* 0x000fea0003c00000 */
        /* <DEDUP_REMOVED lines=10> */
.L_x_2632:
        /* <DEDUP_REMOVED lines=23> */
.L_x_2633:
[----:B------:R-:W-:Y:S05]  /*1210*/  BSYNC B0 ;  /* 0x0000000000007941 */ /* 0x000fea0003800000 */
.L_x_2631:
        /* <DEDUP_REMOVED lines=35> */
.L_x_2635:
        /* <DEDUP_REMOVED lines=23> */
.L_x_2636:
[----:B------:R-:W-:Y:S05]  /*15c0*/  BSYNC B0 ;  /* 0x0000000000007941 */ /* 0x000fea0003800000 */
.L_x_2634:
        /* <DEDUP_REMOVED lines=37> */
.L_x_2638:
        /* <DEDUP_REMOVED lines=23> */
.L_x_2639:
[----:B------:R-:W-:Y:S05]  /*1990*/  BSYNC B0 ;  /* 0x0000000000007941 */ /* 0x000fea0003800000 */
.L_x_2637:
        /* <DEDUP_REMOVED lines=27> */
[----:B------:R-:W-:Y:S05]  /*1b50*/  CALL.REL.NOINC `($__internal_132_$__cuda_sm20_div_s64) ;  /* 0x000004f000007944 */ /* 0x000fea0003c00000 */
        /* <DEDUP_REMOVED lines=10> */
.L_x_2641:
        /* <DEDUP_REMOVED lines=22> */
.L_x_2642:
[----:B------:R-:W-:Y:S05]  /*1d60*/  BSYNC B0 ;  /* 0x0000000000007941 */ /* 0x000fea0003800000 */
.L_x_2640:
        /* <DEDUP_REMOVED lines=20> */
.L_x_2625:
[----:B------:R-:W-:Y:S01]  /*1eb0*/  IADD3 R4, P1, R2, -R4, RZ ;  /* 0x8000000402047210 */ /* 0x000fe20007f3e0ff */
[----:B------:R-:W-:Y:S01]  /*1ec0*/  ULDC.64 UR8, c[0x0][0x118] ;  /* 0x0000460000087ab9 */ /* 0x000fe20000000a00 */
[----:B------:R-:W-:Y:S02]  /*1ed0*/  BSSY B0, `(.L_x_2644) ;  /* 0x000000f000007945 */ /* 0x000fe40003800000 */
[----:B------:R-:W-:Y:S01]  /*1ee0*/  ISETP.GT.U32.AND P0, PT, R4, c[0x0][0x4a0], PT ;  /* 0x0001280004007a0c */ /* 0x000fe20003f04070 */
[----:B------:R-:W-:-:S05]  /*1ef0*/  IMAD.X R5, R3, 0x1, ~R5, P1 ;  /* 0x0000000103057824 */ /* 0x000fca00008e0e05 */
[----:B------:R-:W-:-:S13]  /*1f00*/  ISETP.GT.AND.EX P0, PT, R5, c[0x0][0x4a4], PT, P0 ;  /* 0x0001290005007a0c */ /* 0x000fda0003f04300 */
[----:B------:R-:W-:Y:S05]  /*1f10*/  @P0 BRA `(.L_x_2645) ;  /* 0x0000009000000947 */ /* 0x000fea0003800000 */
[----:B------:R-:W-:Y:S01]  /*1f20*/  ULDC.64 UR6, c[0x0][UR4+0x170] ;  /* 0x00005c0004067abb */ /* 0x000fe20008000a00 */
[----:B------:R-:W-:Y:S01]  /*1f30*/  CS2R R4, SRZ ;  /* 0x0000000000047805 */ /* 0x000fe2000001ff00 */
[----:B------:R-:W-:-:S04]  /*1f40*/  ISETP.GE.U32.AND P0, PT, R2, UR6, PT ;  /* 0x0000000602007c0c */ /* 0x000fc8000bf06070 */
[----:B------:R-:W-:-:S13]  /*1f50*/  ISETP.GE.AND.EX P0, PT, R3, UR7, PT, P0 ;  /* 0x0000000703007c0c */ /* 0x000fda000bf06300 */
[----:B------:R-:W-:Y:S05]  /*1f60*/  @P0 BRA `(.L_x_2646) ;  /* 0x0000005000000947 */ /* 0x000fea0003800000 */
[----:B------:R-:W-:-:S04]  /*1f70*/  LEA R4, P0, R8, c[0x0][0x300], 0x3 ;  /* 0x0000c00008047a11 */ /* 0x000fc800078018ff */
[----:B------:R-:W-:-:S06]  /*1f80*/  LEA.HI.X R5, R8, c[0x0][0x304], R9, 0x3, P0 ;  /* 0x0000c10008057a11 */ /* 0x000fcc00000f1c09 */
[----:B------:R-:W5:Y:S01]  /*1f90*/  LDG.E.64 R4, [R4.64] ;  /* 0x0000000804047981 */ /* 0x000f62000c1e1b00 */
[----:B------:R-:W-:Y:S05]  /*1fa0*/  BRA `(.L_x_2646) ;  /* 0x0000001000007947 */ /* 0x000fea0003800000 */
.L_x_2645:
[----:B------:R-:W-:Y:S02]  /*1fb0*/  CS2R R4, SRZ ;  /* 0x0000000000047805 */ /* 0x000fe4000001ff00 */
.L_x_2646:
[----:B------:R-:W-:Y:S05]  /*1fc0*/  BSYNC B0 ;  /* 0x0000000000007941 */ /* 0x000fea0003800000 */
.L_x_2644:
[----:B------:R-:W-:Y:S02]  /*1fd0*/  ULDC.64 UR6, c[0x0][UR4+0x170] ;  /* 0x00005c0004067abb */ /* 0x000fe40008000a00 */
[----:B------:R-:W-:-:S04]  /*1fe0*/  ISETP.GE.U32.AND P0, PT, R2, UR6, PT ;  /* 0x0000000602007c0c */ /* 0x000fc8000bf06070 */
[----:B------:R-:W-:-:S13]  /*1ff0*/  ISETP.GE.AND.EX P0, PT, R3, UR7, PT, P0 ;  /* 0x0000000703007c0c */ /* 0x000fda000bf06300 */
[----:B------:R-:W-:Y:S05]  /*2000*/  @P0 EXIT ;  /* 0x000000000000094d */ /* 0x000fea0003800000 */
[----:B------:R-:W-:-:S04]  /*2010*/  LEA R2, P0, R14, c[0x0][0x160], 0x3 ;  /* 0x000058000e027a11 */ /* 0x000fc800078018ff */
[----:B------:R-:W-:-:S05]  /*2020*/  LEA.HI.X R3, R14, c[0x0][0x164], R15, 0x3, P0 ;  /* 0x000059000e037a11 */ /* 0x000fca00000f1c0f */
[----:B-----5:R-:W-:Y:S01]  /*2030*/  STG.E.64 [R2.64], R4 ;  /* 0x0000000402007986 */ /* 0x020fe2000c101b08 */
[----:B------:R-:W-:Y:S05]  /*2040*/  EXIT ;  /* 0x000000000000794d */ /* 0x000fea0003800000 */
        .weak           $__internal_132_$__cuda_sm20_div_s64
        .type           $__internal_132_$__cuda_sm20_div_s64,@function
        .size           $__internal_132_$__cuda_sm20_div_s64,(.L_x_3244 - $__internal_132_$__cuda_sm20_div_s64)
$__internal_132_$__cuda_sm20_div_s64:
        /* <DEDUP_REMOVED lines=83> */
[----:B------:R-:W-:Y:S06]  /*2580*/  RET.REL.NODEC R20 `(_ZN2at6native16triu_tril_kernelIllLb0ELi1ELb0EEEvNS_4cuda6detail10TensorInfoIT_T0_EENS4_IKS5_S6_EEllS6_) ;  /* 0xffffda7014007950 */ /* 0x000fec0003c3ffff */
.L_x_2647:
        /* <DEDUP_REMOVED lines=15> */
.L_x_3244:


//--------------------- .text._ZN2at6native16triu_tril_kernelIllLb0ELi1ELb1EEEvNS_4cuda6detail10TensorInfoIT_T0_EENS4_IKS5_S6_EEllS6_ --------------------------
	.section	.text._ZN2at6native16triu_tril_kernelIllLb0ELi1ELb1EEEvNS_4cuda6detail10TensorInfoIT_T0_EENS4_IKS5_S6_EEllS6_,"ax",@progbits
	.sectioninfo	@"SHI_REGISTERS=30"
	.align	128
        .global         _ZN2at6native16triu_tril_kernelIllLb0ELi1ELb1EEEvNS_4cuda6detail10TensorInfoIT_T0_EENS4_IKS5_S6_EEllS6_
        .type           _ZN2at6native16triu_tril_kernelIllLb0ELi1ELb1EEEvNS_4cuda6detail10TensorInfoIT_T0_EENS4_IKS5_S6_EEllS6_,@function
        .size           _ZN2at6native16triu_tril_kernelIllLb0ELi1ELb1EEEvNS_4cuda6detail10TensorInfoIT_T0_EENS4_IKS5_S6_EEllS6_,(.L_x_3246 - _ZN2at6native16triu_tril_kernelIllLb0ELi1ELb1EEEvNS_4cuda6detail10TensorInfoIT_T0_EENS4_IKS5_S6_EEllS6_)
        .other          _ZN2at6native16triu_tril_kernelIllLb0ELi1ELb1EEEvNS_4cuda6detail10TensorInfoIT_T0_EENS4_IKS5_S6_EEllS6_,@"STO_CUDA_ENTRY STV_DEFAULT"
_ZN2at6native16triu_tril_kernelIllLb0ELi1ELb1EEEvNS_4cuda6detail10TensorInfoIT_T0_EENS4_IKS5_S6_EEllS6_:
.text._ZN2at6native16triu_tril_kernelIllLb0ELi1ELb1EEEvNS_4cuda6detail10TensorInfoIT_T0_EENS4_IKS5_S6_EEllS6_:
        /* <DEDUP_REMOVED lines=17> */
[----:B------:R-:W-:Y:S05]  /*0110*/  CALL.REL.NOINC `($__internal_133_$__cuda_sm20_div_s64) ;  /* 0x00001d3000007944 */ /* 0x000fea0003c00000 */
[----:B------:R-:W-:-:S05]  /*0120*/  IADD3 R7, P0, RZ, -R10, RZ ;  /* 0x8000000aff077210 */ /* 0x000fca0007f1e0ff */
[----:B------:R-:W-:Y:S02]  /*0130*/  IMAD.X R0, RZ, RZ, ~R11, P0 ;  /* 0x000000ffff007224 */ /* 0x000fe400000e0e0b */
[----:B------:R-:W-:-:S04]  /*0140*/  IMAD.WIDE.U32 R4, R7, c[0x0][0x4b0], R2 ;  /* 0x00012c0007047a25 */ /* 0x000fc800078e0002 */
[----:B------:R-:W-:-:S04]  /*0150*/  IMAD R0, R0, c[0x0][0x4b0], RZ ;  /* 0x00012c0000007a24 */ /* 0x000fc800078e02ff */
[----:B------:R-:W-:-:S04]  /*0160*/  IMAD R3, R7, c[0x0][0x4b4], R0 ;  /* 0x00012d0007037a24 */ /* 0x000fc800078e0200 */
[----:B------:R-:W-:Y:S01]  /*0170*/  IMAD.IADD R3, R5, 0x1, R3 ;  /* 0x0000000105037824 */ /* 0x000fe200078e0203 */
[----:B------:R-:W-:Y:S05]  /*0180*/  BRA `(.L_x_2650) ;  /* 0x0000016000007947 */ /* 0x000fea0003800000 */
.L_x_2649:
        /* <DEDUP_REMOVED lines=22> */
.L_x_2650:
[----:B------:R-:W-:Y:S05]  /*02f0*/  BSYNC B0 ;  /* 0x0000000000007941 */ /* 0x000fea0003800000 */
.L_x_2648:
        /* <DEDUP_REMOVED lines=13> */
[----:B------:R-:W-:Y:S05]  /*03d0*/  CALL.REL.NOINC `($__internal_134_$__cuda_sm20_rem_s64) ;  /* 0x00001fa000007944 */ /* 0x000fea0003c00000 */
[----:B------:R-:W-:Y:S05]  /*03e0*/  BRA `(.L_x_2653) ;  /* 0x0000012000007947 */ /* 0x000fea0003800000 */
.L_x_2652:
        /* <DEDUP_REMOVED lines=18> */
.L_x_2653:
[----:B------:R-:W-:Y:S05]  /*0510*/  BSYNC B0 ;  /* 0x0000000000007941 */ /* 0x000fea0003800000 */
.L_x_2651:
        /* <DEDUP_REMOVED lines=19> */
[----:B------:R-:W-:Y:S05]  /*0650*/  CALL.REL.NOINC `($__internal_133_$__cuda_sm20_div_s64) ;  /* 0x000017f000007944 */ /* 0x000fea0003c00000 */
[----:B------:R-:W-:Y:S02]  /*0660*/  IMAD.MOV.U32 R18, RZ, RZ, R10 ;  /* 0x000000ffff127224 */ /* 0x000fe400078e000a */
[----:B------:R-:W-:Y:S01]  /*0670*/  IMAD.MOV.U32 R19, RZ, RZ, R11 ;  /* 0x000000ffff137224 */ /* 0x000fe200078e000b */
[----:B------:R-:W-:Y:S05]  /*0680*/  BRA `(.L_x_2656) ;  /* 0x0000013000007947 */ /* 0x000fea0003800000 */
.L_x_2655:
        /* <DEDUP_REMOVED lines=19> */
.L_x_2656:
[----:B------:R-:W-:Y:S05]  /*07c0*/  BSYNC B0 ;  /* 0x0000000000007941 */ /* 0x000fea0003800000 */
.L_x_2654:
        /* <DEDUP_REMOVED lines=43> */
.L_x_2662:
        /* <DEDUP_REMOVED lines=13> */
[----:B------:R-:W-:Y:S05]  /*0b50*/  CALL.REL.NOINC `($__internal_133_$__cuda_sm20_div_s64) ;  /* 0x000012f000007944 */ /* 0x000fea0003c00000 */
        /* <DEDUP_REMOVED lines=11> */
.L_x_2660:
        /* <DEDUP_REMOVED lines=23> */
.L_x_2661:
[----:B------:R-:W-:Y:S05]  /*0d80*/  BSYNC B0 ;  /* 0x0000000000007941 */ /* 0x000fea0003800000 */
.L_x_2659:
        /* <DEDUP_REMOVED lines=14> */
.L_x_2658:
        /* <DEDUP_REMOVED lines=13> */
.L_x_2675:
        /* <DEDUP_REMOVED lines=25> */
.L_x_2664:
        /* <DEDUP_REMOVED lines=23> */
.L_x_2665:
[----:B------:R-:W-:Y:S05]  /*1240*/  BSYNC B0 ;  /* 0x0000000000007941 */ /* 0x000fea0003800000 */
.L_x_2663:
        /* <DEDUP_REMOVED lines=30> */
.L_x_2667:
        /* <DEDUP_REMOVED lines=23> */
.L_x_2668:
[----:B------:R-:W-:Y:S05]  /*15a0*/  BSYNC B0 ;  /* 0x0000000000007941 */ /* 0x000fea0003800000 */
.L_x_2666:
        /* <DEDUP_REMOVED lines=20> */
[----:B------:R-:W-:Y:S05]  /*16f0*/  CALL.REL.NOINC `($__internal_133_$__cuda_sm20_div_s64) ;  /* 0x0000075000007944 */ /* 0x000fea0003c00000 */
        /* <DEDUP_REMOVED lines=11> */
.L_x_2670:
        /* <DEDUP_REMOVED lines=23> */
.L_x_2671:
[----:B------:R-:W-:Y:S05]  /*1920*/  BSYNC B0 ;  /* 0x0000000000007941 */ /* 0x000fea0003800000 */
.L_x_2669:
        /* <DEDUP_REMOVED lines=31> */
.L_x_2673:
        /* <DEDUP_REMOVED lines=23> */
.L_x_2674:
[----:B------:R-:W-:Y:S05]  /*1c90*/  BSYNC B0 ;  /* 0x0000000000007941 */ /* 0x000fea0003800000 */
.L_x_2672:
        /* <DEDUP_REMOVED lines=14> */
.L_x_2657:
        /* <DEDUP_REMOVED lines=13> */
        .weak           $__internal_133_$__cuda_sm20_div_s64
        .type           $__internal_133_$__cuda_sm20_div_s64,@function
        .size           $__internal_133_$__cuda_sm20_div_s64,($__internal_134_$__cuda_sm20_rem_s64 - $__internal_133_$__cuda_sm20_div_s64)
$__internal_133_$__cuda_sm20_div_s64:
        /* <DEDUP_REMOVED lines=82> */
[----:B------:R-:W-:Y:S06]  /*2370*/  RET.REL.NODEC R8 `(_ZN2at6native16triu_tril_kernelIllLb0ELi1ELb1EEEvNS_4cuda6detail10TensorInfoIT_T0_EENS4_IKS5_S6_EEllS6_) ;  /* 0xffffdc8008007950 */ /* 0x000fec0003c3ffff */
        .weak           $__internal_134_$__cuda_sm20_rem_s64
        .type           $__internal_134_$__cuda_sm20_rem_s64,@function
        .size           $__internal_134_$__cuda_sm20_rem_s64,(.L_x_3246 - $__internal_134_$__cuda_sm20_rem_s64)
$__internal_134_$__cuda_sm20_rem_s64:
        /* <DEDUP_REMOVED lines=77> */
[----:B------:R-:W-:Y:S06]  /*2850*/  RET.REL.NODEC R6 `(_ZN2at6native16triu_tril_kernelIllLb0ELi1ELb1EEEvNS_4cuda6detail10TensorInfoIT_T0_EENS4_IKS5_S6_EEllS6_) ;  /* 0xffffd7a006007950 */ /* 0x000fec0003c3ffff */
.L_x_2676:
        /* <DEDUP_REMOVED lines=10> */
.L_x_3246:


//--------------------- .text._ZN2at6native16triu_tril_kernelIliLb0ELi1ELb0EEEvNS_4cuda6detail10TensorInfoIT_T0_EENS4_IKS5_S6_EEllS6_ --------------------------
	.section	.text._ZN2at6native16triu_tril_kernelIliLb0ELi1ELb0EEEvNS_4cuda6detail10TensorInfoIT_T0_EENS4_IKS5_S6_EEllS6_,"ax",@progbits
	.sectioninfo	@"SHI_REGISTERS=30"
	.align	128
        .global         _ZN2at6native16triu_tril_kernelIliLb0ELi1ELb0EEEvNS_4cuda6detail10TensorInfoIT_T0_EENS4_IKS5_S6_EEllS6_
        .type           _ZN2at6native16triu_tril_kernelIliLb0ELi1ELb0EEEvNS_4cuda6detail10TensorInfoIT_T0_EENS4_IKS5_S6_EEllS6_,@function
        .size           _ZN2at6native16triu_tril_kernelIliLb0ELi1ELb0EEEvNS_4cuda6detail10TensorInfoIT_T0_EENS4_IKS5_S6_EEllS6_,(.L_x_3247 - _ZN2at6native16triu_tril_kernelIliLb0ELi1ELb0EEEvNS_4cuda6detail10TensorInfoIT_T0_EENS4_IKS5_S6_EEllS6_)
        .other          _ZN2at6native16triu_tril_kernelIliLb0ELi1ELb0EEEvNS_4cuda6detail10TensorInfoIT_T0_EENS4_IKS5_S6_EEllS6_,@"STO_CUDA_ENTRY STV_DEFAULT"
_ZN2at6native16triu_tril_kernelIliLb0ELi1ELb0EEEvNS_4cuda6detail10TensorInfoIT_T0_EENS4_IKS5_S6_EEllS6_:
.text._ZN2at6native16triu_tril_kernelIliLb0ELi1ELb0EEEvNS_4cuda6detail10TensorInfoIT_T0_EENS4_IKS5_S6_EEllS6_:
        /* <DEDUP_REMOVED lines=19> */
[----:B------:R-:W-:Y:S05]  /*0130*/  CALL.REL.NOINC `($__internal_135_$__cuda_sm20_div_s64) ;  /* 0x000015f000007944 */ /* 0x000fea0003c00000 */
[----:B------:R-:W-:-:S04]  /*0140*/  IMAD.MOV R3, RZ, RZ, -R9 ;  /* 0x000000ffff037224 */ /* 0x000fc800078e0a09 */
[----:B------:R-:W-:Y:S01]  /*0150*/  IMAD R4, R3, c[0x0][0x320], R2 ;  /* 0x0000c80003047a24 */ /* 0x000fe200078e0202 */
[----:B------:R-:W-:Y:S01]  /*0160*/  MOV R2, R9 ;  /* 0x0000000900027202 */ /* 0x000fe20000000f00 */
[----:B------:R-:W-:Y:S01]  /*0170*/  IMAD.MOV.U32 R3, RZ, RZ, R8 ;  /* 0x000000ffff037224 */ /* 0x000fe200078e0008 */
[----:B------:R-:W-:Y:S05]  /*0180*/  BRA `(.L_x_2679) ;  /* 0x0000016000007947 */ /* 0x000fea0003800000 */
.L_x_2678:
        /* <DEDUP_REMOVED lines=22> */
.L_x_2679:
[----:B------:R-:W-:Y:S05]  /*02f0*/  BSYNC B0 ;  /* 0x0000000000007941 */ /* 0x000fea0003800000 */
.L_x_2677:
        /* <DEDUP_REMOVED lines=16> */
[----:B------:R-:W-:Y:S05]  /*0400*/  CALL.REL.NOINC `($__internal_135_$__cuda_sm20_div_s64) ;  /* 0x0000132000007944 */ /* 0x000fea0003c00000 */
[----:B------:R-:W-:Y:S01]  /*0410*/  IADD3 R3, -R9, RZ, RZ ;  /* 0x000000ff09037210 */ /* 0x000fe20007ffe1ff */
[----:B------:R-:W-:Y:S02]  /*0420*/  IMAD.MOV.U32 R14, RZ, RZ, R9 ;  /* 0x000000ffff0e7224 */ /* 0x000fe400078e0009 */
[----:B------:R-:W-:Y:S02]  /*0430*/  IMAD.MOV.U32 R15, RZ, RZ, R8 ;  /* 0x000000ffff0f7224 */ /* 0x000fe400078e0008 */
[----:B------:R-:W-:Y:S01]  /*0440*/  IMAD R3, R3, UR5, R2 ;  /* 0x0000000503037c24 */ /* 0x000fe2000f8e0202 */
[----:B------:R-:W-:Y:S05]  /*0450*/  BRA `(.L_x_2682) ;  /* 0x0000015000007947 */ /* 0x000fea0003800000 */
.L_x_2681:
        /* <DEDUP_REMOVED lines=21> */
.L_x_2682:
[----:B------:R-:W-:Y:S05]  /*05b0*/  BSYNC B0 ;  /* 0x0000000000007941 */ /* 0x000fea0003800000 */
.L_x_2680:
        /* <DEDUP_REMOVED lines=22> */
.L_x_2688:
        /* <DEDUP_REMOVED lines=10> */
[----:B------:R-:W-:Y:S05]  /*07c0*/  CALL.REL.NOINC `($__internal_135_$__cuda_sm20_div_s64) ;  /* 0x00000f6000007944 */ /* 0x000fea0003c00000 */
[----:B------:R-:W-:Y:S01]  /*07d0*/  IADD3 R5, -R9, RZ, RZ ;  /* 0x000000ff09057210 */ /* 0x000fe20007ffe1ff */
[----:B------:R-:W-:-:S04]  /*07e0*/  IMAD.MOV.U32 R15, RZ, RZ, R8 ;  /* 0x000000ffff0f7224 */ /* 0x000fc800078e0008 */
[----:B------:R-:W-:Y:S02]  /*07f0*/  IMAD R10, R10, R5, R14 ;  /* 0x000000050a0a7224 */ /* 0x000fe400078e020e */
[----:B------:R-:W-:Y:S01]  /*0800*/  IMAD.MOV.U32 R14, RZ, RZ, R9 ;  /* 0x000000ffff0e7224 */ /* 0x000fe200078e0009 */
[----:B------:R-:W-:Y:S05]  /*0810*/  BRA `(.L_x_2687) ;  /* 0x0000016000007947 */ /* 0x000fea0003800000 */
.L_x_2686:
        /* <DEDUP_REMOVED lines=22> */
.L_x_2687:
[----:B------:R-:W-:Y:S05]  /*0980*/  BSYNC B0 ;  /* 0x0000000000007941 */ /* 0x000fea0003800000 */
.L_x_2685:
        /* <DEDUP_REMOVED lines=10> */
.L_x_2684:
[----:B------:R-:W-:-:S13]  /*0a30*/  ISETP.GE.U32.AND P0, PT, R21, 0x3, PT ;  /* 0x000000031500780c */ /* 0x000fda0003f06070 */
[----:B------:R-:W-:Y:S05]  /*0a40*/  @!P0 BRA `(.L_x_2683) ;  /* 0x00000b6000008947 */ /* 0x000fea0003800000 */
[C---:B------:R-:W-:Y:S01]  /*0a50*/  IMAD.SHL.U32 R22, R20.reuse, 0x4, RZ ;  /* 0x0000000414167824 */ /* 0x040fe200078e00ff */
[----:B------:R-:W-:Y:S01]  /*0a60*/  IADD3 R21, R20, 0x4, RZ ;  /* 0x0000000414157810 */ /* 0x000fe20007ffe0ff */
[----:B------:R-:W-:-:S03]  /*0a70*/  IMAD.MOV.U32 R5, RZ, RZ, 0x4 ;  /* 0x00000004ff057424 */ /* 0x000fc600078e00ff */
[----:B------:R-:W-:Y:S01]  /*0a80*/  IADD3 R22, R22, 0xe0, RZ ;  /* 0x000000e016167810 */ /* 0x000fe20007ffe0ff */
[----:B------:R-:W-:-:S03]  /*0a90*/  IMAD R20, R20, R5, c[0x2][0x8] ;  /* 0x0080020014147624 */ /* 0x000fc600078e0205 */
.L_x_2701:
        /* <DEDUP_REMOVED lines=10> */
[----:B------:R-:W-:Y:S05]  /*0b40*/  CALL.REL.NOINC `($__internal_135_$__cuda_sm20_div_s64) ;  /* 0x00000be000007944 */ /* 0x000fea0003c00000 */
[----:B------:R-:W-:Y:S02]  /*0b50*/  IMAD.MOV R11, RZ, RZ, -R9 ;  /* 0x000000ffff0b7224 */ /* 0x000fe400078e0a09 */
[----:B------:R-:W-:Y:S02]  /*0b60*/  IMAD.MOV.U32 R15, RZ, RZ, R8 ;  /* 0x000000ffff0f7224 */ /* 0x000fe400078e0008 */
[----:B------:R-:W-:Y:S01]  /*0b70*/  IMAD R11, R10, R11, R14 ;  /* 0x0000000b0a0b7224 */ /* 0x000fe200078e020e */
[----:B------:R-:W-:Y:S01]  /*0b80*/  MOV R14, R9 ;  /* 0x00000009000e7202 */ /* 0x000fe20000000f00 */
[----:B------:R-:W-:Y:S05]  /*0b90*/  BRA `(.L_x_2691) ;  /* 0x0000016000007947 */ /* 0x000fea0003800000 */
.L_x_2690:
        /* <DEDUP_REMOVED lines=22> */
.L_x_2691:
[----:B------:R-:W-:Y:S05]  /*0d00*/  BSYNC B0 ;  /* 0x0000000000007941 */ /* 0x000fea0003800000 */
.L_x_2689:
        /* <DEDUP_REMOVED lines=20> */
.L_x_2693:
        /* <DEDUP_REMOVED lines=22> */
.L_x_2694:
[----:B------:R-:W-:Y:S05]  /*0fb0*/  BSYNC B0 ;  /* 0x0000000000007941 */ /* 0x000fea0003800000 */
.L_x_2692:
        /* <DEDUP_REMOVED lines=14> */
[----:B------:R-:W-:Y:S05]  /*10a0*/  CALL.REL.NOINC `($__internal_135_$__cuda_sm20_div_s64) ;  /* 0x0000068000007944 */ /* 0x000fea0003c00000 */
[--C-:B------:R-:W-:Y:S02]  /*10b0*/  IMAD.MOV R11, RZ, RZ, -R9.reuse ;  /* 0x000000ffff0b7224 */ /* 0x100fe400078e0a09 */
[----:B------:R-:W-:Y:S02]  /*10c0*/  IMAD.MOV.U32 R15, RZ, RZ, R8 ;  /* 0x000000ffff0f7224 */ /* 0x000fe400078e0008 */
[----:B------:R-:W-:Y:S02]  /*10d0*/  IMAD R11, R10, R11, R14 ;  /* 0x0000000b0a0b7224 */ /* 0x000fe400078e020e */
[----:B------:R-:W-:Y:S01]  /*10e0*/  IMAD.MOV.U32 R14, RZ, RZ, R9 ;  /* 0x000000ffff0e7224 */ /* 0x000fe200078e0009 */
[----:B------:R-:W-:Y:S05]  /*10f0*/  BRA `(.L_x_2697) ;  /* 0x0000016000007947 */ /* 0x000fea0003800000 */
.L_x_2696:
        /* <DEDUP_REMOVED lines=22> */
.L_x_2697:
[----:B------:R-:W-:Y:S05]  /*1260*/  BSYNC B0 ;  /* 0x0000000000007941 */ /* 0x000fea0003800000 */
.L_x_2695:
        /* <DEDUP_REMOVED lines=14> */
[----:B------:R-:W-:Y:S05]  /*1350*/  CALL.REL.NOINC `($__internal_135_$__cuda_sm20_div_s64) ;  /* 0x000003d000007944 */ /* 0x000fea0003c00000 */
[----:B------:R-:W-:Y:S01]  /*1360*/  IADD3 R5, -R9, RZ, RZ ;  /* 0x000000ff09057210 */ /* 0x000fe20007ffe1ff */
[----:B------:R-:W-:-:S04]  /*1370*/  IMAD.MOV.U32 R15, RZ, RZ, R8 ;  /* 0x000000ffff0f7224 */ /* 0x000fc800078e0008 */
[----:B------:R-:W-:Y:S02]  /*1380*/  IMAD R10, R10, R5, R14 ;  /* 0x000000050a0a7224 */ /* 0x000fe400078e020e */
[----:B------:R-:W-:Y:S01]  /*1390*/  IMAD.MOV.U32 R14, RZ, RZ, R9 ;  /* 0x000000ffff0e7224 */ /* 0x000fe200078e0009 */
[----:B------:R-:W-:Y:S05]  /*13a0*/  BRA `(.L_x_2700) ;  /* 0x0000016000007947 */ /* 0x000fea0003800000 */
.L_x_2699:
        /* <DEDUP_REMOVED lines=22> */
.L_x_2700:
[----:B------:R-:W-:Y:S05]  /*1510*/  BSYNC B0 ;  /* 0x0000000000007941 */ /* 0x000fea0003800000 */
.L_x_2698:
        /* <DEDUP_REMOVED lines=9> */
.L_x_2683:
[----:B------:R-:W-:Y:S01]  /*15b0*/  IMAD.IADD R3, R4, 0x1, -R3 ;  /* 0x0000000104037824 */ /* 0x000fe200078e0a03 */
[----:B------:R-:W-:Y:S01]  /*15c0*/  ULDC.64 UR6, c[0x0][0x118] ;  /* 0x0000460000067ab9 */ /* 0x000fe20000000a00 */
[----:B------:R-:W-:Y:S03]  /*15d0*/  BSSY B0, `(.L_x_2702) ;  /* 0x000000e000007945 */ /* 0x000fe60003800000 */
[----:B------:R-:W-:Y:S02]  /*15e0*/  ISETP.GT.U32.AND P0, PT, R3, c[0x0][0x310], PT ;  /* 0x0000c40003007a0c */ /* 0x000fe40003f04070 */
[----:B------:R-:W-:-:S04]  /*15f0*/  SHF.R.S32.HI R3, RZ, 0x1f, R3 ;  /* 0x0000001fff037819 */ /* 0x000fc80000011403 */
[----:B------:R-:W-:-:S13]  /*1600*/  ISETP.GT.AND.EX P0, PT, R3, c[0x0][0x314], PT, P0 ;  /* 0x0000c50003007a0c */ /* 0x000fda0003f04300 */
[----:B------:R-:W-:Y:S05]  /*1610*/  @P0 BRA `(.L_x_2703) ;  /* 0x0000008000000947 */ /* 0x000fea0003800000 */
[----:B------:R-:W-:Y:S01]  /*1620*/  ULDC UR5, c[0x0][UR4+0x16c] ;  /* 0x00005b0004057abb */ /* 0x000fe20008000800 */
[----:B------:R-:W-:Y:S01]  /*1630*/  CS2R R6, SRZ ;  /* 0x0000000000067805 */ /* 0x000fe2000001ff00 */
[----:B------:R-:W-:-:S13]  /*1640*/  ISETP.LT.AND P0, PT, R4, UR5, PT ;  /* 0x0000000504007c0c */ /* 0x000fda000bf01270 */
[----:B------:R-:W-:Y:S05]  /*1650*/  @!P0 BRA `(.L_x_2704) ;  /* 0x0000005000008947 */ /* 0x000fea0003800000 */
[----:B------:R-:W-:-:S04]  /*1660*/  IMAD.MOV.U32 R3, RZ, RZ, 0x8 ;  /* 0x00000008ff037424 */ /* 0x000fc800078e00ff */
[----:B------:R-:W-:-:S05]  /*1670*/  IMAD.WIDE R2, R2, R3, c[0x0][0x238] ;  /* 0x00008e0002027625 */ /* 0x000fca00078e0203 */
[----:B------:R0:W5:Y:S01]  /*1680*/  LDG.E.64 R6, [R2.64] ;  /* 0x0000000602067981 */ /* 0x000162000c1e1b00 */
[----:B------:R-:W-:Y:S05]  /*1690*/  BRA `(.L_x_2704) ;  /* 0x0000001000007947 */ /* 0x000fea0003800000 */
.L_x_2703:
[----:B------:R-:W-:Y:S02]  /*16a0*/  CS2R R6, SRZ ;  /* 0x0000000000067805 */ /* 0x000fe4000001ff00 */
.L_x_2704:
[----:B------:R-:W-:Y:S05]  /*16b0*/  BSYNC B0 ;  /* 0x0000000000007941 */ /* 0x000fea0003800000 */
.L_x_2702:
[----:B------:R-:W-:Y:S02]  /*16c0*/  ULDC UR5, c[0x0][UR4+0x16c] ;  /* 0x00005b0004057abb */ /* 0x000fe40008000800 */
[----:B------:R-:W-:-:S13]  /*16d0*/  ISETP.LT.AND P0, PT, R4, UR5, PT ;  /* 0x0000000504007c0c */ /* 0x000fda000bf01270 */
[----:B------:R-:W-:Y:S05]  /*16e0*/  @!P0 EXIT ;  /* 0x000000000000894d */ /* 0x000fea0003800000 */
[----:B0-----:R-:W-:-:S10]  /*16f0*/  HFMA2.MMA R3, -RZ, RZ, 0, 4.76837158203125e-07 ;  /* 0x00000008ff037435 */ /* 0x001fd400000001ff */
[----:B------:R-:W-:-:S05]  /*1700*/  IMAD.WIDE R2, R0, R3, c[0x0][0x160] ;  /* 0x0000580000027625 */ /* 0x000fca00078e0203 */
[----:B-----5:R-:W-:Y:S01]  /*1710*/  STG.E.64 [R2.64], R6 ;  /* 0x0000000602007986 */ /* 0x020fe2000c101b06 */
[----:B------:R-:W-:Y:S05]  /*1720*/  EXIT ;  /* 0x000000000000794d */ /* 0x000fea0003800000 */
        .weak           $__internal_135_$__cuda_sm20_div_s64
        .type           $__internal_135_$__cuda_sm20_div_s64,@function
        .size           $__internal_135_$__cuda_sm20_div_s64,(.L_x_3247 - $__internal_135_$__cuda_sm20_div_s64)
$__internal_135_$__cuda_sm20_div_s64:
        /* <DEDUP_REMOVED lines=82> */
[----:B------:R-:W-:Y:S05]  /*1c50*/  RET.REL.NODEC R6 `(_ZN2at6native16triu_tril_kernelIliLb0ELi1ELb0EEEvNS_4cuda6detail10TensorInfoIT_T0_EENS4_IKS5_S6_EEllS6_) ;  /* 0xffffe3a006007950 */ /* 0x000fea0003c3ffff */
.L_x_2705:
        /* <DEDUP_REMOVED lines=10> */
.L_x_3247:


//--------------------- .text._ZN2at6native16triu_tril_kernelIliLb0ELi1ELb1EEEvNS_4cuda6detail10TensorInfoIT_T0_EENS4_IKS5_S6_EEllS6_ --------------------------
	.section	.text._ZN2at6native16triu_tril_kernelIliLb0ELi1ELb1EEEvNS_4cuda6detail10TensorInfoIT_T0_EENS4_IKS5_S6_EEllS6_,"ax",@progbits
	.sectioninfo	@"SHI_REGISTERS=30"
	.align	128
        .global         _ZN2at6native16triu_tril_kernelIliLb0ELi1ELb1EEEvNS_4cuda6detail10TensorInfoIT_T0_EENS4_IKS5_S6_EEllS6_
        .type           _ZN2at6native16triu_tril_kernelIliLb0ELi1ELb1EEEvNS_4cuda6detail10TensorInfoIT_T0_EENS4_IKS5_S6_EEllS6_,@function
        .size           _ZN2at6native16triu_tril_kernelIliLb0ELi1ELb1EEEvNS_4cuda6detail10TensorInfoIT_T0_EENS4_IKS5_S6_EEllS6_,(.L_x_3249 - _ZN2at6native16triu_tril_kernelIliLb0ELi1ELb1EEEvNS_4cuda6detail10TensorInfoIT_T0_EENS4_IKS5_S6_EEllS6_)
        .other          _ZN2at6native16triu_tril_kernelIliLb0ELi1ELb1EEEvNS_4cuda6detail10TensorInfoIT_T0_EENS4_IKS5_S6_EEllS6_,@"STO_CUDA_ENTRY STV_DEFAULT"
_ZN2at6native16triu_tril_kernelIliLb0ELi1ELb1EEEvNS_4cuda6detail10TensorInfoIT_T0_EENS4_IKS5_S6_EEllS6_:
.text._ZN2at6native16triu_tril_kernelIliLb0ELi1ELb1EEEvNS_4cuda6detail10TensorInfoIT_T0_EENS4_IKS5_S6_EEllS6_:
        /* <DEDUP_REMOVED lines=19> */
[----:B------:R-:W-:Y:S05]  /*0130*/  CALL.REL.NOINC `($__internal_136_$__cuda_sm20_div_s64) ;  /* 0x0000160000007944 */ /* 0x000fea0003c00000 */
[--C-:B------:R-:W-:Y:S02]  /*0140*/  IMAD.MOV R3, RZ, RZ, -R8.reuse ;  /* 0x000000ffff037224 */ /* 0x100fe400078e0a08 */
[----:B------:R-:W-:Y:S02]  /*0150*/  IMAD.MOV.U32 R4, RZ, RZ, R8 ;  /* 0x000000ffff047224 */ /* 0x000fe400078e0008 */
[----:B------:R-:W-:Y:S01]  /*0160*/  IMAD R3, R3, c[0x0][0x320], R2 ;  /* 0x0000c80003037a24 */ /* 0x000fe200078e0202 */
[----:B------:R-:W-:Y:S05]  /*0170*/  BRA `(.L_x_2708) ;  /* 0x0000015000007947 */ /* 0x000fea0003800000 */
.L_x_2707:
        /* <DEDUP_REMOVED lines=21> */
.L_x_2708:
[----:B------:R-:W-:Y:S05]  /*02d0*/  BSYNC B0 ;  /* 0x0000000000007941 */ /* 0x000fea0003800000 */
.L_x_2706:
        /* <DEDUP_REMOVED lines=14> */
[----:B------:R-:W-:Y:S05]  /*03c0*/  CALL.REL.NOINC `($__internal_137_$__cuda_sm20_rem_s64) ;  /* 0x000018a000007944 */ /* 0x000fea0003c00000 */
[----:B------:R-:W-:Y:S05]  /*03d0*/  BRA `(.L_x_2711) ;  /* 0x0000011000007947 */ /* 0x000fea0003800000 */
.L_x_2710:
        /* <DEDUP_REMOVED lines=17> */
.L_x_2711:
[----:B------:R-:W-:Y:S05]  /*04f0*/  BSYNC B0 ;  /* 0x0000000000007941 */ /* 0x000fea0003800000 */
.L_x_2709:
        /* <DEDUP_REMOVED lines=15> */
[----:B0-----:R-:W-:Y:S05]  /*05f0*/  CALL.REL.NOINC `($__internal_136_$__cuda_sm20_div_s64) ;  /* 0x0000114000007944 */ /* 0x001fea0003c00000 */
[----:B------:R-:W-:Y:S01]  /*0600*/  IMAD.MOV.U32 R14, RZ, RZ, R8 ;  /* 0x000000ffff0e7224 */ /* 0x000fe200078e0008 */
[----:B------:R-:W-:Y:S01]  /*0610*/  MOV R15, R5 ;  /* 0x00000005000f7202 */ /* 0x000fe20000000f00 */
[----:B------:R-:W-:Y:S05]  /*0620*/  BRA `(.L_x_2714) ;  /* 0x0000013000007947 */ /* 0x000fea0003800000 */
.L_x_2713:
        /* <DEDUP_REMOVED lines=19> */
.L_x_2714:
[----:B------:R-:W-:Y:S05]  /*0760*/  BSYNC B0 ;  /* 0x0000000000007941 */ /* 0x000fea0003800000 */
.L_x_2712:
        /* <DEDUP_REMOVED lines=17> */
.L_x_2720:
        /* <DEDUP_REMOVED lines=10> */
[----:B------:R-:W-:Y:S05]  /*0920*/  CALL.REL.NOINC `($__internal_136_$__cuda_sm20_div_s64) ;  /* 0x00000e1000007944 */ /* 0x000fea0003c00000 */
[----:B------:R-:W-:Y:S01]  /*0930*/  IMAD.MOV R4, RZ, RZ, -R8 ;  /* 0x000000ffff047224 */ /* 0x000fe200078e0a08 */
[----:B------:R-:W-:-:S03]  /*0940*/  MOV R15, R5 ;  /* 0x00000005000f7202 */ /* 0x000fc60000000f00 */
[----:B------:R-:W-:Y:S02]  /*0950*/  IMAD R9, R9, R4, R14 ;  /* 0x0000000409097224 */ /* 0x000fe400078e020e */
[----:B------:R-:W-:Y:S01]  /*0960*/  IMAD.MOV.U32 R14, RZ, RZ, R8 ;  /* 0x000000ffff0e7224 */ /* 0x000fe200078e0008 */
[----:B------:R-:W-:Y:S05]  /*0970*/  BRA `(.L_x_2719) ;  /* 0x0000016000007947 */ /* 0x000fea0003800000 */
.L_x_2718:
        /* <DEDUP_REMOVED lines=22> */
.L_x_2719:
[----:B------:R-:W-:Y:S05]  /*0ae0*/  BSYNC B0 ;  /* 0x0000000000007941 */ /* 0x000fea0003800000 */
.L_x_2717:
        /* <DEDUP_REMOVED lines=8> */
.L_x_2716:
[----:B------:R-:W-:-:S13]  /*0b70*/  ISETP.GE.U32.AND P0, PT, R20, 0x3, PT ;  /* 0x000000031400780c */ /* 0x000fda0003f06070 */
[----:B------:R-:W-:Y:S05]  /*0b80*/  @!P0 BRA `(.L_x_2715) ;  /* 0x00000ae000008947 */ /* 0x000fea0003800000 */
[C---:B------:R-:W-:Y:S01]  /*0b90*/  IMAD.SHL.U32 R21, R18.reuse, 0x4, RZ ;  /* 0x0000000412157824 */ /* 0x040fe200078e00ff */
[----:B------:R-:W-:Y:S01]  /*0ba0*/  IADD3 R20, R18, 0x4, RZ ;  /* 0x0000000412147810 */ /* 0x000fe20007ffe0ff */
[----:B------:R-:W-:-:S03]  /*0bb0*/  IMAD.MOV.U32 R5, RZ, RZ, 0x4 ;  /* 0x00000004ff057424 */ /* 0x000fc600078e00ff */
[----:B------:R-:W-:Y:S01]  /*0bc0*/  IADD3 R21, R21, 0xe0, RZ ;  /* 0x000000e015157810 */ /* 0x000fe20007ffe0ff */
[----:B------:R-:W-:-:S03]  /*0bd0*/  IMAD R18, R18, R5, c[0x2][0x10] ;  /* 0x0080040012127624 */ /* 0x000fc600078e0205 */
.L_x_2733:
        /* <DEDUP_REMOVED lines=11> */
[----:B------:R-:W-:Y:S02]  /*0c90*/  IMAD.MOV R6, RZ, RZ, -R8 ;  /* 0x000000ffff067224 */ /* 0x000fe400078e0a08 */
[----:B------:R-:W-:Y:S02]  /*0ca0*/  IMAD.MOV.U32 R15, RZ, RZ, R5 ;  /* 0x000000ffff0f7224 */ /* 0x000fe400078e0005 */
[----:B------:R-:W-:Y:S01]  /*0cb0*/  IMAD R6, R9, R6, R14 ;  /* 0x0000000609067224 */ /* 0x000fe200078e020e */
[----:B------:R-:W-:Y:S01]  /*0cc0*/  MOV R14, R8 ;  /* 0x00000008000e7202 */ /* 0x000fe20000000f00 */
[----:B------:R-:W-:Y:S05]  /*0cd0*/  BRA `(.L_x_2723) ;  /* 0x0000016000007947 */ /* 0x000fea0003800000 */
.L_x_2722:
        /* <DEDUP_REMOVED lines=22> */
.L_x_2723:
[----:B------:R-:W-:Y:S05]  /*0e40*/  BSYNC B0 ;  /* 0x0000000000007941 */ /* 0x000fea0003800000 */
.L_x_2721:
        /* <DEDUP_REMOVED lines=12> */
[----:B------:R-:W-:Y:S05]  /*0f10*/  CALL.REL.NOINC `($__internal_136_$__cuda_sm20_div_s64) ;  /* 0x0000082000007944 */ /* 0x000fea0003c00000 */
[----:B------:R-:W-:Y:S01]  /*0f20*/  IADD3 R6, -R8, RZ, RZ ;  /* 0x000000ff08067210 */ /* 0x000fe20007ffe1ff */
[----:B------:R-:W-:-:S04]  /*0f30*/  IMAD.MOV.U32 R15, RZ, RZ, R5 ;  /* 0x000000ffff0f7224 */ /* 0x000fc800078e0005 */
[----:B------:R-:W-:Y:S02]  /*0f40*/  IMAD R6, R9, R6, R14 ;  /* 0x0000000609067224 */ /* 0x000fe400078e020e */
[----:B------:R-:W-:Y:S01]  /*0f50*/  IMAD.MOV.U32 R14, RZ, RZ, R8 ;  /* 0x000000ffff0e7224 */ /* 0x000fe200078e0008 */
[----:B------:R-:W-:Y:S05]  /*0f60*/  BRA `(.L_x_2726) ;  /* 0x0000016000007947 */ /* 0x000fea0003800000 */
.L_x_2725:
        /* <DEDUP_REMOVED lines=22> */
.L_x_2726:
[----:B------:R-:W-:Y:S05]  /*10d0*/  BSYNC B0 ;  /* 0x0000000000007941 */ /* 0x000fea0003800000 */
.L_x_2724:
        /* <DEDUP_REMOVED lines=12> */
[----:B------:R-:W-:Y:S05]  /*11a0*/  CALL.REL.NOINC `($__internal_136_$__cuda_sm20_div_s64) ;  /* 0x0000059000007944 */ /* 0x000fea0003c00000 */
[----:B------:R-:W-:Y:S02]  /*11b0*/  IMAD.MOV R6, RZ, RZ, -R8 ;  /* 0x000000ffff067224 */ /* 0x000fe400078e0a08 */
[----:B------:R-:W-:Y:S02]  /*11c0*/  IMAD.MOV.U32 R15, RZ, RZ, R5 ;  /* 0x000000ffff0f7224 */ /* 0x000fe400078e0005 */
[----:B------:R-:W-:Y:S02]  /*11d0*/  IMAD R6, R9, R6, R14 ;  /* 0x0000000609067224 */ /* 0x000fe400078e020e */
[----:B------:R-:W-:Y:S01]  /*11e0*/  IMAD.MOV.U32 R14, RZ, RZ, R8 ;  /* 0x000000ffff0e7224 */ /* 0x000fe200078e0008 */
[----:B------:R-:W-:Y:S05]  /*11f0*/  BRA `(.L_x_2729) ;  /* 0x0000016000007947 */ /* 0x000fea0003800000 */
.L_x_2728:
        /* <DEDUP_REMOVED lines=22> */
.L_x_2729:
[----:B------:R-:W-:Y:S05]  /*1360*/  BSYNC B0 ;  /* 0x0000000000007941 */ /* 0x000fea0003800000 */
.L_x_2727:
        /* <DEDUP_REMOVED lines=13> */
[----:B------:R-:W-:Y:S01]  /*1440*/  IMAD.MOV R4, RZ, RZ, -R8 ;  /* 0x000000ffff047224 */ /* 0x000fe200078e0a08 */
[----:B------:R-:W-:-:S03]  /*1450*/  MOV R15, R5 ;  /* 0x00000005000f7202 */ /* 0x000fc60000000f00 */
[----:B------:R-:W-:Y:S02]  /*1460*/  IMAD R9, R9, R4, R14 ;  /* 0x0000000409097224 */ /* 0x000fe400078e020e */
[----:B------:R-:W-:Y:S01]  /*1470*/  IMAD.MOV.U32 R14, RZ, RZ, R8 ;  /* 0x000000ffff0e7224 */ /* 0x000fe200078e0008 */
[----:B------:R-:W-:Y:S05]  /*1480*/  BRA `(.L_x_2732) ;  /* 0x0000016000007947 */ /* 0x000fea0003800000 */
.L_x_2731:
        /* <DEDUP_REMOVED lines=22> */
.L_x_2732:
[----:B------:R-:W-:Y:S05]  /*15f0*/  BSYNC B0 ;  /* 0x0000000000007941 */ /* 0x000fea0003800000 */
.L_x_2730:
[----:B------:R0:W1:Y:S01]  /*1600*/  LDC R5, c[0x0][R18+0x154] ;  /* 0x0000550012057b82 */ /* 0x0000620000000800 */
[----:B------:R-:W-:Y:S02]  /*1610*/  IADD3 R20, R20, -0x4, RZ ;  /* 0xfffffffc14147810 */ /* 0x000fe40007ffe0ff */
[----:B------:R-:W-:Y:S02]  /*1620*/  IADD3 R21, R21, -0x10, RZ ;  /* 0xfffffff015157810 */ /* 0x000fe40007ffe0ff */
[----:B------:R-:W-:Y:S02]  /*1630*/  ISETP.GT.AND P0, PT, R20, 0x3, PT ;  /* 0x000000031400780c */ /* 0x000fe40003f04270 */
[----:B0-----:R-:W-:Y:S01]  /*1640*/  IADD3 R18, R18, -0x10, RZ ;  /* 0xfffffff012127810 */ /* 0x001fe20007ffe0ff */
[----:B-1----:R-:W-:-:S10]  /*1650*/  IMAD R0, R5, R9, R0 ;  /* 0x0000000905007224 */ /* 0x002fd400078e0200 */
[----:B------:R-:W-:Y:S05]  /*1660*/  @P0 BRA `(.L_x_2733) ;  /* 0xfffff57000000947 */ /* 0x000fea000383ffff */
.L_x_2715:
        /* <DEDUP_REMOVED lines=13> */
        .weak           $__internal_136_$__cuda_sm20_div_s64
        .type           $__internal_136_$__cuda_sm20_div_s64,@function
        .size           $__internal_136_$__cuda_sm20_div_s64,($__internal_137_$__cuda_sm20_rem_s64 - $__internal_136_$__cuda_sm20_div_s64)
$__internal_136_$__cuda_sm20_div_s64:
        /* <DEDUP_REMOVED lines=82> */
[----:B------:R-:W-:Y:S06]  /*1c60*/  RET.REL.NODEC R6 `(_ZN2at6native16triu_tril_kernelIliLb0ELi1ELb1EEEvNS_4cuda6detail10TensorInfoIT_T0_EENS4_IKS5_S6_EEllS6_) ;  /* 0xffffe39006007950 */ /* 0x000fec0003c3ffff */
        .weak           $__internal_137_$__cuda_sm20_rem_s64
        .type           $__internal_137_$__cuda_sm20_rem_s64,@function
        .size           $__internal_137_$__cuda_sm20_rem_s64,(.L_x_3249 - $__internal_137_$__cuda_sm20_rem_s64)
$__internal_137_$__cuda_sm20_rem_s64:
        /* <DEDUP_REMOVED lines=72> */
[----:B------:R-:W-:Y:S06]  /*20f0*/  RET.REL.NODEC R6 `(_ZN2at6native16triu_tril_kernelIliLb0ELi1ELb1EEEvNS_4cuda6detail10TensorInfoIT_T0_EENS4_IKS5_S6_EEllS6_) ;  /* 0xffffdf0006007950 */ /* 0x000fec0003c3ffff */
.L_x_2734:
        /* <DEDUP_REMOVED lines=16> */
.L_x_3249:


//--------------------- .text._ZN2at6native16triu_tril_kernelIilLb0ELi2ELb0EEEvNS_4cuda6detail10TensorInfoIT_T0_EENS4_IKS5_S6_EEllS6_ --------------------------
	.section	.text._ZN2at6native16triu_tril_kernelIilLb0ELi2ELb0EEEvNS_4cuda6detail10TensorInfoIT_T0_EENS4_IKS5_S6_EEllS6_,"ax",@progbits
	.sectioninfo	@"SHI_REGISTERS=32"
	.align	128
        .global         _ZN2at6native16triu_tril_kernelIilLb0ELi2ELb0EEEvNS_4cuda6detail10TensorInfoIT_T0_EENS4_IKS5_S6_EEllS6_
        .type           _ZN2at6native16triu_tril_kernelIilLb0ELi2ELb0EEEvNS_4cuda6detail10TensorInfoIT_T0_EENS4_IKS5_S6_EEllS6_,@function
        .size           _ZN2at6native16triu_tril_kernelIilLb0ELi2ELb0EEEvNS_4cuda6detail10TensorInfoIT_T0_EENS4_IKS5_S6_EEllS6_,(.L_x_3250 - _ZN2at6native16triu_tril_kernelIilLb0ELi2ELb0EEEvNS_4cuda6detail10TensorInfoIT_T0_EENS4_IKS5_S6_EEllS6_)
        .other          _ZN2at6native16triu_tril_kernelIilLb0ELi2ELb0EEEvNS_4cuda6detail10TensorInfoIT_T0_EENS4_IKS5_S6_EEllS6_,@"STO_CUDA_ENTRY STV_DEFAULT"
_ZN2at6native16triu_tril_kernelIilLb0ELi2ELb0EEEvNS_4cuda6detail10TensorInfoIT_T0_EENS4_IKS5_S6_EEllS6_:
.text._ZN2at6native16triu_tril_kernelIilLb0ELi2ELb0EEEvNS_4cuda6detail10TensorInfoIT_T0_EENS4_IKS5_S6_EEllS6_:
        /* <DEDUP_REMOVED lines=19> */
[----:B------:R-:W-:Y:S05]  /*0130*/  CALL.REL.NOINC `($__internal_138_$__cuda_sm20_div_s64) ;  /* 0x0000217000007944 */ /* 0x000fea0003c00000 */
        /* <DEDUP_REMOVED lines=9> */
.L_x_2736:
        /* <DEDUP_REMOVED lines=22> */
.L_x_2737:
[----:B------:R-:W-:Y:S05]  /*0330*/  BSYNC B0 ;  /* 0x0000000000007941 */ /* 0x000fea0003800000 */
.L_x_2735:
        /* <DEDUP_REMOVED lines=19> */
[----:B------:R-:W-:Y:S05]  /*0470*/  CALL.REL.NOINC `($__internal_138_$__cuda_sm20_div_s64) ;  /* 0x00001e3000007944 */ /* 0x000fea0003c00000 */
        /* <DEDUP_REMOVED lines=9> */
.L_x_2739:
        /* <DEDUP_REMOVED lines=22> */
.L_x_2740:
[----:B------:R-:W-:Y:S05]  /*0670*/  BSYNC B0 ;  /* 0x0000000000007941 */ /* 0x000fea0003800000 */
.L_x_2738:
        /* <DEDUP_REMOVED lines=58> */
.L_x_2746:
        /* <DEDUP_REMOVED lines=26> */
.L_x_2744:
        /* <DEDUP_REMOVED lines=23> */
.L_x_2745:
[----:B------:R-:W-:Y:S05]  /*0d30*/  BSYNC B0 ;  /* 0x0000000000007941 */ /* 0x000fea0003800000 */
.L_x_2743:
        /* <DEDUP_REMOVED lines=19> */
.L_x_2742:
        /* <DEDUP_REMOVED lines=13> */
.L_x_2759:
        /* <DEDUP_REMOVED lines=14> */
[----:B------:R-:W-:Y:S05]  /*1020*/  CALL.REL.NOINC `($__internal_138_$__cuda_sm20_div_s64) ;  /* 0x0000128000007944 */ /* 0x000fea0003c00000 */
        /* <DEDUP_REMOVED lines=10> */
.L_x_2748:
        /* <DEDUP_REMOVED lines=23> */
.L_x_2749:
[----:B------:R-:W-:Y:S05]  /*1240*/  BSYNC B0 ;  /* 0x0000000000007941 */ /* 0x000fea0003800000 */
.L_x_2747:
        /* <DEDUP_REMOVED lines=24> */
[----:B------:R-:W-:Y:S05]  /*13d0*/  CALL.REL.NOINC `($__internal_138_$__cuda_sm20_div_s64) ;  /* 0x00000ed000007944 */ /* 0x000fea0003c00000 */
        /* <DEDUP_REMOVED lines=10> */
.L_x_2751:
        /* <DEDUP_REMOVED lines=23> */
.L_x_2752:
[----:B------:R-:W-:Y:S05]  /*15f0*/  BSYNC B0 ;  /* 0x0000000000007941 */ /* 0x000fea0003800000 */
.L_x_2750:
        /* <DEDUP_REMOVED lines=26> */
[----:B------:R-:W-:Y:S05]  /*17a0*/  CALL.REL.NOINC `($__internal_138_$__cuda_sm20_div_s64) ;  /* 0x00000b0000007944 */ /* 0x000fea0003c00000 */
        /* <DEDUP_REMOVED lines=10> */
.L_x_2754:
        /* <DEDUP_REMOVED lines=23> */
.L_x_2755:
[----:B------:R-:W-:Y:S05]  /*19c0*/  BSYNC B0 ;  /* 0x0000000000007941 */ /* 0x000fea0003800000 */
.L_x_2753:
        /* <DEDUP_REMOVED lines=27> */
[----:B------:R-:W-:Y:S05]  /*1b80*/  CALL.REL.NOINC `($__internal_138_$__cuda_sm20_div_s64) ;  /* 0x0000072000007944 */ /* 0x000fea0003c00000 */
        /* <DEDUP_REMOVED lines=10> */
.L_x_2757:
        /* <DEDUP_REMOVED lines=22> */
.L_x_2758:
[----:B------:R-:W-:Y:S05]  /*1d90*/  BSYNC B0 ;  /* 0x0000000000007941 */ /* 0x000fea0003800000 */
.L_x_2756:
        /* <DEDUP_REMOVED lines=20> */
.L_x_2741:
        /* <DEDUP_REMOVED lines=35> */
.L_x_2763:
[----:B------:R-:W-:Y:S05]  /*2110*/  BSYNC B1 ;  /* 0x0000000000017941 */ /* 0x000fea0003800000 */
.L_x_2762:
[----:B0----5:R-:W-:Y:S02]  /*2120*/  SEL R7, R0, RZ, !P0 ;  /* 0x000000ff00077207 */ /* 0x021fe40004000000 */
.L_x_2761:
[----:B------:R-:W-:Y:S05]  /*2130*/  BSYNC B0 ;  /* 0x0000000000007941 */ /* 0x000fea0003800000 */
.L_x_2760:
        /* <DEDUP_REMOVED lines=23> */
        .weak           $__internal_138_$__cuda_sm20_div_s64
        .type           $__internal_138_$__cuda_sm20_div_s64,@function
        .size           $__internal_138_$__cuda_sm20_div_s64,(.L_x_3250 - $__internal_138_$__cuda_sm20_div_s64)
$__internal_138_$__cuda_sm20_div_s64:
        /* <DEDUP_REMOVED lines=83> */
[----:B------:R-:W-:Y:S06]  /*27e0*/  RET.REL.NODEC R20 `(_ZN2at6native16triu_tril_kernelIilLb0ELi2ELb0EEEvNS_4cuda6detail10TensorInfoIT_T0_EENS4_IKS5_S6_EEllS6_) ;  /* 0xffffd81014007950 */ /* 0x000fec0003c3ffff */
.L_x_2764:
        /* <DEDUP_REMOVED lines=9> */
.L_x_3250:


//--------------------- .text._ZN2at6native16triu_tril_kernelIilLb0ELi2ELb1EEEvNS_4cuda6detail10TensorInfoIT_T0_EENS4_IKS5_S6_EEllS6_ --------------------------
	.section	.text._ZN2at6native16triu_tril_kernelIilLb0ELi2ELb1EEEvNS_4cuda6detail10TensorInfoIT_T0_EENS4_IKS5_S6_EEllS6_,"ax",@progbits
	.sectioninfo	@"SHI_REGISTERS=30"
	.align	128
        .global         _ZN2at6native16triu_tril_kernelIilLb0ELi2ELb1EEEvNS_4cuda6detail10TensorInfoIT_T0_EENS4_IKS5_S6_EEllS6_
        .type           _ZN2at6native16triu_tril_kernelIilLb0ELi2ELb1EEEvNS_4cuda6detail10TensorInfoIT_T0_EENS4_IKS5_S6_EEllS6_,@function
        .size           _ZN2at6native16triu_tril_kernelIilLb0ELi2ELb1EEEvNS_4cuda6detail10TensorInfoIT_T0_EENS4_IKS5_S6_EEllS6_,(.L_x_3252 - _ZN2at6native16triu_tril_kernelIilLb0ELi2ELb1EEEvNS_4cuda6detail10TensorInfoIT_T0_EENS4_IKS5_S6_EEllS6_)
        .other          _ZN2at6native16triu_tril_kernelIilLb0ELi2ELb1EEEvNS_4cuda6detail10TensorInfoIT_T0_EENS4_IKS5_S6_EEllS6_,@"STO_CUDA_ENTRY STV_DEFAULT"
_ZN2at6native16triu_tril_kernelIilLb0ELi2ELb1EEEvNS_4cuda6detail10TensorInfoIT_T0_EENS4_IKS5_S6_EEllS6_:
.text._ZN2at6native16triu_tril_kernelIilLb0ELi2ELb1EEEvNS_4cuda6detail10TensorInfoIT_T0_EENS4_IKS5_S6_EEllS6_:
        /* <DEDUP_REMOVED lines=19> */
[----:B------:R-:W-:Y:S05]  /*0130*/  CALL.REL.NOINC `($__internal_139_$__cuda_sm20_div_s64) ;  /* 0x00001e5000007944 */ /* 0x000fea0003c00000 */
[----:B------:R-:W-:-:S04]  /*0140*/  IADD3 R7, P0, RZ, -R10, RZ ;  /* 0x8000000aff077210 */ /* 0x000fc80007f1e0ff */
[----:B------:R-:W-:Y:S01]  /*0150*/  IADD3.X R0, RZ, ~R11, RZ, P0, !PT ;  /* 0x8000000bff007210 */ /* 0x000fe200007fe4ff */
[----:B------:R-:W-:-:S04]  /*0160*/  IMAD.WIDE.U32 R4, R7, c[0x0][0x4b0], R2 ;  /* 0x00012c0007047a25 */ /* 0x000fc800078e0002 */
[----:B------:R-:W-:-:S04]  /*0170*/  IMAD R0, R0, c[0x0][0x4b0], RZ ;  /* 0x00012c0000007a24 */ /* 0x000fc800078e02ff */
[----:B------:R-:W-:-:S04]  /*0180*/  IMAD R3, R7, c[0x0][0x4b4], R0 ;  /* 0x00012d0007037a24 */ /* 0x000fc800078e0200 */
[----:B------:R-:W-:Y:S01]  /*0190*/  IMAD.IADD R3, R5, 0x1, R3 ;  /* 0x0000000105037824 */ /* 0x000fe200078e0203 */
[----:B------:R-:W-:Y:S05]  /*01a0*/  BRA `(.L_x_2767) ;  /* 0x0000016000007947 */ /* 0x000fea0003800000 */
.L_x_2766:
        /* <DEDUP_REMOVED lines=22> */
.L_x_2767:
[----:B------:R-:W-:Y:S05]  /*0310*/  BSYNC B0 ;  /* 0x0000000000007941 */ /* 0x000fea0003800000 */
.L_x_2765:
        /* <DEDUP_REMOVED lines=13> */
[----:B------:R-:W-:Y:S05]  /*03f0*/  CALL.REL.NOINC `($__internal_140_$__cuda_sm20_rem_s64) ;  /* 0x000020c000007944 */ /* 0x000fea0003c00000 */
[----:B------:R-:W-:Y:S05]  /*0400*/  BRA `(.L_x_2770) ;  /* 0x0000012000007947 */ /* 0x000fea0003800000 */
.L_x_2769:
        /* <DEDUP_REMOVED lines=18> */
.L_x_2770:
[----:B------:R-:W-:Y:S05]  /*0530*/  BSYNC B0 ;  /* 0x0000000000007941 */ /* 0x000fea0003800000 */
.L_x_2768:
        /* <DEDUP_REMOVED lines=19> */
[----:B------:R-:W-:Y:S05]  /*0670*/  CALL.REL.NOINC `($__internal_139_$__cuda_sm20_div_s64) ;  /* 0x0000191000007944 */ /* 0x000fea0003c00000 */
[----:B------:R-:W-:Y:S02]  /*0680*/  IMAD.MOV.U32 R18, RZ, RZ, R10 ;  /* 0x000000ffff127224 */ /* 0x000fe400078e000a */
[----:B------:R-:W-:Y:S01]  /*0690*/  IMAD.MOV.U32 R19, RZ, RZ, R11 ;  /* 0x000000ffff137224 */ /* 0x000fe200078e000b */
[----:B------:R-:W-:Y:S05]  /*06a0*/  BRA `(.L_x_2773) ;  /* 0x0000013000007947 */ /* 0x000fea0003800000 */
.L_x_2772:
        /* <DEDUP_REMOVED lines=19> */
.L_x_2773:
[----:B------:R-:W-:Y:S05]  /*07e0*/  BSYNC B0 ;  /* 0x0000000000007941 */ /* 0x000fea0003800000 */
.L_x_2771:
        /* <DEDUP_REMOVED lines=43> */
.L_x_2779:
        /* <DEDUP_REMOVED lines=13> */
[----:B------:R-:W-:Y:S05]  /*0b70*/  CALL.REL.NOINC `($__internal_139_$__cuda_sm20_div_s64) ;  /* 0x0000141000007944 */ /* 0x000fea0003c00000 */
        /* <DEDUP_REMOVED lines=11> */
.L_x_2777:
        /* <DEDUP_REMOVED lines=23> */
.L_x_2778:
[----:B------:R-:W-:Y:S05]  /*0da0*/  BSYNC B0 ;  /* 0x0000000000007941 */ /* 0x000fea0003800000 */
.L_x_2776:
        /* <DEDUP_REMOVED lines=14> */
.L_x_2775:
        /* <DEDUP_REMOVED lines=13> */
.L_x_2792:
        /* <DEDUP_REMOVED lines=25> */
.L_x_2781:
        /* <DEDUP_REMOVED lines=23> */
.L_x_2782:
[----:B------:R-:W-:Y:S05]  /*1260*/  BSYNC B0 ;  /* 0x0000000000007941 */ /* 0x000fea0003800000 */
.L_x_2780:
        /* <DEDUP_REMOVED lines=30> */
.L_x_2784:
        /* <DEDUP_REMOVED lines=23> */
.L_x_2785:
[----:B------:R-:W-:Y:S05]  /*15c0*/  BSYNC B0 ;  /* 0x0000000000007941 */ /* 0x000fea0003800000 */
.L_x_2783:
        /* <DEDUP_REMOVED lines=32> */
.L_x_2787:
        /* <DEDUP_REMOVED lines=23> */
.L_x_2788:
[----:B------:R-:W-:Y:S05]  /*1940*/  BSYNC B0 ;  /* 0x0000000000007941 */ /* 0x000fea0003800000 */
.L_x_2786:
        /* <DEDUP_REMOVED lines=31> */
.L_x_2790:
        /* <DEDUP_REMOVED lines=23> */
.L_x_2791:
[----:B------:R-:W-:Y:S05]  /*1cb0*/  BSYNC B0 ;  /* 0x0000000000007941 */ /* 0x000fea0003800000 */
.L_x_2789:
        /* <DEDUP_REMOVED lines=14> */
.L_x_2774:
        /* <DEDUP_REMOVED lines=31> */
        .weak           $__internal_139_$__cuda_sm20_div_s64
        .type           $__internal_139_$__cuda_sm20_div_s64,@function
        .size           $__internal_139_$__cuda_sm20_div_s64,($__internal_140_$__cuda_sm20_rem_s64 - $__internal_139_$__cuda_sm20_div_s64)
$__internal_139_$__cuda_sm20_div_s64:
        /* <DEDUP_REMOVED lines=82> */
[----:B------:R-:W-:Y:S06]  /*24b0*/  RET.REL.NODEC R8 `(_ZN2at6native16triu_tril_kernelIilLb0ELi2ELb1EEEvNS_4cuda6detail10TensorInfoIT_T0_EENS4_IKS5_S6_EEllS6_) ;  /* 0xffffdb4008007950 */ /* 0x000fec0003c3ffff */
        .weak           $__internal_140_$__cuda_sm20_rem_s64
        .type           $__internal_140_$__cuda_sm20_rem_s64,@function
        .size           $__internal_140_$__cuda_sm20_rem_s64,(.L_x_3252 - $__internal_140_$__cuda_sm20_rem_s64)
$__internal_140_$__cuda_sm20_rem_s64:
        /* <DEDUP_REMOVED lines=77> */
[----:B------:R-:W-:Y:S06]  /*2990*/  RET.REL.NODEC R6 `(_ZN2at6native16triu_tril_kernelIilLb0ELi2ELb1EEEvNS_4cuda6detail10TensorInfoIT_T0_EENS4_IKS5_S6_EEllS6_) ;  /* 0xffffd66006007950 */ /* 0x000fec0003c3ffff */
.L_x_2793:
        /* <DEDUP_REMOVED lines=14> */
.L_x_3252:


//--------------------- .text._ZN2at6native16triu_tril_kernelIiiLb0ELi2ELb0EEEvNS_4cuda6detail10TensorInfoIT_T0_EENS4_IKS5_S6_EEllS6_ --------------------------
	.section	.text._ZN2at6native16triu_tril_kernelIiiLb0ELi2ELb0EEEvNS_4cuda6detail10TensorInfoIT_T0_EENS4_IKS5_S6_EEllS6_,"ax",@progbits
	.sectioninfo	@"SHI_REGISTERS=30"
	.align	128
        .global         _ZN2at6native16triu_tril_kernelIiiLb0ELi2ELb0EEEvNS_4cuda6detail10TensorInfoIT_T0_EENS4_IKS5_S6_EEllS6_
        .type           _ZN2at6native16triu_tril_kernelIiiLb0ELi2ELb0EEEvNS_4cuda6detail10TensorInfoIT_T0_EENS4_IKS5_S6_EEllS6_,@function
        .size           _ZN2at6native16triu_tril_kernelIiiLb0ELi2ELb0EEEvNS_4cuda6detail10TensorInfoIT_T0_EENS4_IKS5_S6_EEllS6_,(.L_x_3253 - _ZN2at6native16triu_tril_kernelIiiLb0ELi2ELb0EEEvNS_4cuda6detail10TensorInfoIT_T0_EENS4_IKS5_S6_EEllS6_)
        .other          _ZN2at6native16triu_tril_kernelIiiLb0ELi2ELb0EEEvNS_4cuda6detail10TensorInfoIT_T0_EENS4_IKS5_S6_EEllS6_,@"STO_CUDA_ENTRY STV_DEFAULT"
_ZN2at6native16triu_tril_kernelIiiLb0ELi2ELb0EEEvNS_4cuda6detail10TensorInfoIT_T0_EENS4_IKS5_S6_EEllS6_:
.text._ZN2at6native16triu_tril_kernelIiiLb0ELi2ELb0EEEvNS_4cuda6detail10TensorInfoIT_T0_EENS4_IKS5_S6_EEllS6_:
        /* <DEDUP_REMOVED lines=20> */
[----:B------:R-:W-:Y:S05]  /*0140*/  CALL.REL.NOINC `($__internal_141_$__cuda_sm20_div_s64) ;  /* 0x0000186000007944 */ /* 0x000fea0003c00000 */
[----:B------:R-:W-:Y:S01]  /*0150*/  IMAD.MOV R0, RZ, RZ, -R2 ;  /* 0x000000ffff007224 */ /* 0x000fe200078e0a02 */
[----:B------:R-:W-:Y:S01]  /*0160*/  MOV R16, R2 ;  /* 0x0000000200107202 */ /* 0x000fe20000000f00 */
[----:B------:R-:W-:Y:S02]  /*0170*/  IMAD.MOV.U32 R17, RZ, RZ, R9 ;  /* 0x000000ffff117224 */ /* 0x000fe400078e0009 */
[----:B------:R-:W-:Y:S01]  /*0180*/  IMAD R3, R0, c[0x0][0x320], R3 ;  /* 0x0000c80000037a24 */ /* 0x000fe200078e0203 */
[----:B------:R-:W-:Y:S05]  /*0190*/  BRA `(.L_x_2796) ;  /* 0x0000015000007947 */ /* 0x000fea0003800000 */
.L_x_2795:
        /* <DEDUP_REMOVED lines=21> */
.L_x_2796:
[----:B------:R-:W-:Y:S05]  /*02f0*/  BSYNC B0 ;  /* 0x0000000000007941 */ /* 0x000fea0003800000 */
.L_x_2794:
        /* <DEDUP_REMOVED lines=16> */
[----:B------:R-:W-:Y:S05]  /*0400*/  CALL.REL.NOINC `($__internal_141_$__cuda_sm20_div_s64) ;  /* 0x000015a000007944 */ /* 0x000fea0003c00000 */
[----:B------:R-:W-:Y:S01]  /*0410*/  IMAD.MOV R5, RZ, RZ, -R2 ;  /* 0x000000ffff057224 */ /* 0x000fe200078e0a02 */
[----:B------:R-:W-:Y:S01]  /*0420*/  MOV R12, R2 ;  /* 0x00000002000c7202 */ /* 0x000fe20000000f00 */
[----:B------:R-:W-:Y:S02]  /*0430*/  IMAD.MOV.U32 R13, RZ, RZ, R9 ;  /* 0x000000ffff0d7224 */ /* 0x000fe400078e0009 */
[----:B------:R-:W-:Y:S01]  /*0440*/  IMAD R0, R5, UR5, R16 ;  /* 0x0000000505007c24 */ /* 0x000fe2000f8e0210 */
[----:B------:R-:W-:Y:S05]  /*0450*/  BRA `(.L_x_2799) ;  /* 0x0000015000007947 */ /* 0x000fea0003800000 */
.L_x_2798:
        /* <DEDUP_REMOVED lines=21> */
.L_x_2799:
[----:B------:R-:W-:Y:S05]  /*05b0*/  BSYNC B0 ;  /* 0x0000000000007941 */ /* 0x000fea0003800000 */
.L_x_2797:
        /* <DEDUP_REMOVED lines=25> */
.L_x_2805:
        /* <DEDUP_REMOVED lines=12> */
[----:B------:R-:W-:Y:S02]  /*0810*/  IMAD.MOV R7, RZ, RZ, -R2 ;  /* 0x000000ffff077224 */ /* 0x000fe400078e0a02 */
[----:B------:R-:W-:Y:S02]  /*0820*/  IMAD.MOV.U32 R13, RZ, RZ, R9 ;  /* 0x000000ffff0d7224 */ /* 0x000fe400078e0009 */
[----:B------:R-:W-:Y:S01]  /*0830*/  IMAD R7, R7, UR10, R12 ;  /* 0x0000000a07077c24 */ /* 0x000fe2000f8e020c */
[----:B------:R-:W-:Y:S01]  /*0840*/  MOV R12, R2 ;  /* 0x00000002000c7202 */ /* 0x000fe20000000f00 */
[----:B------:R-:W-:Y:S05]  /*0850*/  BRA `(.L_x_2804) ;  /* 0x0000016000007947 */ /* 0x000fea0003800000 */
.L_x_2803:
        /* <DEDUP_REMOVED lines=22> */
.L_x_2804:
[----:B------:R-:W-:Y:S05]  /*09c0*/  BSYNC B0 ;  /* 0x0000000000007941 */ /* 0x000fea0003800000 */
.L_x_2802:
        /* <DEDUP_REMOVED lines=10> */
.L_x_2801:
        /* <DEDUP_REMOVED lines=10> */
.L_x_2818:
        /* <DEDUP_REMOVED lines=11> */
[----:B------:R-:W-:Y:S05]  /*0bc0*/  CALL.REL.NOINC `($__internal_141_$__cuda_sm20_div_s64) ;  /* 0x00000de000007944 */ /* 0x000fea0003c00000 */
[--C-:B------:R-:W-:Y:S02]  /*0bd0*/  IMAD.MOV R13, RZ, RZ, -R2.reuse ;  /* 0x000000ffff0d7224 */ /* 0x100fe400078e0a02 */
[----:B------:R-:W-:Y:S02]  /*0be0*/  IMAD.MOV.U32 R16, RZ, RZ, R2 ;  /* 0x000000ffff107224 */ /* 0x000fe400078e0002 */
[----:B------:R-:W-:Y:S02]  /*0bf0*/  IMAD.MOV.U32 R17, RZ, RZ, R9 ;  /* 0x000000ffff117224 */ /* 0x000fe400078e0009 */
[----:B------:R-:W-:Y:S01]  /*0c00*/  IMAD R13, R13, UR5, R12 ;  /* 0x000000050d0d7c24 */ /* 0x000fe2000f8e020c */
[----:B------:R-:W-:Y:S05]  /*0c10*/  BRA `(.L_x_2808) ;  /* 0x0000015000007947 */ /* 0x000fea0003800000 */
.L_x_2807:
        /* <DEDUP_REMOVED lines=21> */
.L_x_2808:
[----:B------:R-:W-:Y:S05]  /*0d70*/  BSYNC B0 ;  /* 0x0000000000007941 */ /* 0x000fea0003800000 */
.L_x_2806:
        /* <DEDUP_REMOVED lines=21> */
.L_x_2810:
        /* <DEDUP_REMOVED lines=21> */
.L_x_2811:
[----:B------:R-:W-:Y:S05]  /*1020*/  BSYNC B0 ;  /* 0x0000000000007941 */ /* 0x000fea0003800000 */
.L_x_2809:
        /* <DEDUP_REMOVED lines=21> */
.L_x_2813:
        /* <DEDUP_REMOVED lines=21> */
.L_x_2814:
[----:B------:R-:W-:Y:S05]  /*12d0*/  BSYNC B0 ;  /* 0x0000000000007941 */ /* 0x000fea0003800000 */
.L_x_2812:
        /* <DEDUP_REMOVED lines=21> */
.L_x_2816:
        /* <DEDUP_REMOVED lines=21> */
.L_x_2817:
[----:B------:R-:W-:Y:S05]  /*1580*/  BSYNC B0 ;  /* 0x0000000000007941 */ /* 0x000fea0003800000 */
.L_x_2815:
        /* <DEDUP_REMOVED lines=11> */
.L_x_2800:
        /* <DEDUP_REMOVED lines=31> */
.L_x_2822:
[----:B------:R-:W-:Y:S05]  /*1830*/  BSYNC B1 ;  /* 0x0000000000017941 */ /* 0x000fea0003800000 */
.L_x_2821:
[----:B-----5:R-:W-:Y:S02]  /*1840*/  SEL R7, R7, RZ, !P0 ;  /* 0x000000ff07077207 */ /* 0x020fe40004000000 */
[----:B0-----:R-:W-:Y:S01]  /*1850*/  SEL R5, R0, RZ, !P1 ;  /* 0x000000ff00057207 */ /* 0x001fe20004800000 */
[----:B------:R-:W-:Y:S05]  /*1860*/  BRA `(.L_x_2823) ;  /* 0x0000002000007947 */ /* 0x000fea0003800000 */
.L_x_2820:
[----:B------:R-:W-:Y:S01]  /*1870*/  MOV R5, RZ ;  /* 0x000000ff00057202 */ /* 0x000fe20000000f00 */
[----:B------:R-:W-:Y:S02]  /*1880*/  IMAD.MOV.U32 R7, RZ, RZ, RZ ;  /* 0x000000ffff077224 */ /* 0x000fe400078e00ff */
.L_x_2823:
[----:B------:R-:W-:Y:S05]  /*1890*/  BSYNC B0 ;  /* 0x0000000000007941 */ /* 0x000fea0003800000 */
.L_x_2819:
        /* <DEDUP_REMOVED lines=17> */
        .weak           $__internal_141_$__cuda_sm20_div_s64
        .type           $__internal_141_$__cuda_sm20_div_s64,@function
        .size           $__internal_141_$__cuda_sm20_div_s64,(.L_x_3253 - $__internal_141_$__cuda_sm20_div_s64)
$__internal_141_$__cuda_sm20_div_s64:
        /* <DEDUP_REMOVED lines=83> */
[----:B------:R-:W-:Y:S06]  /*1ee0*/  RET.REL.NODEC R4 `(_ZN2at6native16triu_tril_kernelIiiLb0ELi2ELb0EEEvNS_4cuda6detail10TensorInfoIT_T0_EENS4_IKS5_S6_EEllS6_) ;  /* 0xffffe11004007950 */ /* 0x000fec0003c3ffff */
.L_x_2824:
        /* <DEDUP_REMOVED lines=9> */
.L_x_3253:


//--------------------- .text._ZN2at6native16triu_tril_kernelIiiLb0ELi2ELb1EEEvNS_4cuda6detail10TensorInfoIT_T0_EENS4_IKS5_S6_EEllS6_ --------------------------
	.section	.text._ZN2at6native16triu_tril_kernelIiiLb0ELi2ELb1EEEvNS_4cuda6detail10TensorInfoIT_T0_EENS4_IKS5_S6_EEllS6_,"ax",@progbits
	.sectioninfo	@"SHI_REGISTERS=30"
	.align	128
        .global         _ZN2at6native16triu_tril_kernelIiiLb0ELi2ELb1EEEvNS_4cuda6detail10TensorInfoIT_T0_EENS4_IKS5_S6_EEllS6_
        .type           _ZN2at6native16triu_tril_kernelIiiLb0ELi2ELb1EEEvNS_4cuda6detail10TensorInfoIT_T0_EENS4_IKS5_S6_EEllS6_,@function
        .size           _ZN2at6native16triu_tril_kernelIiiLb0ELi2ELb1EEEvNS_4cuda6detail10TensorInfoIT_T0_EENS4_IKS5_S6_EEllS6_,(.L_x_3255 - _ZN2at6native16triu_tril_kernelIiiLb0ELi2ELb1EEEvNS_4cuda6detail10TensorInfoIT_T0_EENS4_IKS5_S6_EEllS6_)
        .other          _ZN2at6native16triu_tril_kernelIiiLb0ELi2ELb1EEEvNS_4cuda6detail10TensorInfoIT_T0_EENS4_IKS5_S6_EEllS6_,@"STO_CUDA_ENTRY STV_DEFAULT"
_ZN2at6native16triu_tril_kernelIiiLb0ELi2ELb1EEEvNS_4cuda6detail10TensorInfoIT_T0_EENS4_IKS5_S6_EEllS6_:
.text._ZN2at6native16triu_tril_kernelIiiLb0ELi2ELb1EEEvNS_4cuda6detail10TensorInfoIT_T0_EENS4_IKS5_S6_EEllS6_:
        /* <DEDUP_REMOVED lines=20> */
[----:B------:R-:W-:Y:S05]  /*0140*/  CALL.REL.NOINC `($__internal_142_$__cuda_sm20_div_s64) ;  /* 0x000016e000007944 */ /* 0x000fea0003c00000 */
[----:B------:R-:W-:-:S04]  /*0150*/  IMAD.MOV R3, RZ, RZ, -R8 ;  /* 0x000000ffff037224 */ /* 0x000fc800078e0a08 */
[----:B------:R-:W-:Y:S01]  /*0160*/  IMAD R4, R3, c[0x0][0x320], R4 ;  /* 0x0000c80003047a24 */ /* 0x000fe200078e0204 */
[----:B------:R-:W-:Y:S05]  /*0170*/  BRA `(.L_x_2827) ;  /* 0x0000015000007947 */ /* 0x000fea0003800000 */
.L_x_2826:
        /* <DEDUP_REMOVED lines=21> */
.L_x_2827:
[----:B------:R-:W-:Y:S05]  /*02d0*/  BSYNC B0 ;  /* 0x0000000000007941 */ /* 0x000fea0003800000 */
.L_x_2825:
        /* <DEDUP_REMOVED lines=14> */
[----:B------:R-:W-:Y:S05]  /*03c0*/  CALL.REL.NOINC `($__internal_143_$__cuda_sm20_rem_s64) ;  /* 0x0000199000007944 */ /* 0x000fea0003c00000 */
[----:B------:R-:W-:Y:S01]  /*03d0*/  MOV R3, R5 ;  /* 0x0000000500037202 */ /* 0x000fe20000000f00 */
[----:B------:R-:W-:Y:S05]  /*03e0*/  BRA `(.L_x_2830) ;  /* 0x0000011000007947 */ /* 0x000fea0003800000 */
.L_x_2829:
        /* <DEDUP_REMOVED lines=17> */
.L_x_2830:
[----:B------:R-:W-:Y:S05]  /*0500*/  BSYNC B0 ;  /* 0x0000000000007941 */ /* 0x000fea0003800000 */
.L_x_2828:
        /* <DEDUP_REMOVED lines=16> */
[----:B0-----:R-:W-:Y:S05]  /*0610*/  CALL.REL.NOINC `($__internal_142_$__cuda_sm20_div_s64) ;  /* 0x0000121000007944 */ /* 0x001fea0003c00000 */
[----:B------:R-:W-:Y:S01]  /*0620*/  MOV R14, R8 ;  /* 0x00000008000e7202 */ /* 0x000fe20000000f00 */
[----:B------:R-:W-:Y:S01]  /*0630*/  IMAD.MOV.U32 R15, RZ, RZ, R9 ;  /* 0x000000ffff0f7224 */ /* 0x000fe200078e0009 */
[----:B------:R-:W-:Y:S05]  /*0640*/  BRA `(.L_x_2833) ;  /* 0x0000013000007947 */ /* 0x000fea0003800000 */
.L_x_2832:
        /* <DEDUP_REMOVED lines=19> */
.L_x_2833:
[----:B------:R-:W-:Y:S05]  /*0780*/  BSYNC B0 ;  /* 0x0000000000007941 */ /* 0x000fea0003800000 */
.L_x_2831:
        /* <DEDUP_REMOVED lines=17> */
.L_x_2839:
        /* <DEDUP_REMOVED lines=10> */
[----:B------:R-:W-:Y:S05]  /*0940*/  CALL.REL.NOINC `($__internal_142_$__cuda_sm20_div_s64) ;  /* 0x00000ee000007944 */ /* 0x000fea0003c00000 */
[----:B------:R-:W-:Y:S02]  /*0950*/  IMAD.MOV R5, RZ, RZ, -R8 ;  /* 0x000000ffff057224 */ /* 0x000fe400078e0a08 */
[----:B------:R-:W-:Y:S02]  /*0960*/  IMAD.MOV.U32 R15, RZ, RZ, R9 ;  /* 0x000000ffff0f7224 */ /* 0x000fe400078e0009 */
[----:B------:R-:W-:Y:S01]  /*0970*/  IMAD R10, R10, R5, R14 ;  /* 0x000000050a0a7224 */ /* 0x000fe200078e020e */
[----:B------:R-:W-:Y:S01]  /*0980*/  MOV R14, R8 ;  /* 0x00000008000e7202 */ /* 0x000fe20000000f00 */
[----:B------:R-:W-:Y:S05]  /*0990*/  BRA `(.L_x_2838) ;  /* 0x0000016000007947 */ /* 0x000fea0003800000 */
.L_x_2837:
        /* <DEDUP_REMOVED lines=22> */
.L_x_2838:
[----:B------:R-:W-:Y:S05]  /*0b00*/  BSYNC B0 ;  /* 0x0000000000007941 */ /* 0x000fea0003800000 */
.L_x_2836:
        /* <DEDUP_REMOVED lines=8> */
.L_x_2835:
[----:B------:R-:W-:-:S13]  /*0b90*/  ISETP.GE.U32.AND P0, PT, R21, 0x3, PT ;  /* 0x000000031500780c */ /* 0x000fda0003f06070 */
[----:B------:R-:W-:Y:S05]  /*0ba0*/  @!P0 BRA `(.L_x_2834) ;  /* 0x00000ae000008947 */ /* 0x000fea0003800000 */
[----:B------:R-:W-:Y:S01]  /*0bb0*/  IMAD.MOV.U32 R5, RZ, RZ, 0x4 ;  /* 0x00000004ff057424 */ /* 0x000fe200078e00ff */
[C---:B------:R-:W-:Y:S02]  /*0bc0*/  SHF.L.U32 R22, R20.reuse, 0x2, RZ ;  /* 0x0000000214167819 */ /* 0x040fe400000006ff */
[C---:B------:R-:W-:Y:S01]  /*0bd0*/  IADD3 R21, R20.reuse, 0x4, RZ ;  /* 0x0000000414157810 */ /* 0x040fe20007ffe0ff */
[----:B------:R-:W-:Y:S01]  /*0be0*/  IMAD R20, R20, R5, c[0x2][0x10] ;  /* 0x0080040014147624 */ /* 0x000fe200078e0205 */
[----:B------:R-:W-:-:S04]  /*0bf0*/  IADD3 R22, R22, 0xe0, RZ ;  /* 0x000000e016167810 */ /* 0x000fc80007ffe0ff */
.L_x_2852:
        /* <DEDUP_REMOVED lines=16> */
.L_x_2841:
        /* <DEDUP_REMOVED lines=22> */
.L_x_2842:
[----:B------:R-:W-:Y:S05]  /*0e60*/  BSYNC B0 ;  /* 0x0000000000007941 */ /* 0x000fea0003800000 */
.L_x_2840:
        /* <DEDUP_REMOVED lines=12> */
[----:B------:R-:W-:Y:S05]  /*0f30*/  CALL.REL.NOINC `($__internal_142_$__cuda_sm20_div_s64) ;  /* 0x000008f000007944 */ /* 0x000fea0003c00000 */
[----:B------:R-:W-:Y:S02]  /*0f40*/  IMAD.MOV R11, RZ, RZ, -R8 ;  /* 0x000000ffff0b7224 */ /* 0x000fe400078e0a08 */
[----:B------:R-:W-:Y:S02]  /*0f50*/  IMAD.MOV.U32 R15, RZ, RZ, R9 ;  /* 0x000000ffff0f7224 */ /* 0x000fe400078e0009 */
[----:B------:R-:W-:Y:S02]  /*0f60*/  IMAD R11, R10, R11, R14 ;  /* 0x0000000b0a0b7224 */ /* 0x000fe400078e020e */
[----:B------:R-:W-:Y:S01]  /*0f70*/  IMAD.MOV.U32 R14, RZ, RZ, R8 ;  /* 0x000000ffff0e7224 */ /* 0x000fe200078e0008 */
[----:B------:R-:W-:Y:S05]  /*0f80*/  BRA `(.L_x_2845) ;  /* 0x0000016000007947 */ /* 0x000fea0003800000 */
.L_x_2844:
        /* <DEDUP_REMOVED lines=22> */
.L_x_2845:
[----:B------:R-:W-:Y:S05]  /*10f0*/  BSYNC B0 ;  /* 0x0000000000007941 */ /* 0x000fea0003800000 */
.L_x_2843:
        /* <DEDUP_REMOVED lines=13> */
[----:B------:R-:W-:Y:S01]  /*11d0*/  IMAD.MOV R11, RZ, RZ, -R8 ;  /* 0x000000ffff0b7224 */ /* 0x000fe200078e0a08 */
[----:B------:R-:W-:-:S03]  /*11e0*/  MOV R15, R9 ;  /* 0x00000009000f7202 */ /* 0x000fc60000000f00 */
[----:B------:R-:W-:Y:S02]  /*11f0*/  IMAD R11, R10, R11, R14 ;  /* 0x0000000b0a0b7224 */ /* 0x000fe400078e020e */
[----:B------:R-:W-:Y:S01]  /*1200*/  IMAD.MOV.U32 R14, RZ, RZ, R8 ;  /* 0x000000ffff0e7224 */ /* 0x000fe200078e0008 */
[----:B------:R-:W-:Y:S05]  /*1210*/  BRA `(.L_x_2848) ;  /* 0x0000016000007947 */ /* 0x000fea0003800000 */
.L_x_2847:
        /* <DEDUP_REMOVED lines=22> */
.L_x_2848:
[----:B------:R-:W-:Y:S05]  /*1380*/  BSYNC B0 ;  /* 0x0000000000007941 */ /* 0x000fea0003800000 */
.L_x_2846:
        /* <DEDUP_REMOVED lines=12> */
[----:B------:R-:W-:Y:S05]  /*1450*/  CALL.REL.NOINC `($__internal_142_$__cuda_sm20_div_s64) ;  /* 0x000003d000007944 */ /* 0x000fea0003c00000 */
[----:B------:R-:W-:Y:S02]  /*1460*/  IMAD.MOV R5, RZ, RZ, -R8 ;  /* 0x000000ffff057224 */ /* 0x000fe400078e0a08 */
[----:B------:R-:W-:Y:S02]  /*1470*/  IMAD.MOV.U32 R15, RZ, RZ, R9 ;  /* 0x000000ffff0f7224 */ /* 0x000fe400078e0009 */
[----:B------:R-:W-:Y:S01]  /*1480*/  IMAD R10, R10, R5, R14 ;  /* 0x000000050a0a7224 */ /* 0x000fe200078e020e */
[----:B------:R-:W-:Y:S01]  /*1490*/  MOV R14, R8 ;  /* 0x00000008000e7202 */ /* 0x000fe20000000f00 */
[----:B------:R-:W-:Y:S05]  /*14a0*/  BRA `(.L_x_2851) ;  /* 0x0000016000007947 */ /* 0x000fea0003800000 */
.L_x_2850:
        /* <DEDUP_REMOVED lines=22> */
.L_x_2851:
[----:B------:R-:W-:Y:S05]  /*1610*/  BSYNC B0 ;  /* 0x0000000000007941 */ /* 0x000fea0003800000 */
.L_x_2849:
[----:B------:R0:W1:Y:S01]  /*1620*/  LDC R5, c[0x0][R20+0x154] ;  /* 0x0000550014057b82 */ /* 0x0000620000000800 */
[----:B------:R-:W-:Y:S02]  /*1630*/  IADD3 R21, R21, -0x4, RZ ;  /* 0xfffffffc15157810 */ /* 0x000fe40007ffe0ff */
[----:B------:R-:W-:Y:S02]  /*1640*/  IADD3 R22, R22, -0x10, RZ ;  /* 0xfffffff016167810 */ /* 0x000fe40007ffe0ff */
[----:B------:R-:W-:Y:S02]  /*1650*/  ISETP.GT.AND P0, PT, R21, 0x3, PT ;  /* 0x000000031500780c */ /* 0x000fe40003f04270 */
[----:B0-----:R-:W-:Y:S01]  /*1660*/  IADD3 R20, R20, -0x10, RZ ;  /* 0xfffffff014147810 */ /* 0x001fe20007ffe0ff */
[----:B-1----:R-:W-:-:S10]  /*1670*/  IMAD R0, R5, R10, R0 ;  /* 0x0000000a05007224 */ /* 0x002fd400078e0200 */
[----:B------:R-:W-:Y:S05]  /*1680*/  @P0 BRA `(.L_x_2852) ;  /* 0xfffff57000000947 */ /* 0x000fea000383ffff */
.L_x_2834:
        /* <DEDUP_REMOVED lines=26> */
        .weak           $__internal_142_$__cuda_sm20_div_s64
        .type           $__internal_142_$__cuda_sm20_div_s64,@function
        .size           $__internal_142_$__cuda_sm20_div_s64,($__internal_143_$__cuda_sm20_rem_s64 - $__internal_142_$__cuda_sm20_div_s64)
$__internal_142_$__cuda_sm20_div_s64:
        /* <DEDUP_REMOVED lines=82> */
[----:B------:R-:W-:Y:S05]  /*1d50*/  RET.REL.NODEC R6 `(_ZN2at6native16triu_tril_kernelIiiLb0ELi2ELb1EEEvNS_4cuda6detail10TensorInfoIT_T0_EENS4_IKS5_S6_EEllS6_) ;  /* 0xffffe2a006007950 */ /* 0x000fea0003c3ffff */
        .weak           $__internal_143_$__cuda_sm20_rem_s64
        .type           $__internal_143_$__cuda_sm20_rem_s64,@function
        .size           $__internal_143_$__cuda_sm20_rem_s64,(.L_x_3255 - $__internal_143_$__cuda_sm20_rem_s64)
$__internal_143_$__cuda_sm20_rem_s64:
        /* <DEDUP_REMOVED lines=72> */
[----:B------:R-:W-:Y:S06]  /*21e0*/  RET.REL.NODEC R2 `(_ZN2at6native16triu_tril_kernelIiiLb0ELi2ELb1EEEvNS_4cuda6detail10TensorInfoIT_T0_EENS4_IKS5_S6_EEllS6_) ;  /* 0xffffde1002007950 */ /* 0x000fec0003c3ffff */
.L_x_2853:
        /* <DEDUP_REMOVED lines=9> */
.L_x_3255:


//--------------------- .text._ZN2at6native16triu_tril_kernelIalLb0ELi8ELb0EEEvNS_4cuda6detail10TensorInfoIT_T0_EENS4_IKS5_S6_EEllS6_ --------------------------
	.section	.text._ZN2at6native16triu_tril_kernelIalLb0ELi8ELb0EEEvNS_4cuda6detail10TensorInfoIT_T0_EENS4_IKS5_S6_EEllS6_,"ax",@progbits
	.sectioninfo	@"SHI_REGISTERS=32"
	.align	128
        .global         _ZN2at6native16triu_tril_kernelIalLb0ELi8ELb0EEEvNS_4cuda6detail10TensorInfoIT_T0_EENS4_IKS5_S6_EEllS6_
        .type           _ZN2at6native16triu_tril_kernelIalLb0ELi8ELb0EEEvNS_4cuda6detail10TensorInfoIT_T0_EENS4_IKS5_S6_EEllS6_,@function
        .size           _ZN2at6native16triu_tril_kernelIalLb0ELi8ELb0EEEvNS_4cuda6detail10TensorInfoIT_T0_EENS4_IKS5_S6_EEllS6_,(.L_x_3256 - _ZN2at6native16triu_tril_kernelIalLb0ELi8ELb0EEEvNS_4cuda6detail10TensorInfoIT_T0_EENS4_IKS5_S6_EEllS6_)
        .other          _ZN2at6native16triu_tril_kernelIalLb0ELi8ELb0EEEvNS_4cuda6detail10TensorInfoIT_T0_EENS4_IKS5_S6_EEllS6_,@"STO_CUDA_ENTRY STV_DEFAULT"
_ZN2at6native16triu_tril_kernelIalLb0ELi8ELb0EEEvNS_4cuda6detail10TensorInfoIT_T0_EENS4_IKS5_S6_EEllS6_:
.text._ZN2at6native16triu_tril_kernelIalLb0ELi8ELb0EEEvNS_4cuda6detail10TensorInfoIT_T0_EENS4_IKS5_S6_EEllS6_:
        /* <DEDUP_REMOVED lines=19> */
[----:B------:R-:W-:Y:S05]  /*0130*/  CALL.REL.NOINC `($__internal_144_$__cuda_sm20_div_s64) ;  /* 0x00002bb000007944 */ /* 0x000fea0003c00000 */
        /* <DEDUP_REMOVED lines=9> */
.L_x_2855:
        /* <DEDUP_REMOVED lines=22> */
.L_x_2856:
[----:B------:R-:W-:Y:S05]  /*0330*/  BSYNC B0 ;  /* 0x0000000000007941 */ /* 0x000fea0003800000 */
.L_x_2854:
        /* <DEDUP_REMOVED lines=19> */
[----:B------:R-:W-:Y:S05]  /*0470*/  CALL.REL.NOINC `($__internal_144_$__cuda_sm20_div_s64) ;  /* 0x0000287000007944 */ /* 0x000fea0003c00000 */
        /* <DEDUP_REMOVED lines=9> */
.L_x_2858:
        /* <DEDUP_REMOVED lines=22> */
.L_x_2859:
[----:B------:R-:W-:Y:S05]  /*0670*/  BSYNC B0 ;  /* 0x0000000000007941 */ /* 0x000fea0003800000 */
.L_x_2857:
        /* <DEDUP_REMOVED lines=58> */
.L_x_2865:
        /* <DEDUP_REMOVED lines=26> */
.L_x_2863:
        /* <DEDUP_REMOVED lines=23> */
.L_x_2864:
[----:B------:R-:W-:Y:S05]  /*0d30*/  BSYNC B0 ;  /* 0x0000000000007941 */ /* 0x000fea0003800000 */
.L_x_2862:
        /* <DEDUP_REMOVED lines=19> */
.L_x_2861:
        /* <DEDUP_REMOVED lines=13> */
.L_x_2878:
        /* <DEDUP_REMOVED lines=14> */
[----:B------:R-:W-:Y:S05]  /*1020*/  CALL.REL.NOINC `($__internal_144_$__cuda_sm20_div_s64) ;  /* 0x00001cc000007944 */ /* 0x000fea0003c00000 */
        /* <DEDUP_REMOVED lines=10> */
.L_x_2867:
        /* <DEDUP_REMOVED lines=23> */
.L_x_2868:
[----:B------:R-:W-:Y:S05]  /*1240*/  BSYNC B0 ;  /* 0x0000000000007941 */ /* 0x000fea0003800000 */
.L_x_2866:
        /* <DEDUP_REMOVED lines=24> */
[----:B------:R-:W-:Y:S05]  /*13d0*/  CALL.REL.NOINC `($__internal_144_$__cuda_sm20_div_s64) ;  /* 0x0000191000007944 */ /* 0x000fea0003c00000 */
        /* <DEDUP_REMOVED lines=10> */
.L_x_2870:
        /* <DEDUP_REMOVED lines=23> */
.L_x_2871:
[----:B------:R-:W-:Y:S05]  /*15f0*/  BSYNC B0 ;  /* 0x0000000000007941 */ /* 0x000fea0003800000 */
.L_x_2869:
        /* <DEDUP_REMOVED lines=26> */
[----:B------:R-:W-:Y:S05]  /*17a0*/  CALL.REL.NOINC `($__internal_144_$__cuda_sm20_div_s64) ;  /* 0x0000154000007944 */ /* 0x000fea0003c00000 */
        /* <DEDUP_REMOVED lines=10> */
.L_x_2873:
        /* <DEDUP_REMOVED lines=23> */
.L_x_2874:
[----:B------:R-:W-:Y:S05]  /*19c0*/  BSYNC B0 ;  /* 0x0000000000007941 */ /* 0x000fea0003800000 */
.L_x_2872:
        /* <DEDUP_REMOVED lines=38> */
.L_x_2876:
        /* <DEDUP_REMOVED lines=22> */
.L_x_2877:
[----:B------:R-:W-:Y:S05]  /*1d90*/  BSYNC B0 ;  /* 0x0000000000007941 */ /* 0x000fea0003800000 */
.L_x_2875:
        /* <DEDUP_REMOVED lines=20> */
.L_x_2860:
        /* <DEDUP_REMOVED lines=106> */
.L_x_2882:
[----:B0-----:R-:W-:Y:S05]  /*2580*/  BSYNC B1 ;  /* 0x0000000000017941 */ /* 0x001fea0003800000 */
.L_x_2881:
        /* <DEDUP_REMOVED lines=42> */
.L_x_2880:
[----:B------:R-:W-:Y:S05]  /*2830*/  BSYNC B0 ;  /* 0x0000000000007941 */ /* 0x000fea0003800000 */
.L_x_2879:
        /* <DEDUP_REMOVED lines=75> */
        .weak           $__internal_144_$__cuda_sm20_div_s64
        .type           $__internal_144_$__cuda_sm20_div_s64,@function
        .size           $__internal_144_$__cuda_sm20_div_s64,(.L_x_3256 - $__internal_144_$__cuda_sm20_div_s64)
$__internal_144_$__cuda_sm20_div_s64:
        /* <DEDUP_REMOVED lines=83> */
[----:B------:R-:W-:Y:S06]  /*3220*/  RET.REL.NODEC R20 `(_ZN2at6native16triu_tril_kernelIalLb0ELi8ELb0EEEvNS_4cuda6detail10TensorInfoIT_T0_EENS4_IKS5_S6_EEllS6_) ;  /* 0xffffcdd014007950 */ /* 0x000fec0003c3ffff */
.L_x_2883:
        /* <DEDUP_REMOVED lines=13> */
.L_x_3256:


//--------------------- .text._ZN2at6native16triu_tril_kernelIalLb0ELi8ELb1EEEvNS_4cuda6detail10TensorInfoIT_T0_EENS4_IKS5_S6_EEllS6_ --------------------------
	.section	.text._ZN2at6native16triu_tril_kernelIalLb0ELi8ELb1EEEvNS_4cuda6detail10TensorInfoIT_T0_EENS4_IKS5_S6_EEllS6_,"ax",@progbits
	.sectioninfo	@"SHI_REGISTERS=30"
	.align	128
        .global         _ZN2at6native16triu_tril_kernelIalLb0ELi8ELb1EEEvNS_4cuda6detail10TensorInfoIT_T0_EENS4_IKS5_S6_EEllS6_
        .type           _ZN2at6native16triu_tril_kernelIalLb0ELi8ELb1EEEvNS_4cuda6detail10TensorInfoIT_T0_EENS4_IKS5_S6_EEllS6_,@function
        .size           _ZN2at6native16triu_tril_kernelIalLb0ELi8ELb1EEEvNS_4cuda6detail10TensorInfoIT_T0_EENS4_IKS5_S6_EEllS6_,(.L_x_3258 - _ZN2at6native16triu_tril_kernelIalLb0ELi8ELb1EEEvNS_4cuda6detail10TensorInfoIT_T0_EENS4_IKS5_S6_EEllS6_)
        .other          _ZN2at6native16triu_tril_kernelIalLb0ELi8ELb1EEEvNS_4cuda6detail10TensorInfoIT_T0_EENS4_IKS5_S6_EEllS6_,@"STO_CUDA_ENTRY STV_DEFAULT"
_ZN2at6native16triu_tril_kernelIalLb0ELi8ELb1EEEvNS_4cuda6detail10TensorInfoIT_T0_EENS4_IKS5_S6_EEllS6_:
.text._ZN2at6native16triu_tril_kernelIalLb0ELi8ELb1EEEvNS_4cuda6detail10TensorInfoIT_T0_EENS4_IKS5_S6_EEllS6_:
        /* <DEDUP_REMOVED lines=19> */
[----:B------:R-:W-:Y:S05]  /*0130*/  CALL.REL.NOINC `($__internal_145_$__cuda_sm20_div_s64) ;  /* 0x000026e000007944 */ /* 0x000fea0003c00000 */
[----:B------:R-:W-:-:S05]  /*0140*/  IADD3 R7, P0, RZ, -R10, RZ ;  /* 0x8000000aff077210 */ /* 0x000fca0007f1e0ff */
[----:B------:R-:W-:Y:S02]  /*0150*/  IMAD.X R0, RZ, RZ, ~R11, P0 ;  /* 0x000000ffff007224 */ /* 0x000fe400000e0e0b */
[----:B------:R-:W-:-:S04]  /*0160*/  IMAD.WIDE.U32 R4, R7, c[0x0][0x4b0], R2 ;  /* 0x00012c0007047a25 */ /* 0x000fc800078e0002 */
[----:B------:R-:W-:-:S04]  /*0170*/  IMAD R0, R0, c[0x0][0x4b0], RZ ;  /* 0x00012c0000007a24 */ /* 0x000fc800078e02ff */
[----:B------:R-:W-:-:S04]  /*0180*/  IMAD R3, R7, c[0x0][0x4b4], R0 ;  /* 0x00012d0007037a24 */ /* 0x000fc800078e0200 */
[----:B------:R-:W-:Y:S01]  /*0190*/  IMAD.IADD R3, R5, 0x1, R3 ;  /* 0x0000000105037824 */ /* 0x000fe200078e0203 */
[----:B------:R-:W-:Y:S05]  /*01a0*/  BRA `(.L_x_2886) ;  /* 0x0000016000007947 */ /* 0x000fea0003800000 */
.L_x_2885:
        /* <DEDUP_REMOVED lines=22> */
.L_x_2886:
[----:B------:R-:W-:Y:S05]  /*0310*/  BSYNC B0 ;  /* 0x0000000000007941 */ /* 0x000fea0003800000 */
.L_x_2884:
        /* <DEDUP_REMOVED lines=13> */
[----:B------:R-:W-:Y:S05]  /*03f0*/  CALL.REL.NOINC `($__internal_146_$__cuda_sm20_rem_s64) ;  /* 0x0000295000007944 */ /* 0x000fea0003c00000 */
[----:B------:R-:W-:Y:S05]  /*0400*/  BRA `(.L_x_2889) ;  /* 0x0000012000007947 */ /* 0x000fea0003800000 */
.L_x_2888:
        /* <DEDUP_REMOVED lines=18> */
.L_x_2889:
[----:B------:R-:W-:Y:S05]  /*0530*/  BSYNC B0 ;  /* 0x0000000000007941 */ /* 0x000fea0003800000 */
.L_x_2887:
        /* <DEDUP_REMOVED lines=19> */
[----:B------:R-:W-:Y:S05]  /*0670*/  CALL.REL.NOINC `($__internal_145_$__cuda_sm20_div_s64) ;  /* 0x000021a000007944 */ /* 0x000fea0003c00000 */
[----:B------:R-:W-:Y:S01]  /*0680*/  IMAD.MOV.U32 R18, RZ, RZ, R10 ;  /* 0x000000ffff127224 */ /* 0x000fe200078e000a */
[----:B------:R-:W-:Y:S01]  /*0690*/  MOV R19, R11 ;  /* 0x0000000b00137202 */ /* 0x000fe20000000f00 */
[----:B------:R-:W-:Y:S05]  /*06a0*/  BRA `(.L_x_2892) ;  /* 0x0000013000007947 */ /* 0x000fea0003800000 */
.L_x_2891:
        /* <DEDUP_REMOVED lines=19> */
.L_x_2892:
[----:B------:R-:W-:Y:S05]  /*07e0*/  BSYNC B0 ;  /* 0x0000000000007941 */ /* 0x000fea0003800000 */
.L_x_2890:
        /* <DEDUP_REMOVED lines=43> */
.L_x_2898:
        /* <DEDUP_REMOVED lines=13> */
[----:B------:R-:W-:Y:S05]  /*0b70*/  CALL.REL.NOINC `($__internal_145_$__cuda_sm20_div_s64) ;  /* 0x00001ca000007944 */ /* 0x000fea0003c00000 */
        /* <DEDUP_REMOVED lines=11> */
.L_x_2896:
        /* <DEDUP_REMOVED lines=23> */
.L_x_2897:
[----:B------:R-:W-:Y:S05]  /*0da0*/  BSYNC B0 ;  /* 0x0000000000007941 */ /* 0x000fea0003800000 */
.L_x_2895:
        /* <DEDUP_REMOVED lines=14> */
.L_x_2894:
        /* <DEDUP_REMOVED lines=13> */
.L_x_2911:
        /* <DEDUP_REMOVED lines=13> */
[----:B------:R-:W-:Y:S05]  /*1030*/  CALL.REL.NOINC `($__internal_145_$__cuda_sm20_div_s64) ;  /* 0x000017e000007944 */ /* 0x000fea0003c00000 */
        /* <DEDUP_REMOVED lines=11> */
.L_x_2900:
        /* <DEDUP_REMOVED lines=23> */
.L_x_2901:
[----:B------:R-:W-:Y:S05]  /*1260*/  BSYNC B0 ;  /* 0x0000000000007941 */ /* 0x000fea0003800000 */
.L_x_2899:
        /* <DEDUP_REMOVED lines=18> */
[----:B------:R-:W-:Y:S05]  /*1390*/  CALL.REL.NOINC `($__internal_145_$__cuda_sm20_div_s64) ;  /* 0x0000148000007944 */ /* 0x000fea0003c00000 */
        /* <DEDUP_REMOVED lines=11> */
.L_x_2903:
        /* <DEDUP_REMOVED lines=23> */
.L_x_2904:
[----:B------:R-:W-:Y:S05]  /*15c0*/  BSYNC B0 ;  /* 0x0000000000007941 */ /* 0x000fea0003800000 */
.L_x_2902:
        /* <DEDUP_REMOVED lines=32> */
.L_x_2906:
        /* <DEDUP_REMOVED lines=23> */
.L_x_2907:
[----:B------:R-:W-:Y:S05]  /*1940*/  BSYNC B0 ;  /* 0x0000000000007941 */ /* 0x000fea0003800000 */
.L_x_2905:
        /* <DEDUP_REMOVED lines=19> */
[----:B------:R-:W-:Y:S05]  /*1a80*/  CALL.REL.NOINC `($__internal_145_$__cuda_sm20_div_s64) ;  /* 0x00000d9000007944 */ /* 0x000fea0003c00000 */
        /* <DEDUP_REMOVED lines=11> */
.L_x_2909:
        /* <DEDUP_REMOVED lines=23> */
.L_x_2910:
[----:B------:R-:W-:Y:S05]  /*1cb0*/  BSYNC B0 ;  /* 0x0000000000007941 */ /* 0x000fea0003800000 */
.L_x_2908:
        /* <DEDUP_REMOVED lines=14> */
.L_x_2893:
        /* <DEDUP_REMOVED lines=54> */
.L_x_2913:
[----:B------:R-:W-:Y:S05]  /*2100*/  BSYNC B0 ;  /* 0x0000000000007941 */ /* 0x000fea0003800000 */
.L_x_2912:
        /* <DEDUP_REMOVED lines=23> */
.L_x_2915:
[----:B------:R-:W-:Y:S05]  /*2280*/  BSYNC B0 ;  /* 0x0000000000007941 */ /* 0x000fea0003800000 */
.L_x_2914:
        /* <DEDUP_REMOVED lines=22> */
.L_x_2917:
[----:B------:R-:W-:Y:S05]  /*23f0*/  BSYNC B0 ;  /* 0x0000000000007941 */ /* 0x000fea0003800000 */
.L_x_2916:
        /* <DEDUP_REMOVED lines=23> */
.L_x_2919:
[----:B------:R-:W-:Y:S05]  /*2570*/  BSYNC B0 ;  /* 0x0000000000007941 */ /* 0x000fea0003800000 */
.L_x_2918:
        /* <DEDUP_REMOVED lines=27> */
.L_x_2921:
[----:B------:R-:W-:Y:S05]  /*2730*/  BSYNC B0 ;  /* 0x0000000000007941 */ /* 0x000fea0003800000 */
.L_x_2920:
        /* <DEDUP_REMOVED lines=14> */
        .weak           $__internal_145_$__cuda_sm20_div_s64
        .type           $__internal_145_$__cuda_sm20_div_s64,@function
        .size           $__internal_145_$__cuda_sm20_div_s64,($__internal_146_$__cuda_sm20_rem_s64 - $__internal_145_$__cuda_sm20_div_s64)
$__internal_145_$__cuda_sm20_div_s64:
        /* <DEDUP_REMOVED lines=82> */
[----:B------:R-:W-:Y:S06]  /*2d40*/  RET.REL.NODEC R8 `(_ZN2at6native16triu_tril_kernelIalLb0ELi8ELb1EEEvNS_4cuda6detail10TensorInfoIT_T0_EENS4_IKS5_S6_EEllS6_) ;  /* 0xffffd2b008007950 */ /* 0x000fec0003c3ffff */
        .weak           $__internal_146_$__cuda_sm20_rem_s64
        .type           $__internal_146_$__cuda_sm20_rem_s64,@function
        .size           $__internal_146_$__cuda_sm20_rem_s64,(.L_x_3258 - $__internal_146_$__cuda_sm20_rem_s64)
$__internal_146_$__cuda_sm20_rem_s64:
        /* <DEDUP_REMOVED lines=77> */
[----:B------:R-:W-:Y:S06]  /*3220*/  RET.REL.NODEC R6 `(_ZN2at6native16triu_tril_kernelIalLb0ELi8ELb1EEEvNS_4cuda6detail10TensorInfoIT_T0_EENS4_IKS5_S6_EEllS6_) ;  /* 0xffffcdd006007950 */ /* 0x000fec0003c3ffff */
.L_x_2922:
        /* <DEDUP_REMOVED lines=13> */
.L_x_3258:


//--------------------- .text._ZN2at6native16triu_tril_kernelIaiLb0ELi8ELb0EEEvNS_4cuda6detail10TensorInfoIT_T0_EENS4_IKS5_S6_EEllS6_ --------------------------
	.section	.text._ZN2at6native16triu_tril_kernelIaiLb0ELi8ELb0EEEvNS_4cuda6detail10TensorInfoIT_T0_EENS4_IKS5_S6_EEllS6_,"ax",@progbits
	.sectioninfo	@"SHI_REGISTERS=30"
	.align	128
        .global         _ZN2at6native16triu_tril_kernelIaiLb0ELi8ELb0EEEvNS_4cuda6detail10TensorInfoIT_T0_EENS4_IKS5_S6_EEllS6_
        .type           _ZN2at6native16triu_tril_kernelIaiLb0ELi8ELb0EEEvNS_4cuda6detail10TensorInfoIT_T0_EENS4_IKS5_S6_EEllS6_,@function
        .size           _ZN2at6native16triu_tril_kernelIaiLb0ELi8ELb0EEEvNS_4cuda6detail10TensorInfoIT_T0_EENS4_IKS5_S6_EEllS6_,(.L_x_3259 - _ZN2at6native16triu_tril_kernelIaiLb0ELi8ELb0EEEvNS_4cuda6detail10TensorInfoIT_T0_EENS4_IKS5_S6_EEllS6_)
        .other          _ZN2at6native16triu_tril_kernelIaiLb0ELi8ELb0EEEvNS_4cuda6detail10TensorInfoIT_T0_EENS4_IKS5_S6_EEllS6_,@"STO_CUDA_ENTRY STV_DEFAULT"
_ZN2at6native16triu_tril_kernelIaiLb0ELi8ELb0EEEvNS_4cuda6detail10TensorInfoIT_T0_EENS4_IKS5_S6_EEllS6_:
.text._ZN2at6native16triu_tril_kernelIaiLb0ELi8ELb0EEEvNS_4cuda6detail10TensorInfoIT_T0_EENS4_IKS5_S6_EEllS6_:
        /* <DEDUP_REMOVED lines=20> */
[----:B------:R-:W-:Y:S05]  /*0140*/  CALL.REL.NOINC `($__internal_147_$__cuda_sm20_div_s64) ;  /* 0x0000221000007944 */ /* 0x000fea0003c00000 */
[--C-:B------:R-:W-:Y:S02]  /*0150*/  IMAD.MOV R0, RZ, RZ, -R2.reuse ;  /* 0x000000ffff007224 */ /* 0x100fe400078e0a02 */
[----:B------:R-:W-:Y:S02]  /*0160*/  IMAD.MOV.U32 R16, RZ, RZ, R2 ;  /* 0x000000ffff107224 */ /* 0x000fe400078e0002 */
[----:B------:R-:W-:Y:S02]  /*0170*/  IMAD R3, R0, c[0x0][0x320], R3 ;  /* 0x0000c80000037a24 */ /* 0x000fe400078e0203 */
[----:B------:R-:W-:Y:S01]  /*0180*/  IMAD.MOV.U32 R17, RZ, RZ, R9 ;  /* 0x000000ffff117224 */ /* 0x000fe200078e0009 */
[----:B------:R-:W-:Y:S05]  /*0190*/  BRA `(.L_x_2925) ;  /* 0x0000015000007947 */ /* 0x000fea0003800000 */
.L_x_2924:
        /* <DEDUP_REMOVED lines=21> */
.L_x_2925:
[----:B------:R-:W-:Y:S05]  /*02f0*/  BSYNC B0 ;  /* 0x0000000000007941 */ /* 0x000fea0003800000 */
.L_x_2923:
        /* <DEDUP_REMOVED lines=16> */
[----:B------:R-:W-:Y:S05]  /*0400*/  CALL.REL.NOINC `($__internal_147_$__cuda_sm20_div_s64) ;  /* 0x00001f5000007944 */ /* 0x000fea0003c00000 */
[--C-:B------:R-:W-:Y:S02]  /*0410*/  IMAD.MOV R5, RZ, RZ, -R2.reuse ;  /* 0x000000ffff057224 */ /* 0x100fe400078e0a02 */
[----:B------:R-:W-:Y:S02]  /*0420*/  IMAD.MOV.U32 R12, RZ, RZ, R2 ;  /* 0x000000ffff0c7224 */ /* 0x000fe400078e0002 */
[----:B------:R-:W-:-:S02]  /*0430*/  IMAD.MOV.U32 R13, RZ, RZ, R9 ;  /* 0x000000ffff0d7224 */ /* 0x000fc400078e0009 */
[----:B------:R-:W-:Y:S01]  /*0440*/  IMAD R0, R5, UR5, R16 ;  /* 0x0000000505007c24 */ /* 0x000fe2000f8e0210 */
[----:B------:R-:W-:Y:S05]  /*0450*/  BRA `(.L_x_2928) ;  /* 0x0000015000007947 */ /* 0x000fea0003800000 */
.L_x_2927:
        /* <DEDUP_REMOVED lines=21> */
.L_x_2928:
[----:B------:R-:W-:Y:S05]  /*05b0*/  BSYNC B0 ;  /* 0x0000000000007941 */ /* 0x000fea0003800000 */
.L_x_2926:
        /* <DEDUP_REMOVED lines=25> */
.L_x_2934:
        /* <DEDUP_REMOVED lines=12> */
[----:B------:R-:W-:Y:S02]  /*0810*/  IMAD.MOV R7, RZ, RZ, -R2 ;  /* 0x000000ffff077224 */ /* 0x000fe400078e0a02 */
[----:B------:R-:W-:Y:S02]  /*0820*/  IMAD.MOV.U32 R13, RZ, RZ, R9 ;  /* 0x000000ffff0d7224 */ /* 0x000fe400078e0009 */
[----:B------:R-:W-:-:S02]  /*0830*/  IMAD R7, R7, UR10, R12 ;  /* 0x0000000a07077c24 */ /* 0x000fc4000f8e020c */
[----:B------:R-:W-:Y:S01]  /*0840*/  IMAD.MOV.U32 R12, RZ, RZ, R2 ;  /* 0x000000ffff0c7224 */ /* 0x000fe200078e0002 */
[----:B------:R-:W-:Y:S05]  /*0850*/  BRA `(.L_x_2933) ;  /* 0x0000016000007947 */ /* 0x000fea0003800000 */
.L_x_2932:
        /* <DEDUP_REMOVED lines=22> */
.L_x_2933:
[----:B------:R-:W-:Y:S05]  /*09c0*/  BSYNC B0 ;  /* 0x0000000000007941 */ /* 0x000fea0003800000 */
.L_x_2931:
        /* <DEDUP_REMOVED lines=10> */
.L_x_2930:
        /* <DEDUP_REMOVED lines=10> */
.L_x_2947:
        /* <DEDUP_REMOVED lines=17> */
.L_x_2936:
        /* <DEDUP_REMOVED lines=21> */
.L_x_2937:
[----:B------:R-:W-:Y:S05]  /*0d70*/  BSYNC B0 ;  /* 0x0000000000007941 */ /* 0x000fea0003800000 */
.L_x_2935:
        /* <DEDUP_REMOVED lines=21> */
.L_x_2939:
        /* <DEDUP_REMOVED lines=21> */
.L_x_2940:
[----:B------:R-:W-:Y:S05]  /*1020*/  BSYNC B0 ;  /* 0x0000000000007941 */ /* 0x000fea0003800000 */
.L_x_2938:
        /* <DEDUP_REMOVED lines=21> */
.L_x_2942:
        /* <DEDUP_REMOVED lines=21> */
.L_x_2943:
[----:B------:R-:W-:Y:S05]  /*12d0*/  BSYNC B0 ;  /* 0x0000000000007941 */ /* 0x000fea0003800000 */
.L_x_2941:
        /* <DEDUP_REMOVED lines=21> */
.L_x_2945:
        /* <DEDUP_REMOVED lines=21> */
.L_x_2946:
[----:B------:R-:W-:Y:S05]  /*1580*/  BSYNC B0 ;  /* 0x0000000000007941 */ /* 0x000fea0003800000 */
.L_x_2944:
        /* <DEDUP_REMOVED lines=11> */
.L_x_2929:
        /* <DEDUP_REMOVED lines=87> */
.L_x_2951:
[----:B0-----:R-:W-:Y:S05]  /*1bb0*/  BSYNC B1 ;  /* 0x0000000000017941 */ /* 0x001fea0003800000 */
.L_x_2950:
        /* <DEDUP_REMOVED lines=47> */
.L_x_2949:
        /* <DEDUP_REMOVED lines=8> */
.L_x_2952:
[----:B------:R-:W-:Y:S05]  /*1f30*/  BSYNC B0 ;  /* 0x0000000000007941 */ /* 0x000fea0003800000 */
.L_x_2948:
        /* <DEDUP_REMOVED lines=66> */
        .weak           $__internal_147_$__cuda_sm20_div_s64
        .type           $__internal_147_$__cuda_sm20_div_s64,@function
        .size           $__internal_147_$__cuda_sm20_div_s64,(.L_x_3259 - $__internal_147_$__cuda_sm20_div_s64)
$__internal_147_$__cuda_sm20_div_s64:
        /* <DEDUP_REMOVED lines=83> */
[----:B------:R-:W-:Y:S06]  /*2890*/  RET.REL.NODEC R4 `(_ZN2at6native16triu_tril_kernelIaiLb0ELi8ELb0EEEvNS_4cuda6detail10TensorInfoIT_T0_EENS4_IKS5_S6_EEllS6_) ;  /* 0xffffd76004007950 */ /* 0x000fec0003c3ffff */
.L_x_2953:
        /* <DEDUP_REMOVED lines=14> */
.L_x_3259:


//--------------------- .text._ZN2at6native16triu_tril_kernelIaiLb0ELi8ELb1EEEvNS_4cuda6detail10TensorInfoIT_T0_EENS4_IKS5_S6_EEllS6_ --------------------------
	.section	.text._ZN2at6native16triu_tril_kernelIaiLb0ELi8ELb1EEEvNS_4cuda6detail10TensorInfoIT_T0_EENS4_IKS5_S6_EEllS6_,"ax",@progbits
	.sectioninfo	@"SHI_REGISTERS=30"
	.align	128
        .global         _ZN2at6native16triu_tril_kernelIaiLb0ELi8ELb1EEEvNS_4cuda6detail10TensorInfoIT_T0_EENS4_IKS5_S6_EEllS6_
        .type           _ZN2at6native16triu_tril_kernelIaiLb0ELi8ELb1EEEvNS_4cuda6detail10TensorInfoIT_T0_EENS4_IKS5_S6_EEllS6_,@function
        .size           _ZN2at6native16triu_tril_kernelIaiLb0ELi8ELb1EEEvNS_4cuda6detail10TensorInfoIT_T0_EENS4_IKS5_S6_EEllS6_,(.L_x_3261 - _ZN2at6native16triu_tril_kernelIaiLb0ELi8ELb1EEEvNS_4cuda6detail10TensorInfoIT_T0_EENS4_IKS5_S6_EEllS6_)
        .other          _ZN2at6native16triu_tril_kernelIaiLb0ELi8ELb1EEEvNS_4cuda6detail10TensorInfoIT_T0_EENS4_IKS5_S6_EEllS6_,@"STO_CUDA_ENTRY STV_DEFAULT"
_ZN2at6native16triu_tril_kernelIaiLb0ELi8ELb1EEEvNS_4cuda6detail10TensorInfoIT_T0_EENS4_IKS5_S6_EEllS6_:
.text._ZN2at6native16triu_tril_kernelIaiLb0ELi8ELb1EEEvNS_4cuda6detail10TensorInfoIT_T0_EENS4_IKS5_S6_EEllS6_:
        /* <DEDUP_REMOVED lines=20> */
[----:B------:R-:W-:Y:S05]  /*0140*/  CALL.REL.NOINC `($__internal_148_$__cuda_sm20_div_s64) ;  /* 0x00001c3000007944 */ /* 0x000fea0003c00000 */
[----:B------:R-:W-:-:S04]  /*0150*/  IMAD.MOV R3, RZ, RZ, -R8 ;  /* 0x000000ffff037224 */ /* 0x000fc800078e0a08 */
[----:B------:R-:W-:Y:S01]  /*0160*/  IMAD R4, R3, c[0x0][0x320], R4 ;  /* 0x0000c80003047a24 */ /* 0x000fe200078e0204 */
[----:B------:R-:W-:Y:S05]  /*0170*/  BRA `(.L_x_2956) ;  /* 0x0000015000007947 */ /* 0x000fea0003800000 */
.L_x_2955:
        /* <DEDUP_REMOVED lines=21> */
.L_x_2956:
[----:B------:R-:W-:Y:S05]  /*02d0*/  BSYNC B0 ;  /* 0x0000000000007941 */ /* 0x000fea0003800000 */
.L_x_2954:
        /* <DEDUP_REMOVED lines=14> */
[----:B------:R-:W-:Y:S05]  /*03c0*/  CALL.REL.NOINC `($__internal_149_$__cuda_sm20_rem_s64) ;  /* 0x00001ee000007944 */ /* 0x000fea0003c00000 */
[----:B------:R-:W-:Y:S01]  /*03d0*/  IMAD.MOV.U32 R3, RZ, RZ, R5 ;  /* 0x000000ffff037224 */ /* 0x000fe200078e0005 */
[----:B------:R-:W-:Y:S05]  /*03e0*/  BRA `(.L_x_2959) ;  /* 0x0000011000007947 */ /* 0x000fea0003800000 */
.L_x_2958:
        /* <DEDUP_REMOVED lines=17> */
.L_x_2959:
[----:B------:R-:W-:Y:S05]  /*0500*/  BSYNC B0 ;  /* 0x0000000000007941 */ /* 0x000fea0003800000 */
.L_x_2957:
        /* <DEDUP_REMOVED lines=16> */
[----:B0-----:R-:W-:Y:S05]  /*0610*/  CALL.REL.NOINC `($__internal_148_$__cuda_sm20_div_s64) ;  /* 0x0000176000007944 */ /* 0x001fea0003c00000 */
[----:B------:R-:W-:Y:S02]  /*0620*/  IMAD.MOV.U32 R14, RZ, RZ, R8 ;  /* 0x000000ffff0e7224 */ /* 0x000fe400078e0008 */
[----:B------:R-:W-:Y:S01]  /*0630*/  IMAD.MOV.U32 R15, RZ, RZ, R9 ;  /* 0x000000ffff0f7224 */ /* 0x000fe200078e0009 */
[----:B------:R-:W-:Y:S05]  /*0640*/  BRA `(.L_x_2962) ;  /* 0x0000013000007947 */ /* 0x000fea0003800000 */
.L_x_2961:
        /* <DEDUP_REMOVED lines=19> */
.L_x_2962:
[----:B------:R-:W-:Y:S05]  /*0780*/  BSYNC B0 ;  /* 0x0000000000007941 */ /* 0x000fea0003800000 */
.L_x_2960:
        /* <DEDUP_REMOVED lines=17> */
.L_x_2968:
        /* <DEDUP_REMOVED lines=10> */
[----:B------:R-:W-:Y:S05]  /*0940*/  CALL.REL.NOINC `($__internal_148_$__cuda_sm20_div_s64) ;  /* 0x0000143000007944 */ /* 0x000fea0003c00000 */
[----:B------:R-:W-:Y:S02]  /*0950*/  IMAD.MOV R5, RZ, RZ, -R8 ;  /* 0x000000ffff057224 */ /* 0x000fe400078e0a08 */
[----:B------:R-:W-:Y:S02]  /*0960*/  IMAD.MOV.U32 R15, RZ, RZ, R9 ;  /* 0x000000ffff0f7224 */ /* 0x000fe400078e0009 */
[----:B------:R-:W-:Y:S02]  /*0970*/  IMAD R10, R10, R5, R14 ;  /* 0x000000050a0a7224 */ /* 0x000fe400078e020e */
[----:B------:R-:W-:Y:S01]  /*0980*/  IMAD.MOV.U32 R14, RZ, RZ, R8 ;  /* 0x000000ffff0e7224 */ /* 0x000fe200078e0008 */
[----:B------:R-:W-:Y:S05]  /*0990*/  BRA `(.L_x_2967) ;  /* 0x0000016000007947 */ /* 0x000fea0003800000 */
.L_x_2966:
        /* <DEDUP_REMOVED lines=22> */
.L_x_2967:
[----:B------:R-:W-:Y:S05]  /*0b00*/  BSYNC B0 ;  /* 0x0000000000007941 */ /* 0x000fea0003800000 */
.L_x_2965:
        /* <DEDUP_REMOVED lines=8> */
.L_x_2964:
[----:B------:R-:W-:-:S13]  /*0b90*/  ISETP.GE.U32.AND P0, PT, R21, 0x3, PT ;  /* 0x000000031500780c */ /* 0x000fda0003f06070 */
[----:B------:R-:W-:Y:S05]  /*0ba0*/  @!P0 BRA `(.L_x_2963) ;  /* 0x00000ae000008947 */ /* 0x000fea0003800000 */
[C---:B------:R-:W-:Y:S01]  /*0bb0*/  IMAD.SHL.U32 R22, R20.reuse, 0x4, RZ ;  /* 0x0000000414167824 */ /* 0x040fe200078e00ff */
[----:B------:R-:W-:Y:S01]  /*0bc0*/  IADD3 R21, R20, 0x4, RZ ;  /* 0x0000000414157810 */ /* 0x000fe20007ffe0ff */
[----:B------:R-:W-:-:S03]  /*0bd0*/  IMAD.MOV.U32 R5, RZ, RZ, 0x4 ;  /* 0x00000004ff057424 */ /* 0x000fc600078e00ff */
[----:B------:R-:W-:Y:S01]  /*0be0*/  IADD3 R22, R22, 0xe0, RZ ;  /* 0x000000e016167810 */ /* 0x000fe20007ffe0ff */
[----:B------:R-:W-:-:S03]  /*0bf0*/  IMAD R20, R20, R5, c[0x2][0x10] ;  /* 0x0080040014147624 */ /* 0x000fc600078e0205 */
.L_x_2981:
        /* <DEDUP_REMOVED lines=10> */
[----:B------:R-:W-:Y:S05]  /*0ca0*/  CALL.REL.NOINC `($__internal_148_$__cuda_sm20_div_s64) ;  /* 0x000010d000007944 */ /* 0x000fea0003c00000 */
[----:B------:R-:W-:Y:S01]  /*0cb0*/  IADD3 R11, -R8, RZ, RZ ;  /* 0x000000ff080b7210 */ /* 0x000fe20007ffe1ff */
[----:B------:R-:W-:-:S04]  /*0cc0*/  IMAD.MOV.U32 R15, RZ, RZ, R9 ;  /* 0x000000ffff0f7224 */ /* 0x000fc800078e0009 */
[----:B------:R-:W-:Y:S02]  /*0cd0*/  IMAD R11, R10, R11, R14 ;  /* 0x0000000b0a0b7224 */ /* 0x000fe400078e020e */
[----:B------:R-:W-:Y:S01]  /*0ce0*/  IMAD.MOV.U32 R14, RZ, RZ, R8 ;  /* 0x000000ffff0e7224 */ /* 0x000fe200078e0008 */
[----:B------:R-:W-:Y:S05]  /*0cf0*/  BRA `(.L_x_2971) ;  /* 0x0000016000007947 */ /* 0x000fea0003800000 */
.L_x_2970:
        /* <DEDUP_REMOVED lines=22> */
.L_x_2971:
[----:B------:R-:W-:Y:S05]  /*0e60*/  BSYNC B0 ;  /* 0x0000000000007941 */ /* 0x000fea0003800000 */
.L_x_2969:
        /* <DEDUP_REMOVED lines=12> */
[----:B------:R-:W-:Y:S05]  /*0f30*/  CALL.REL.NOINC `($__internal_148_$__cuda_sm20_div_s64) ;  /* 0x00000e4000007944 */ /* 0x000fea0003c00000 */
[----:B------:R-:W-:Y:S02]  /*0f40*/  IMAD.MOV R11, RZ, RZ, -R8 ;  /* 0x000000ffff0b7224 */ /* 0x000fe400078e0a08 */
[----:B------:R-:W-:Y:S02]  /*0f50*/  IMAD.MOV.U32 R15, RZ, RZ, R9 ;  /* 0x000000ffff0f7224 */ /* 0x000fe400078e0009 */
[----:B------:R-:W-:Y:S02]  /*0f60*/  IMAD R11, R10, R11, R14 ;  /* 0x0000000b0a0b7224 */ /* 0x000fe400078e020e */
[----:B------:R-:W-:Y:S01]  /*0f70*/  IMAD.MOV.U32 R14, RZ, RZ, R8 ;  /* 0x000000ffff0e7224 */ /* 0x000fe200078e0008 */
[----:B------:R-:W-:Y:S05]  /*0f80*/  BRA `(.L_x_2974) ;  /* 0x0000016000007947 */ /* 0x000fea0003800000 */
.L_x_2973:
        /* <DEDUP_REMOVED lines=22> */
.L_x_2974:
[----:B------:R-:W-:Y:S05]  /*10f0*/  BSYNC B0 ;  /* 0x0000000000007941 */ /* 0x000fea0003800000 */
.L_x_2972:
        /* <DEDUP_REMOVED lines=12> */
[----:B------:R-:W-:Y:S05]  /*11c0*/  CALL.REL.NOINC `($__internal_148_$__cuda_sm20_div_s64) ;  /* 0x00000bb000007944 */ /* 0x000fea0003c00000 */
[----:B------:R-:W-:Y:S02]  /*11d0*/  IMAD.MOV R11, RZ, RZ, -R8 ;  /* 0x000000ffff0b7224 */ /* 0x000fe400078e0a08 */
[----:B------:R-:W-:Y:S02]  /*11e0*/  IMAD.MOV.U32 R15, RZ, RZ, R9 ;  /* 0x000000ffff0f7224 */ /* 0x000fe400078e0009 */
[----:B------:R-:W-:Y:S02]  /*11f0*/  IMAD R11, R10, R11, R14 ;  /* 0x0000000b0a0b7224 */ /* 0x000fe400078e020e */
[----:B------:R-:W-:Y:S01]  /*1200*/  IMAD.MOV.U32 R14, RZ, RZ, R8 ;  /* 0x000000ffff0e7224 */ /* 0x000fe200078e0008 */
[----:B------:R-:W-:Y:S05]  /*1210*/  BRA `(.L_x_2977) ;  /* 0x0000016000007947 */ /* 0x000fea0003800000 */
.L_x_2976:
        /* <DEDUP_REMOVED lines=22> */
.L_x_2977:
[----:B------:R-:W-:Y:S05]  /*1380*/  BSYNC B0 ;  /* 0x0000000000007941 */ /* 0x000fea0003800000 */
.L_x_2975:
        /* <DEDUP_REMOVED lines=13> */
[----:B------:R-:W-:Y:S01]  /*1460*/  IMAD.MOV R5, RZ, RZ, -R8 ;  /* 0x000000ffff057224 */ /* 0x000fe200078e0a08 */
[----:B------:R-:W-:-:S03]  /*1470*/  MOV R15, R9 ;  /* 0x00000009000f7202 */ /* 0x000fc60000000f00 */
[----:B------:R-:W-:Y:S02]  /*1480*/  IMAD R10, R10, R5, R14 ;  /* 0x000000050a0a7224 */ /* 0x000fe400078e020e */
[----:B------:R-:W-:Y:S01]  /*1490*/  IMAD.MOV.U32 R14, RZ, RZ, R8 ;  /* 0x000000ffff0e7224 */ /* 0x000fe200078e0008 */
[----:B------:R-:W-:Y:S05]  /*14a0*/  BRA `(.L_x_2980) ;  /* 0x0000016000007947 */ /* 0x000fea0003800000 */
.L_x_2979:
        /* <DEDUP_REMOVED lines=22> */
.L_x_2980:
[----:B------:R-:W-:Y:S05]  /*1610*/  BSYNC B0 ;  /* 0x0000000000007941 */ /* 0x000fea0003800000 */
.L_x_2978:
[----:B------:R0:W1:Y:S01]  /*1620*/  LDC R5, c[0x0][R20+0x154] ;  /* 0x0000550014057b82 */ /* 0x0000620000000800 */
[----:B------:R-:W-:Y:S02]  /*1630*/  IADD3 R21, R21, -0x4, RZ ;  /* 0xfffffffc15157810 */ /* 0x000fe40007ffe0ff */
[----:B------:R-:W-:Y:S02]  /*1640*/  IADD3 R22, R22, -0x10, RZ ;  /* 0xfffffff016167810 */ /* 0x000fe40007ffe0ff */
[----:B------:R-:W-:Y:S02]  /*1650*/  ISETP.GT.AND P0, PT, R21, 0x3, PT ;  /* 0x000000031500780c */ /* 0x000fe40003f04270 */
[----:B0-----:R-:W-:Y:S01]  /*1660*/  IADD3 R20, R20, -0x10, RZ ;  /* 0xfffffff014147810 */ /* 0x001fe20007ffe0ff */
[----:B-1----:R-:W-:-:S10]  /*1670*/  IMAD R0, R5, R10, R0 ;  /* 0x0000000a05007224 */ /* 0x002fd400078e0200 */
[----:B------:R-:W-:Y:S05]  /*1680*/  @P0 BRA `(.L_x_2981) ;  /* 0xfffff57000000947 */ /* 0x000fea000383ffff */
.L_x_2963:
        /* <DEDUP_REMOVED lines=111> */
        .weak           $__internal_148_$__cuda_sm20_div_s64
        .type           $__internal_148_$__cuda_sm20_div_s64,@function
        .size           $__internal_148_$__cuda_sm20_div_s64,($__internal_149_$__cuda_sm20_rem_s64 - $__internal_148_$__cuda_sm20_div_s64)
$__internal_148_$__cuda_sm20_div_s64:
        /* <DEDUP_REMOVED lines=82> */
[----:B------:R-:W-:Y:S05]  /*22a0*/  RET.REL.NODEC R6 `(_ZN2at6native16triu_tril_kernelIaiLb0ELi8ELb1EEEvNS_4cuda6detail10TensorInfoIT_T0_EENS4_IKS5_S6_EEllS6_) ;  /* 0xffffdd5006007950 */ /* 0x000fea0003c3ffff */
        .weak           $__internal_149_$__cuda_sm20_rem_s64
        .type           $__internal_149_$__cuda_sm20_rem_s64,@function
        .size           $__internal_149_$__cuda_sm20_rem_s64,(.L_x_3261 - $__internal_149_$__cuda_sm20_rem_s64)
$__internal_149_$__cuda_sm20_rem_s64:
        /* <DEDUP_REMOVED lines=72> */
[----:B------:R-:W-:Y:S06]  /*2730*/  RET.REL.NODEC R2 `(_ZN2at6native16triu_tril_kernelIaiLb0ELi8ELb1EEEvNS_4cuda6detail10TensorInfoIT_T0_EENS4_IKS5_S6_EEllS6_) ;  /* 0xffffd8c002007950 */ /* 0x000fec0003c3ffff */
.L_x_2982:
        /* <DEDUP_REMOVED lines=12> */
.L_x_3261:


//--------------------- .text._ZN2at6native16triu_tril_kernelIhlLb0ELi8ELb0EEEvNS_4cuda6detail10TensorInfoIT_T0_EENS4_IKS5_S6_EEllS6_ --------------------------
	.section	.text._ZN2at6native16triu_tril_kernelIhlLb0ELi8ELb0EEEvNS_4cuda6detail10TensorInfoIT_T0_EENS4_IKS5_S6_EEllS6_,"ax",@progbits
	.sectioninfo	@"SHI_REGISTERS=32"
	.align	128
        .global         _ZN2at6native16triu_tril_kernelIhlLb0ELi8ELb0EEEvNS_4cuda6detail10TensorInfoIT_T0_EENS4_IKS5_S6_EEllS6_
        .type           _ZN2at6native16triu_tril_kernelIhlLb0ELi8ELb0EEEvNS_4cuda6detail10TensorInfoIT_T0_EENS4_IKS5_S6_EEllS6_,@function
        .size           _ZN2at6native16triu_tril_kernelIhlLb0ELi8ELb0EEEvNS_4cuda6detail10TensorInfoIT_T0_EENS4_IKS5_S6_EEllS6_,(.L_x_3262 - _ZN2at6native16triu_tril_kernelIhlLb0ELi8ELb0EEEvNS_4cuda6detail10TensorInfoIT_T0_EENS4_IKS5_S6_EEllS6_)
        .other          _ZN2at6native16triu_tril_kernelIhlLb0ELi8ELb0EEEvNS_4cuda6detail10TensorInfoIT_T0_EENS4_IKS5_S6_EEllS6_,@"STO_CUDA_ENTRY STV_DEFAULT"
_ZN2at6native16triu_tril_kernelIhlLb0ELi8ELb0EEEvNS_4cuda6detail10TensorInfoIT_T0_EENS4_IKS5_S6_EEllS6_:
.text._ZN2at6native16triu_tril_kernelIhlLb0ELi8ELb0EEEvNS_4cuda6detail10TensorInfoIT_T0_EENS4_IKS5_S6_EEllS6_:
        /* <DEDUP_REMOVED lines=19> */
[----:B------:R-:W-:Y:S05]  /*0130*/  CALL.REL.NOINC `($__internal_150_$__cuda_sm20_div_s64) ;  /* 0x00002bb000007944 */ /* 0x000fea0003c00000 */
        /* <DEDUP_REMOVED lines=9> */
.L_x_2984:
        /* <DEDUP_REMOVED lines=22> */
.L_x_2985:
[----:B------:R-:W-:Y:S05]  /*0330*/  BSYNC B0 ;  /* 0x0000000000007941 */ /* 0x000fea0003800000 */
.L_x_2983:
        /* <DEDUP_REMOVED lines=19> */
[----:B------:R-:W-:Y:S05]  /*0470*/  CALL.REL.NOINC `($__internal_150_$__cuda_sm20_div_s64) ;  /* 0x0000287000007944 */ /* 0x000fea0003c00000 */
        /* <DEDUP_REMOVED lines=9> */
.L_x_2987:
        /* <DEDUP_REMOVED lines=22> */
.L_x_2988:
[----:B------:R-:W-:Y:S05]  /*0670*/  BSYNC B0 ;  /* 0x0000000000007941 */ /* 0x000fea0003800000 */
.L_x_2986:
        /* <DEDUP_REMOVED lines=58> */
.L_x_2994:
        /* <DEDUP_REMOVED lines=26> */
.L_x_2992:
        /* <DEDUP_REMOVED lines=23> */
.L_x_2993:
[----:B------:R-:W-:Y:S05]  /*0d30*/  BSYNC B0 ;  /* 0x0000000000007941 */ /* 0x000fea0003800000 */
.L_x_2991:
        /* <DEDUP_REMOVED lines=19> */
.L_x_2990:
        /* <DEDUP_REMOVED lines=13> */
.L_x_3007:
        /* <DEDUP_REMOVED lines=14> */
[----:B------:R-:W-:Y:S05]  /*1020*/  CALL.REL.NOINC `($__internal_150_$__cuda_sm20_div_s64) ;  /* 0x00001cc000007944 */ /* 0x000fea0003c00000 */
        /* <DEDUP_REMOVED lines=10> */
.L_x_2996:
        /* <DEDUP_REMOVED lines=23> */
.L_x_2997:
[----:B------:R-:W-:Y:S05]  /*1240*/  BSYNC B0 ;  /* 0x0000000000007941 */ /* 0x000fea0003800000 */
.L_x_2995:
        /* <DEDUP_REMOVED lines=24> */
[----:B------:R-:W-:Y:S05]  /*13d0*/  CALL.REL.NOINC `($__internal_150_$__cuda_sm20_div_s64) ;  /* 0x0000191000007944 */ /* 0x000fea0003c00000 */
        /* <DEDUP_REMOVED lines=10> */
.L_x_2999:
        /* <DEDUP_REMOVED lines=23> */
.L_x_3000:
[----:B------:R-:W-:Y:S05]  /*15f0*/  BSYNC B0 ;  /* 0x0000000000007941 */ /* 0x000fea0003800000 */
.L_x_2998:
        /* <DEDUP_REMOVED lines=26> */
[----:B------:R-:W-:Y:S05]  /*17a0*/  CALL.REL.NOINC `($__internal_150_$__cuda_sm20_div_s64) ;  /* 0x0000154000007944 */ /* 0x000fea0003c00000 */
        /* <DEDUP_REMOVED lines=10> */
.L_x_3002:
        /* <DEDUP_REMOVED lines=23> */
.L_x_3003:
[----:B------:R-:W-:Y:S05]  /*19c0*/  BSYNC B0 ;  /* 0x0000000000007941 */ /* 0x000fea0003800000 */
.L_x_3001:
        /* <DEDUP_REMOVED lines=38> */
.L_x_3005:
        /* <DEDUP_REMOVED lines=22> */
.L_x_3006:
[----:B------:R-:W-:Y:S05]  /*1d90*/  BSYNC B0 ;  /* 0x0000000000007941 */ /* 0x000fea0003800000 */
.L_x_3004:
        /* <DEDUP_REMOVED lines=20> */
.L_x_2989:
        /* <DEDUP_REMOVED lines=106> */
.L_x_3011:
[----:B0-----:R-:W-:Y:S05]  /*2580*/  BSYNC B1 ;  /* 0x0000000000017941 */ /* 0x001fea0003800000 */
.L_x_3010:
        /* <DEDUP_REMOVED lines=42> */
.L_x_3009:
[----:B------:R-:W-:Y:S05]  /*2830*/  BSYNC B0 ;  /* 0x0000000000007941 */ /* 0x000fea0003800000 */
.L_x_3008:
        /* <DEDUP_REMOVED lines=75> */
        .weak           $__internal_150_$__cuda_sm20_div_s64
        .type           $__internal_150_$__cuda_sm20_div_s64,@function
        .size           $__internal_150_$__cuda_sm20_div_s64,(.L_x_3262 - $__internal_150_$__cuda_sm20_div_s64)
$__internal_150_$__cuda_sm20_div_s64:
        /* <DEDUP_REMOVED lines=83> */
[----:B------:R-:W-:Y:S06]  /*3220*/  RET.REL.NODEC R20 `(_ZN2at6native16triu_tril_kernelIhlLb0ELi8ELb0EEEvNS_4cuda6detail10TensorInfoIT_T0_EENS4_IKS5_S6_EEllS6_) ;  /* 0xffffcdd014007950 */ /* 0x000fec0003c3ffff */
.L_x_3012:
        /* <DEDUP_REMOVED lines=13> */
.L_x_3262:


//--------------------- .text._ZN2at6native16triu_tril_kernelIhlLb0ELi8ELb1EEEvNS_4cuda6detail10TensorInfoIT_T0_EENS4_IKS5_S6_EEllS6_ --------------------------
	.section	.text._ZN2at6native16triu_tril_kernelIhlLb0ELi8ELb1EEEvNS_4cuda6detail10TensorInfoIT_T0_EENS4_IKS5_S6_EEllS6_,"ax",@progbits
	.sectioninfo	@"SHI_REGISTERS=30"
	.align	128
        .global         _ZN2at6native16triu_tril_kernelIhlLb0ELi8ELb1EEEvNS_4cuda6detail10TensorInfoIT_T0_EENS4_IKS5_S6_EEllS6_
        .type           _ZN2at6native16triu_tril_kernelIhlLb0ELi8ELb1EEEvNS_4cuda6detail10TensorInfoIT_T0_EENS4_IKS5_S6_EEllS6_,@function
        .size           _ZN2at6native16triu_tril_kernelIhlLb0ELi8ELb1EEEvNS_4cuda6detail10TensorInfoIT_T0_EENS4_IKS5_S6_EEllS6_,(.L_x_3264 - _ZN2at6native16triu_tril_kernelIhlLb0ELi8ELb1EEEvNS_4cuda6detail10TensorInfoIT_T0_EENS4_IKS5_S6_EEllS6_)
        .other          _ZN2at6native16triu_tril_kernelIhlLb0ELi8ELb1EEEvNS_4cuda6detail10TensorInfoIT_T0_EENS4_IKS5_S6_EEllS6_,@"STO_CUDA_ENTRY STV_DEFAULT"
_ZN2at6native16triu_tril_kernelIhlLb0ELi8ELb1EEEvNS_4cuda6detail10TensorInfoIT_T0_EENS4_IKS5_S6_EEllS6_:
.text._ZN2at6native16triu_tril_kernelIhlLb0ELi8ELb1EEEvNS_4cuda6detail10TensorInfoIT_T0_EENS4_IKS5_S6_EEllS6_:
        /* <DEDUP_REMOVED lines=19> */
[----:B------:R-:W-:Y:S05]  /*0130*/  CALL.REL.NOINC `($__internal_151_$__cuda_sm20_div_s64) ;  /* 0x000026e000007944 */ /* 0x000fea0003c00000 */
[----:B------:R-:W-:-:S05]  /*0140*/  IADD3 R7, P0, RZ, -R10, RZ ;  /* 0x8000000aff077210 */ /* 0x000fca0007f1e0ff */
[----:B------:R-:W-:Y:S02]  /*0150*/  IMAD.X R0, RZ, RZ, ~R11, P0 ;  /* 0x000000ffff007224 */ /* 0x000fe400000e0e0b */
[----:B------:R-:W-:-:S04]  /*0160*/  IMAD.WIDE.U32 R4, R7, c[0x0][0x4b0], R2 ;  /* 0x00012c0007047a25 */ /* 0x000fc800078e0002 */
[----:B------:R-:W-:-:S04]  /*0170*/  IMAD R0, R0, c[0x0][0x4b0], RZ ;  /* 0x00012c0000007a24 */ /* 0x000fc800078e02ff */
[----:B------:R-:W-:-:S04]  /*0180*/  IMAD R3, R7, c[0x0][0x4b4], R0 ;  /* 0x00012d0007037a24 */ /* 0x000fc800078e0200 */
[----:B------:R-:W-:Y:S01]  /*0190*/  IMAD.IADD R3, R5, 0x1, R3 ;  /* 0x0000000105037824 */ /* 0x000fe200078e0203 */
[----:B------:R-:W-:Y:S05]  /*01a0*/  BRA `(.L_x_3015) ;  /* 0x0000016000007947 */ /* 0x000fea0003800000 */
.L_x_3014:
        /* <DEDUP_REMOVED lines=22> */
.L_x_3015:
[----:B------:R-:W-:Y:S05]  /*0310*/  BSYNC B0 ;  /* 0x0000000000007941 */ /* 0x000fea0003800000 */
.L_x_3013:
        /* <DEDUP_REMOVED lines=13> */
[----:B------:R-:W-:Y:S05]  /*03f0*/  CALL.REL.NOINC `($__internal_152_$__cuda_sm20_rem_s64) ;  /* 0x0000295000007944 */ /* 0x000fea0003c00000 */
[----:B------:R-:W-:Y:S05]  /*0400*/  BRA `(.L_x_3018) ;  /* 0x0000012000007947 */ /* 0x000fea0003800000 */
.L_x_3017:
        /* <DEDUP_REMOVED lines=18> */
.L_x_3018:
[----:B------:R-:W-:Y:S05]  /*0530*/  BSYNC B0 ;  /* 0x0000000000007941 */ /* 0x000fea0003800000 */
.L_x_3016:
        /* <DEDUP_REMOVED lines=19> */
[----:B------:R-:W-:Y:S05]  /*0670*/  CALL.REL.NOINC `($__internal_151_$__cuda_sm20_div_s64) ;  /* 0x000021a000007944 */ /* 0x000fea0003c00000 */
[----:B------:R-:W-:Y:S01]  /*0680*/  IMAD.MOV.U32 R18, RZ, RZ, R10 ;  /* 0x000000ffff127224 */ /* 0x000fe200078e000a */
[----:B------:R-:W-:Y:S01]  /*0690*/  MOV R19, R11 ;  /* 0x0000000b00137202 */ /* 0x000fe20000000f00 */
[----:B------:R-:W-:Y:S05]  /*06a0*/  BRA `(.L_x_3021) ;  /* 0x0000013000007947 */ /* 0x000fea0003800000 */
.L_x_3020:
        /* <DEDUP_REMOVED lines=19> */
.L_x_3021:
[----:B------:R-:W-:Y:S05]  /*07e0*/  BSYNC B0 ;  /* 0x0000000000007941 */ /* 0x000fea0003800000 */
.L_x_3019:
        /* <DEDUP_REMOVED lines=43> */
.L_x_3027:
        /* <DEDUP_REMOVED lines=13> */
[----:B------:R-:W-:Y:S05]  /*0b70*/  CALL.REL.NOINC `($__internal_151_$__cuda_sm20_div_s64) ;  /* 0x00001ca000007944 */ /* 0x000fea0003c00000 */
        /* <DEDUP_REMOVED lines=11> */
.L_x_3025:
        /* <DEDUP_REMOVED lines=23> */
.L_x_3026:
[----:B------:R-:W-:Y:S05]  /*0da0*/  BSYNC B0 ;  /* 0x0000000000007941 */ /* 0x000fea0003800000 */
.L_x_3024:
        /* <DEDUP_REMOVED lines=14> */
.L_x_3023:
        /* <DEDUP_REMOVED lines=13> */
.L_x_3040:
        /* <DEDUP_REMOVED lines=13> */
[----:B------:R-:W-:Y:S05]  /*1030*/  CALL.REL.NOINC `($__internal_151_$__cuda_sm20_div_s64) ;  /* 0x000017e000007944 */ /* 0x000fea0003c00000 */
        /* <DEDUP_REMOVED lines=11> */
.L_x_3029:
        /* <DEDUP_REMOVED lines=23> */
.L_x_3030:
[----:B------:R-:W-:Y:S05]  /*1260*/  BSYNC B0 ;  /* 0x0000000000007941 */ /* 0x000fea0003800000 */
.L_x_3028:
        /* <DEDUP_REMOVED lines=18> */
[----:B------:R-:W-:Y:S05]  /*1390*/  CALL.REL.NOINC `($__internal_151_$__cuda_sm20_div_s64) ;  /* 0x0000148000007944 */ /* 0x000fea0003c00000 */
        /* <DEDUP_REMOVED lines=11> */
.L_x_3032:
        /* <DEDUP_REMOVED lines=23> */
.L_x_3033:
[----:B------:R-:W-:Y:S05]  /*15c0*/  BSYNC B0 ;  /* 0x0000000000007941 */ /* 0x000fea0003800000 */
.L_x_3031:
        /* <DEDUP_REMOVED lines=32> */
.L_x_3035:
        /* <DEDUP_REMOVED lines=23> */
.L_x_3036:
[----:B------:R-:W-:Y:S05]  /*1940*/  BSYNC B0 ;  /* 0x0000000000007941 */ /* 0x000fea0003800000 */
.L_x_3034:
        /* <DEDUP_REMOVED lines=19> */
[----:B------:R-:W-:Y:S05]  /*1a80*/  CALL.REL.NOINC `($__internal_151_$__cuda_sm20_div_s64) ;  /* 0x00000d9000007944 */ /* 0x000fea0003c00000 */
        /* <DEDUP_REMOVED lines=11> */
.L_x_3038:
        /* <DEDUP_REMOVED lines=23> */
.L_x_3039:
[----:B------:R-:W-:Y:S05]  /*1cb0*/  BSYNC B0 ;  /* 0x0000000000007941 */ /* 0x000fea0003800000 */
.L_x_3037:
        /* <DEDUP_REMOVED lines=14> */
.L_x_3022:
        /* <DEDUP_REMOVED lines=54> */
.L_x_3042:
[----:B------:R-:W-:Y:S05]  /*2100*/  BSYNC B0 ;  /* 0x0000000000007941 */ /* 0x000fea0003800000 */
.L_x_3041:
        /* <DEDUP_REMOVED lines=23> */
.L_x_3044:
[----:B------:R-:W-:Y:S05]  /*2280*/  BSYNC B0 ;  /* 0x0000000000007941 */ /* 0x000fea0003800000 */
.L_x_3043:
        /* <DEDUP_REMOVED lines=22> */
.L_x_3046:
[----:B------:R-:W-:Y:S05]  /*23f0*/  BSYNC B0 ;  /* 0x0000000000007941 */ /* 0x000fea0003800000 */
.L_x_3045:
        /* <DEDUP_REMOVED lines=23> */
.L_x_3048:
[----:B------:R-:W-:Y:S05]  /*2570*/  BSYNC B0 ;  /* 0x0000000000007941 */ /* 0x000fea0003800000 */
.L_x_3047:
        /* <DEDUP_REMOVED lines=27> */
.L_x_3050:
[----:B------:R-:W-:Y:S05]  /*2730*/  BSYNC B0 ;  /* 0x0000000000007941 */ /* 0x000fea0003800000 */
.L_x_3049:
        /* <DEDUP_REMOVED lines=14> */
        .weak           $__internal_151_$__cuda_sm20_div_s64
        .type           $__internal_151_$__cuda_sm20_div_s64,@function
        .size           $__internal_151_$__cuda_sm20_div_s64,($__internal_152_$__cuda_sm20_rem_s64 - $__internal_151_$__cuda_sm20_div_s64)
$__internal_151_$__cuda_sm20_div_s64:
        /* <DEDUP_REMOVED lines=82> */
[----:B------:R-:W-:Y:S06]  /*2d40*/  RET.REL.NODEC R8 `(_ZN2at6native16triu_tril_kernelIhlLb0ELi8ELb1EEEvNS_4cuda6detail10TensorInfoIT_T0_EENS4_IKS5_S6_EEllS6_) ;  /* 0xffffd2b008007950 */ /* 0x000fec0003c3ffff */
        .weak           $__internal_152_$__cuda_sm20_rem_s64
        .type           $__internal_152_$__cuda_sm20_rem_s64,@function
        .size           $__internal_152_$__cuda_sm20_rem_s64,(.L_x_3264 - $__internal_152_$__cuda_sm20_rem_s64)
$__internal_152_$__cuda_sm20_rem_s64:
        /* <DEDUP_REMOVED lines=77> */
[----:B------:R-:W-:Y:S06]  /*3220*/  RET.REL.NODEC R6 `(_ZN2at6native16triu_tril_kernelIhlLb0ELi8ELb1EEEvNS_4cuda6detail10TensorInfoIT_T0_EENS4_IKS5_S6_EEllS6_) ;  /* 0xffffcdd006007950 */ /* 0x000fec0003c3ffff */
.L_x_3051:
        /* <DEDUP_REMOVED lines=13> */
.L_x_3264:


//--------------------- .text._ZN2at6native16triu_tril_kernelIhiLb0ELi8ELb0EEEvNS_4cuda6detail10TensorInfoIT_T0_EENS4_IKS5_S6_EEllS6_ --------------------------
	.section	.text._ZN2at6native16triu_tril_kernelIhiLb0ELi8ELb0EEEvNS_4cuda6detail10TensorInfoIT_T0_EENS4_IKS5_S6_EEllS6_,"ax",@progbits
	.sectioninfo	@"SHI_REGISTERS=30"
	.align	128
        .global         _ZN2at6native16triu_tril_kernelIhiLb0ELi8ELb0EEEvNS_4cuda6detail10TensorInfoIT_T0_EENS4_IKS5_S6_EEllS6_
        .type           _ZN2at6native16triu_tril_kernelIhiLb0ELi8ELb0EEEvNS_4cuda6detail10TensorInfoIT_T0_EENS4_IKS5_S6_EEllS6_,@function
        .size           _ZN2at6native16triu_tril_kernelIhiLb0ELi8ELb0EEEvNS_4cuda6detail10TensorInfoIT_T0_EENS4_IKS5_S6_EEllS6_,(.L_x_3265 - _ZN2at6native16triu_tril_kernelIhiLb0ELi8ELb0EEEvNS_4cuda6detail10TensorInfoIT_T0_EENS4_IKS5_S6_EEllS6_)
        .other          _ZN2at6native16triu_tril_kernelIhiLb0ELi8ELb0EEEvNS_4cuda6detail10TensorInfoIT_T0_EENS4_IKS5_S6_EEllS6_,@"STO_CUDA_ENTRY STV_DEFAULT"
_ZN2at6native16triu_tril_kernelIhiLb0ELi8ELb0EEEvNS_4cuda6detail10TensorInfoIT_T0_EENS4_IKS5_S6_EEllS6_:
.text._ZN2at6native16triu_tril_kernelIhiLb0ELi8ELb0EEEvNS_4cuda6detail10TensorInfoIT_T0_EENS4_IKS5_S6_EEllS6_:
        /* <DEDUP_REMOVED lines=20> */
[----:B------:R-:W-:Y:S05]  /*0140*/  CALL.REL.NOINC `($__internal_153_$__cuda_sm20_div_s64) ;  /* 0x0000221000007944 */ /* 0x000fea0003c00000 */
[--C-:B------:R-:W-:Y:S02]  /*0150*/  IMAD.MOV R0, RZ, RZ, -R2.reuse ;  /* 0x000000ffff007224 */ /* 0x100fe400078e0a02 */
[----:B------:R-:W-:Y:S02]  /*0160*/  IMAD.MOV.U32 R16, RZ, RZ, R2 ;  /* 0x000000ffff107224 */ /* 0x000fe400078e0002 */
[----:B------:R-:W-:Y:S02]  /*0170*/  IMAD R3, R0, c[0x0][0x320], R3 ;  /* 0x0000c80000037a24 */ /* 0x000fe400078e0203 */
[----:B------:R-:W-:Y:S01]  /*0180*/  IMAD.MOV.U32 R17, RZ, RZ, R9 ;  /* 0x000000ffff117224 */ /* 0x000fe200078e0009 */
[----:B------:R-:W-:Y:S05]  /*0190*/  BRA `(.L_x_3054) ;  /* 0x0000015000007947 */ /* 0x000fea0003800000 */
.L_x_3053:
        /* <DEDUP_REMOVED lines=21> */
.L_x_3054:
[----:B------:R-:W-:Y:S05]  /*02f0*/  BSYNC B0 ;  /* 0x0000000000007941 */ /* 0x000fea0003800000 */
.L_x_3052:
        /* <DEDUP_REMOVED lines=16> */
[----:B------:R-:W-:Y:S05]  /*0400*/  CALL.REL.NOINC `($__internal_153_$__cuda_sm20_div_s64) ;  /* 0x00001f5000007944 */ /* 0x000fea0003c00000 */
[--C-:B------:R-:W-:Y:S02]  /*0410*/  IMAD.MOV R5, RZ, RZ, -R2.reuse ;  /* 0x000000ffff057224 */ /* 0x100fe400078e0a02 */
[----:B------:R-:W-:Y:S02]  /*0420*/  IMAD.MOV.U32 R12, RZ, RZ, R2 ;  /* 0x000000ffff0c7224 */ /* 0x000fe400078e0002 */
[----:B------:R-:W-:-:S02]  /*0430*/  IMAD.MOV.U32 R13, RZ, RZ, R9 ;  /* 0x000000ffff0d7224 */ /* 0x000fc400078e0009 */
[----:B------:R-:W-:Y:S01]  /*0440*/  IMAD R0, R5, UR5, R16 ;  /* 0x0000000505007c24 */ /* 0x000fe2000f8e0210 */
[----:B------:R-:W-:Y:S05]  /*0450*/  BRA `(.L_x_3057) ;  /* 0x0000015000007947 */ /* 0x000fea0003800000 */
.L_x_3056:
        /* <DEDUP_REMOVED lines=21> */
.L_x_3057:
[----:B------:R-:W-:Y:S05]  /*05b0*/  BSYNC B0 ;  /* 0x0000000000007941 */ /* 0x000fea0003800000 */
.L_x_3055:
        /* <DEDUP_REMOVED lines=25> */
.L_x_3063:
        /* <DEDUP_REMOVED lines=12> */
[----:B------:R-:W-:Y:S02]  /*0810*/  IMAD.MOV R7, RZ, RZ, -R2 ;  /* 0x000000ffff077224 */ /* 0x000fe400078e0a02 */
[----:B------:R-:W-:Y:S02]  /*0820*/  IMAD.MOV.U32 R13, RZ, RZ, R9 ;  /* 0x000000ffff0d7224 */ /* 0x000fe400078e0009 */
[----:B------:R-:W-:-:S02]  /*0830*/  IMAD R7, R7, UR10, R12 ;  /* 0x0000000a07077c24 */ /* 0x000fc4000f8e020c */
[----:B------:R-:W-:Y:S01]  /*0840*/  IMAD.MOV.U32 R12, RZ, RZ, R2 ;  /* 0x000000ffff0c7224 */ /* 0x000fe200078e0002 */
[----:B------:R-:W-:Y:S05]  /*0850*/  BRA `(.L_x_3062) ;  /* 0x0000016000007947 */ /* 0x000fea0003800000 */
.L_x_3061:
        /* <DEDUP_REMOVED lines=22> */
.L_x_3062:
[----:B------:R-:W-:Y:S05]  /*09c0*/  BSYNC B0 ;  /* 0x0000000000007941 */ /* 0x000fea0003800000 */
.L_x_3060:
        /* <DEDUP_REMOVED lines=10> */
.L_x_3059:
        /* <DEDUP_REMOVED lines=10> */
.L_x_3076:
        /* <DEDUP_REMOVED lines=17> */
.L_x_3065:
        /* <DEDUP_REMOVED lines=21> */
.L_x_3066:
[----:B------:R-:W-:Y:S05]  /*0d70*/  BSYNC B0 ;  /* 0x0000000000007941 */ /* 0x000fea0003800000 */
.L_x_3064:
        /* <DEDUP_REMOVED lines=21> */
.L_x_3068:
        /* <DEDUP_REMOVED lines=21> */
.L_x_3069:
[----:B------:R-:W-:Y:S05]  /*1020*/  BSYNC B0 ;  /* 0x0000000000007941 */ /* 0x000fea0003800000 */
.L_x_3067:
        /* <DEDUP_REMOVED lines=21> */
.L_x_3071:
        /* <DEDUP_REMOVED lines=21> */
.L_x_3072:
[----:B------:R-:W-:Y:S05]  /*12d0*/  BSYNC B0 ;  /* 0x0000000000007941 */ /* 0x000fea0003800000 */
.L_x_3070:
        /* <DEDUP_REMOVED lines=21> */
.L_x_3074:
        /* <DEDUP_REMOVED lines=21> */
.L_x_3075:
[----:B------:R-:W-:Y:S05]  /*1580*/  BSYNC B0 ;  /* 0x0000000000007941 */ /* 0x000fea0003800000 */
.L_x_3073:
        /* <DEDUP_REMOVED lines=11> */
.L_x_3058:
        /* <DEDUP_REMOVED lines=87> */
.L_x_3080:
[----:B0-----:R-:W-:Y:S05]  /*1bb0*/  BSYNC B1 ;  /* 0x0000000000017941 */ /* 0x001fea0003800000 */
.L_x_3079:
        /* <DEDUP_REMOVED lines=47> */
.L_x_3078:
        /* <DEDUP_REMOVED lines=8> */
.L_x_3081:
[----:B------:R-:W-:Y:S05]  /*1f30*/  BSYNC B0 ;  /* 0x0000000000007941 */ /* 0x000fea0003800000 */
.L_x_3077:
        /* <DEDUP_REMOVED lines=66> */
        .weak           $__internal_153_$__cuda_sm20_div_s64
        .type           $__internal_153_$__cuda_sm20_div_s64,@function
        .size           $__internal_153_$__cuda_sm20_div_s64,(.L_x_3265 - $__internal_153_$__cuda_sm20_div_s64)
$__internal_153_$__cuda_sm20_div_s64:
        /* <DEDUP_REMOVED lines=83> */
[----:B------:R-:W-:Y:S06]  /*2890*/  RET.REL.NODEC R4 `(_ZN2at6native16triu_tril_kernelIhiLb0ELi8ELb0EEEvNS_4cuda6detail10TensorInfoIT_T0_EENS4_IKS5_S6_EEllS6_) ;  /* 0xffffd76004007950 */ /* 0x000fec0003c3ffff */
.L_x_3082:
        /* <DEDUP_REMOVED lines=14> */
.L_x_3265:


//--------------------- .text._ZN2at6native16triu_tril_kernelIhiLb0ELi8ELb1EEEvNS_4cuda6detail10TensorInfoIT_T0_EENS4_IKS5_S6_EEllS6_ --------------------------
	.section	.text._ZN2at6native16triu_tril_kernelIhiLb0ELi8ELb1EEEvNS_4cuda6detail10TensorInfoIT_T0_EENS4_IKS5_S6_EEllS6_,"ax",@progbits
	.sectioninfo	@"SHI_REGISTERS=30"
	.align	128
        .global         _ZN2at6native16triu_tril_kernelIhiLb0ELi8ELb1EEEvNS_4cuda6detail10TensorInfoIT_T0_EENS4_IKS5_S6_EEllS6_
        .type           _ZN2at6native16triu_tril_kernelIhiLb0ELi8ELb1EEEvNS_4cuda6detail10TensorInfoIT_T0_EENS4_IKS5_S6_EEllS6_,@function
        .size           _ZN2at6native16triu_tril_kernelIhiLb0ELi8ELb1EEEvNS_4cuda6detail10TensorInfoIT_T0_EENS4_IKS5_S6_EEllS6_,(.L_x_3267 - _ZN2at6native16triu_tril_kernelIhiLb0ELi8ELb1EEEvNS_4cuda6detail10TensorInfoIT_T0_EENS4_IKS5_S6_EEllS6_)
        .other          _ZN2at6native16triu_tril_kernelIhiLb0ELi8ELb1EEEvNS_4cuda6detail10TensorInfoIT_T0_EENS4_IKS5_S6_EEllS6_,@"STO_CUDA_ENTRY STV_DEFAULT"
_ZN2at6native16triu_tril_kernelIhiLb0ELi8ELb1EEEvNS_4cuda6detail10TensorInfoIT_T0_EENS4_IKS5_S6_EEllS6_:
.text._ZN2at6native16triu_tril_kernelIhiLb0ELi8ELb1EEEvNS_4cuda6detail10TensorInfoIT_T0_EENS4_IKS5_S6_EEllS6_:
        /* <DEDUP_REMOVED lines=20> */
[----:B------:R-:W-:Y:S05]  /*0140*/  CALL.REL.NOINC `($__internal_154_$__cuda_sm20_div_s64) ;  /* 0x00001c3000007944 */ /* 0x000fea0003c00000 */
[----:B------:R-:W-:-:S04]  /*0150*/  IMAD.MOV R3, RZ, RZ, -R8 ;  /* 0x000000ffff037224 */ /* 0x000fc800078e0a08 */
[----:B------:R-:W-:Y:S01]  /*0160*/  IMAD R4, R3, c[0x0][0x320], R4 ;  /* 0x0000c80003047a24 */ /* 0x000fe200078e0204 */
[----:B------:R-:W-:Y:S05]  /*0170*/  BRA `(.L_x_3085) ;  /* 0x0000015000007947 */ /* 0x000fea0003800000 */
.L_x_3084:
        /* <DEDUP_REMOVED lines=21> */
.L_x_3085:
[----:B------:R-:W-:Y:S05]  /*02d0*/  BSYNC B0 ;  /* 0x0000000000007941 */ /* 0x000fea0003800000 */
.L_x_3083:
        /* <DEDUP_REMOVED lines=14> */
[----:B------:R-:W-:Y:S05]  /*03c0*/  CALL.REL.NOINC `($__internal_155_$__cuda_sm20_rem_s64) ;  /* 0x00001ee000007944 */ /* 0x000fea0003c00000 */
[----:B------:R-:W-:Y:S01]  /*03d0*/  IMAD.MOV.U32 R3, RZ, RZ, R5 ;  /* 0x000000ffff037224 */ /* 0x000fe200078e0005 */
[----:B------:R-:W-:Y:S05]  /*03e0*/  BRA `(.L_x_3088) ;  /* 0x0000011000007947 */ /* 0x000fea0003800000 */
.L_x_3087:
        /* <DEDUP_REMOVED lines=17> */
.L_x_3088:
[----:B------:R-:W-:Y:S05]  /*0500*/  BSYNC B0 ;  /* 0x0000000000007941 */ /* 0x000fea0003800000 */
.L_x_3086:
        /* <DEDUP_REMOVED lines=16> */
[----:B0-----:R-:W-:Y:S05]  /*0610*/  CALL.REL.NOINC `($__internal_154_$__cuda_sm20_div_s64) ;  /* 0x0000176000007944 */ /* 0x001fea0003c00000 */
[----:B------:R-:W-:Y:S02]  /*0620*/  IMAD.MOV.U32 R14, RZ, RZ, R8 ;  /* 0x000000ffff0e7224 */ /* 0x000fe400078e0008 */
[----:B------:R-:W-:Y:S01]  /*0630*/  IMAD.MOV.U32 R15, RZ, RZ, R9 ;  /* 0x000000ffff0f7224 */ /* 0x000fe200078e0009 */
[----:B------:R-:W-:Y:S05]  /*0640*/  BRA `(.L_x_3091) ;  /* 0x0000013000007947 */ /* 0x000fea0003800000 */
.L_x_3090:
        /* <DEDUP_REMOVED lines=19> */
.L_x_3091:
[----:B------:R-:W-:Y:S05]  /*0780*/  BSYNC B0 ;  /* 0x0000000000007941 */ /* 0x000fea0003800000 */
.L_x_3089:
        /* <DEDUP_REMOVED lines=17> */
.L_x_3097:
        /* <DEDUP_REMOVED lines=10> */
[----:B------:R-:W-:Y:S05]  /*0940*/  CALL.REL.NOINC `($__internal_154_$__cuda_sm20_div_s64) ;  /* 0x0000143000007944 */ /* 0x000fea0003c00000 */
[----:B------:R-:W-:Y:S02]  /*0950*/  IMAD.MOV R5, RZ, RZ, -R8 ;  /* 0x000000ffff057224 */ /* 0x000fe400078e0a08 */
[----:B------:R-:W-:Y:S02]  /*0960*/  IMAD.MOV.U32 R15, RZ, RZ, R9 ;  /* 0x000000ffff0f7224 */ /* 0x000fe400078e0009 */
[----:B------:R-:W-:Y:S02]  /*0970*/  IMAD R10, R10, R5, R14 ;  /* 0x000000050a0a7224 */ /* 0x000fe400078e020e */
[----:B------:R-:W-:Y:S01]  /*0980*/  IMAD.MOV.U32 R14, RZ, RZ, R8 ;  /* 0x000000ffff0e7224 */ /* 0x000fe200078e0008 */
[----:B------:R-:W-:Y:S05]  /*0990*/  BRA `(.L_x_3096) ;  /* 0x0000016000007947 */ /* 0x000fea0003800000 */
.L_x_3095:
        /* <DEDUP_REMOVED lines=22> */
.L_x_3096:
[----:B------:R-:W-:Y:S05]  /*0b00*/  BSYNC B0 ;  /* 0x0000000000007941 */ /* 0x000fea0003800000 */
.L_x_3094:
        /* <DEDUP_REMOVED lines=8> */
.L_x_3093:
[----:B------:R-:W-:-:S13]  /*0b90*/  ISETP.GE.U32.AND P0, PT, R21, 0x3, PT ;  /* 0x000000031500780c */ /* 0x000fda0003f06070 */
[----:B------:R-:W-:Y:S05]  /*0ba0*/  @!P0 BRA `(.L_x_3092) ;  /* 0x00000ae000008947 */ /* 0x000fea0003800000 */
[C---:B------:R-:W-:Y:S01]  /*0bb0*/  IMAD.SHL.U32 R22, R20.reuse, 0x4, RZ ;  /* 0x0000000414167824 */ /* 0x040fe200078e00ff */
[----:B------:R-:W-:Y:S01]  /*0bc0*/  IADD3 R21, R20, 0x4, RZ ;  /* 0x0000000414157810 */ /* 0x000fe20007ffe0ff */
[----:B------:R-:W-:-:S03]  /*0bd0*/  IMAD.MOV.U32 R5, RZ, RZ, 0x4 ;  /* 0x00000004ff057424 */ /* 0x000fc600078e00ff */
[----:B------:R-:W-:Y:S01]  /*0be0*/  IADD3 R22, R22, 0xe0, RZ ;  /* 0x000000e016167810 */ /* 0x000fe20007ffe0ff */
[----:B------:R-:W-:-:S03]  /*0bf0*/  IMAD R20, R20, R5, c[0x2][0x10] ;  /* 0x0080040014147624 */ /* 0x000fc600078e0205 */
.L_x_3110:
        /* <DEDUP_REMOVED lines=10> */
[----:B------:R-:W-:Y:S05]  /*0ca0*/  CALL.REL.NOINC `($__internal_154_$__cuda_sm20_div_s64) ;  /* 0x000010d000007944 */ /* 0x000fea0003c00000 */
[----:B------:R-:W-:Y:S01]  /*0cb0*/  IADD3 R11, -R8, RZ, RZ ;  /* 0x000000ff080b7210 */ /* 0x000fe20007ffe1ff */
[----:B------:R-:W-:-:S04]  /*0cc0*/  IMAD.MOV.U32 R15, RZ, RZ, R9 ;  /* 0x000000ffff0f7224 */ /* 0x000fc800078e0009 */
[----:B------:R-:W-:Y:S02]  /*0cd0*/  IMAD R11, R10, R11, R14 ;  /* 0x0000000b0a0b7224 */ /* 0x000fe400078e020e */
[----:B------:R-:W-:Y:S01]  /*0ce0*/  IMAD.MOV.U32 R14, RZ, RZ, R8 ;  /* 0x000000ffff0e7224 */ /* 0x000fe200078e0008 */
[----:B------:R-:W-:Y:S05]  /*0cf0*/  BRA `(.L_x_3100) ;  /* 0x0000016000007947 */ /* 0x000fea0003800000 */
.L_x_3099:
        /* <DEDUP_REMOVED lines=22> */
.L_x_3100:
[----:B------:R-:W-:Y:S05]  /*0e60*/  BSYNC B0 ;  /* 0x0000000000007941 */ /* 0x000fea0003800000 */
.L_x_3098:
        /* <DEDUP_REMOVED lines=12> */
[----:B------:R-:W-:Y:S05]  /*0f30*/  CALL.REL.NOINC `($__internal_154_$__cuda_sm20_div_s64) ;  /* 0x00000e4000007944 */ /* 0x000fea0003c00000 */
[----:B------:R-:W-:Y:S02]  /*0f40*/  IMAD.MOV R11, RZ, RZ, -R8 ;  /* 0x000000ffff0b7224 */ /* 0x000fe400078e0a08 */
[----:B------:R-:W-:Y:S02]  /*0f50*/  IMAD.MOV.U32 R15, RZ, RZ, R9 ;  /* 0x000000ffff0f7224 */ /* 0x000fe400078e0009 */
[----:B------:R-:W-:Y:S02]  /*0f60*/  IMAD R11, R10, R11, R14 ;  /* 0x0000000b0a0b7224 */ /* 0x000fe400078e020e */
[----:B------:R-:W-:Y:S01]  /*0f70*/  IMAD.MOV.U32 R14, RZ, RZ, R8 ;  /* 0x000000ffff0e7224 */ /* 0x000fe200078e0008 */
[----:B------:R-:W-:Y:S05]  /*0f80*/  BRA `(.L_x_3103) ;  /* 0x0000016000007947 */ /* 0x000fea0003800000 */
.L_x_3102:
        /* <DEDUP_REMOVED lines=22> */
.L_x_3103:
[----:B------:R-:W-:Y:S05]  /*10f0*/  BSYNC B0 ;  /* 0x0000000000007941 */ /* 0x000fea0003800000 */
.L_x_3101:
        /* <DEDUP_REMOVED lines=12> */
[----:B------:R-:W-:Y:S05]  /*11c0*/  CALL.REL.NOINC `($__internal_154_$__cuda_sm20_div_s64) ;  /* 0x00000bb000007944 */ /* 0x000fea0003c00000 */
[----:B------:R-:W-:Y:S02]  /*11d0*/  IMAD.MOV R11, RZ, RZ, -R8 ;  /* 0x000000ffff0b7224 */ /* 0x000fe400078e0a08 */
[----:B------:R-:W-:Y:S02]  /*11e0*/  IMAD.MOV.U32 R15, RZ, RZ, R9 ;  /* 0x000000ffff0f7224 */ /* 0x000fe400078e0009 */
[----:B------:R-:W-:Y:S02]  /*11f0*/  IMAD R11, R10, R11, R14 ;  /* 0x0000000b0a0b7224 */ /* 0x000fe400078e020e */
[----:B------:R-:W-:Y:S01]  /*1200*/  IMAD.MOV.U32 R14, RZ, RZ, R8 ;  /* 0x000000ffff0e7224 */ /* 0x000fe200078e0008 */
[----:B------:R-:W-:Y:S05]  /*1210*/  BRA `(.L_x_3106) ;  /* 0x0000016000007947 */ /* 0x000fea0003800000 */
.L_x_3105:
        /* <DEDUP_REMOVED lines=22> */
.L_x_3106:
[----:B------:R-:W-:Y:S05]  /*1380*/  BSYNC B0 ;  /* 0x0000000000007941 */ /* 0x000fea0003800000 */
.L_x_3104:
        /* <DEDUP_REMOVED lines=13> */
[----:B------:R-:W-:Y:S01]  /*1460*/  IMAD.MOV R5, RZ, RZ, -R8 ;  /* 0x000000ffff057224 */ /* 0x000fe200078e0a08 */
[----:B------:R-:W-:-:S03]  /*1470*/  MOV R15, R9 ;  /* 0x00000009000f7202 */ /* 0x000fc60000000f00 */
[----:B------:R-:W-:Y:S02]  /*1480*/  IMAD R10, R10, R5, R14 ;  /* 0x000000050a0a7224 */ /* 0x000fe400078e020e */
[----:B------:R-:W-:Y:S01]  /*1490*/  IMAD.MOV.U32 R14, RZ, RZ, R8 ;  /* 0x000000ffff0e7224 */ /* 0x000fe200078e0008 */
[----:B------:R-:W-:Y:S05]  /*14a0*/  BRA `(.L_x_3109) ;  /* 0x0000016000007947 */ /* 0x000fea0003800000 */
.L_x_3108:
        /* <DEDUP_REMOVED lines=22> */
.L_x_3109:
[----:B------:R-:W-:Y:S05]  /*1610*/  BSYNC B0 ;  /* 0x0000000000007941 */ /* 0x000fea0003800000 */
.L_x_3107:
[----:B------:R0:W1:Y:S01]  /*1620*/  LDC R5, c[0x0][R20+0x154] ;  /* 0x0000550014057b82 */ /* 0x0000620000000800 */
[----:B------:R-:W-:Y:S02]  /*1630*/  IADD3 R21, R21, -0x4, RZ ;  /* 0xfffffffc15157810 */ /* 0x000fe40007ffe0ff */
[----:B------:R-:W-:Y:S02]  /*1640*/  IADD3 R22, R22, -0x10, RZ ;  /* 0xfffffff016167810 */ /* 0x000fe40007ffe0ff */
[----:B------:R-:W-:Y:S02]  /*1650*/  ISETP.GT.AND P0, PT, R21, 0x3, PT ;  /* 0x000000031500780c */ /* 0x000fe40003f04270 */
[----:B0-----:R-:W-:Y:S01]  /*1660*/  IADD3 R20, R20, -0x10, RZ ;  /* 0xfffffff014147810 */ /* 0x001fe20007ffe0ff */
[----:B-1----:R-:W-:-:S10]  /*1670*/  IMAD R0, R5, R10, R0 ;  /* 0x0000000a05007224 */ /* 0x002fd400078e0200 */
[----:B------:R-:W-:Y:S05]  /*1680*/  @P0 BRA `(.L_x_3110) ;  /* 0xfffff57000000947 */ /* 0x000fea000383ffff */
.L_x_3092:
        /* <DEDUP_REMOVED lines=111> */
        .weak           $__internal_154_$__cuda_sm20_div_s64
        .type           $__internal_154_$__cuda_sm20_div_s64,@function
        .size           $__internal_154_$__cuda_sm20_div_s64,($__internal_155_$__cuda_sm20_rem_s64 - $__internal_154_$__cuda_sm20_div_s64)
$__internal_154_$__cuda_sm20_div_s64:
        /* <DEDUP_REMOVED lines=82> */
[----:B------:R-:W-:Y:S05]  /*22a0*/  RET.REL.NODEC R6 `(_ZN2at6native16triu_tril_kernelIhiLb0ELi8ELb1EEEvNS_4cuda6detail10TensorInfoIT_T0_EENS4_IKS5_S6_EEllS6_) ;  /* 0xffffdd5006007950 */ /* 0x000fea0003c3ffff */
        .weak           $__internal_155_$__cuda_sm20_rem_s64
        .type           $__internal_155_$__cuda_sm20_rem_s64,@function
        .size           $__internal_155_$__cuda_sm20_rem_s64,(.L_x_3267 - $__internal_155_$__cuda_sm20_rem_s64)
$__internal_155_$__cuda_sm20_rem_s64:
        /* <DEDUP_REMOVED lines=72> */
[----:B------:R-:W-:Y:S06]  /*2730*/  RET.REL.NODEC R2 `(_ZN2at6native16triu_tril_kernelIhiLb0ELi8ELb1EEEvNS_4cuda6detail10TensorInfoIT_T0_EENS4_IKS5_S6_EEllS6_) ;  /* 0xffffd8c002007950 */ /* 0x000fec0003c3ffff */
.L_x_3111:
        /* <DEDUP_REMOVED lines=12> */
.L_x_3267:


//--------------------- .nv.global                --------------------------
	.section	.nv.global,"aw",@nobits
.nv.global:
	.type		_ZN47_INTERNAL_e1ca6bac_16_TriangularOps_cu_eef3a9e24cuda3std3__48in_placeE,@object
	.size		_ZN47_INTERNAL_e1ca6bac_16_TriangularOps_cu_eef3a9e24cuda3std3__48in_placeE,(_ZN47_INTERNAL_e1ca6bac_16_TriangularOps_cu_eef3a9e24cuda3std6ranges3__45__cpo8distanceE - _ZN47_INTERNAL_e1ca6bac_16_TriangularOps_cu_eef3a9e24cuda3std3__48in_placeE)
_ZN47_INTERNAL_e1ca6bac_16_TriangularOps_cu_eef3a9e24cuda3std3__48in_placeE:
	.zero		1
	.type		_ZN47_INTERNAL_e1ca6bac_16_TriangularOps_cu_eef3a9e24cuda3std6ranges3__45__cpo8distanceE,@object
	.size		_ZN47_INTERNAL_e1ca6bac_16_TriangularOps_cu_eef3a9e24cuda3std6ranges3__45__cpo8distanceE,(_ZN47_INTERNAL_e1ca6bac_16_TriangularOps_cu_eef3a9e24cuda3std3__45__cpo6cbeginE - _ZN47_INTERNAL_e1ca6bac_16_TriangularOps_cu_eef3a9e24cuda3std6ranges3__45__cpo8distanceE)
_ZN47_INTERNAL_e1ca6bac_16_TriangularOps_cu_eef3a9e24cuda3std6ranges3__45__cpo8distanceE:
	.zero		1
	.type		_ZN47_INTERNAL_e1ca6bac_16_TriangularOps_cu_eef3a9e24cuda3std3__45__cpo6cbeginE,@object
	.size		_ZN47_INTERNAL_e1ca6bac_16_TriangularOps_cu_eef3a9e24cuda3std3__45__cpo6cbeginE,(_ZN47_INTERNAL_e1ca6bac_16_TriangularOps_cu_eef3a9e24cuda3std6ranges3__45__cpo7advanceE - _ZN47_INTERNAL_e1ca6bac_16_TriangularOps_cu_eef3a9e24cuda3std3__45__cpo6cbeginE)
_ZN47_INTERNAL_e1ca6bac_16_TriangularOps_cu_eef3a9e24cuda3std3__45__cpo6cbeginE:
	.zero		1
	.type		_ZN47_INTERNAL_e1ca6bac_16_TriangularOps_cu_eef3a9e24cuda3std6ranges3__45__cpo7advanceE,@object
	.size		_ZN47_INTERNAL_e1ca6bac_16_TriangularOps_cu_eef3a9e24cuda3std6ranges3__45__cpo7advanceE,(_ZN47_INTERNAL_e1ca6bac_16_TriangularOps_cu_eef3a9e24cuda3std3__45__cpo7crbeginE - _ZN47_INTERNAL_e1ca6bac_16_TriangularOps_cu_eef3a9e24cuda3std6ranges3__45__cpo7advanceE)
_ZN47_INTERNAL_e1ca6bac_16_TriangularOps_cu_eef3a9e24cuda3std6ranges3__45__cpo7advanceE:
	.zero		1
	.type		_ZN47_INTERNAL_e1ca6bac_16_TriangularOps_cu_eef3a9e24cuda3std3__45__cpo7crbeginE,@object
	.size		_ZN47_INTERNAL_e1ca6bac_16_TriangularOps_cu_eef3a9e24cuda3std3__45__cpo7crbeginE,(_ZN47_INTERNAL_e1ca6bac_16_TriangularOps_cu_eef3a9e24cuda3std6ranges3__45__cpo4dataE - _ZN47_INTERNAL_e1ca6bac_16_TriangularOps_cu_eef3a9e24cuda3std3__45__cpo7crbeginE)
_ZN47_INTERNAL_e1ca6bac_16_TriangularOps_cu_eef3a9e24cuda3std3__45__cpo7crbeginE:
	.zero		1
	.type		_ZN47_INTERNAL_e1ca6bac_16_TriangularOps_cu_eef3a9e24cuda3std6ranges3__45__cpo4dataE,@object
	.size		_ZN47_INTERNAL_e1ca6bac_16_TriangularOps_cu_eef3a9e24cuda3std6ranges3__45__cpo4dataE,(_ZN47_INTERNAL_e1ca6bac_16_TriangularOps_cu_eef3a9e24cuda3std6ranges3__45__cpo5beginE - _ZN47_INTERNAL_e1ca6bac_16_TriangularOps_cu_eef3a9e24cuda3std6ranges3__45__cpo4dataE)
_ZN47_INTERNAL_e1ca6bac_16_TriangularOps_cu_eef3a9e24cuda3std6ranges3__45__cpo4dataE:
	.zero		1
	.type		_ZN47_INTERNAL_e1ca6bac_16_TriangularOps_cu_eef3a9e24cuda3std6ranges3__45__cpo5beginE,@object
	.size		_ZN47_INTERNAL_e1ca6bac_16_TriangularOps_cu_eef3a9e24cuda3std6ranges3__45__cpo5beginE,(_ZN47_INTERNAL_e1ca6bac_16_TriangularOps_cu_eef3a9e24cuda3std3__449_GLOBAL__N__e1ca6bac_16_TriangularOps_cu_eef3a9e26ignoreE - _ZN47_INTERNAL_e1ca6bac_16_TriangularOps_cu_eef3a9e24cuda3std6ranges3__45__cpo5beginE)
_ZN47_INTERNAL_e1ca6bac_16_TriangularOps_cu_eef3a9e24cuda3std6ranges3__45__cpo5beginE:
	.zero		1
	.type		_ZN47_INTERNAL_e1ca6bac_16_TriangularOps_cu_eef3a9e24cuda3std3__449_GLOBAL__N__e1ca6bac_16_TriangularOps_cu_eef3a9e26ignoreE,@object
	.size		_ZN47_INTERNAL_e1ca6bac_16_TriangularOps_cu_eef3a9e24cuda3std3__449_GLOBAL__N__e1ca6bac_16_TriangularOps_cu_eef3a9e26ignoreE,(_ZN47_INTERNAL_e1ca6bac_16_TriangularOps_cu_eef3a9e24cuda3std6ranges3__45__cpo4sizeE - _ZN47_INTERNAL_e1ca6bac_16_TriangularOps_cu_eef3a9e24cuda3std3__449_GLOBAL__N__e1ca6bac_16_TriangularOps_cu_eef3a9e26ignoreE)
_ZN47_INTERNAL_e1ca6bac_16_TriangularOps_cu_eef3a9e24cuda3std3__449_GLOBAL__N__e1ca6bac_16_TriangularOps_cu_eef3a9e26ignoreE:
	.zero		1
	.type		_ZN47_INTERNAL_e1ca6bac_16_TriangularOps_cu_eef3a9e24cuda3std6ranges3__45__cpo4sizeE,@object
	.size		_ZN47_INTERNAL_e1ca6bac_16_TriangularOps_cu_eef3a9e24cuda3std6ranges3__45__cpo4sizeE,(_ZN47_INTERNAL_e1ca6bac_16_TriangularOps_cu_eef3a9e24cuda3std3__45__cpo5beginE - _ZN47_INTERNAL_e1ca6bac_16_TriangularOps_cu_eef3a9e24cuda3std6ranges3__45__cpo4sizeE)
_ZN47_INTERNAL_e1ca6bac_16_TriangularOps_cu_eef3a9e24cuda3std6ranges3__45__cpo4sizeE:
	.zero		1
	.type		_ZN47_INTERNAL_e1ca6bac_16_TriangularOps_cu_eef3a9e24cuda3std3__45__cpo5beginE,@object
	.size		_ZN47_INTERNAL_e1ca6bac_16_TriangularOps_cu_eef3a9e24cuda3std3__45__cpo5beginE,(_ZN47_INTERNAL_e1ca6bac_16_TriangularOps_cu_eef3a9e24cuda3std6ranges3__45__cpo6cbeginE - _ZN47_INTERNAL_e1ca6bac_16_TriangularOps_cu_eef3a9e24cuda3std3__45__cpo5beginE)
_ZN47_INTERNAL_e1ca6bac_16_TriangularOps_cu_eef3a9e24cuda3std3__45__cpo5beginE:
	.zero		1
	.type		_ZN47_INTERNAL_e1ca6bac_16_TriangularOps_cu_eef3a9e24cuda3std6ranges3__45__cpo6cbeginE,@object
	.size		_ZN47_INTERNAL_e1ca6bac_16_TriangularOps_cu_eef3a9e24cuda3std6ranges3__45__cpo6cbeginE,(_ZN47_INTERNAL_e1ca6bac_16_TriangularOps_cu_eef3a9e24cuda3std3__45__cpo6rbeginE - _ZN47_INTERNAL_e1ca6bac_16_TriangularOps_cu_eef3a9e24cuda3std6ranges3__45__cpo6cbeginE)
_ZN47_INTERNAL_e1ca6bac_16_TriangularOps_cu_eef3a9e24cuda3std6ranges3__45__cpo6cbeginE:
	.zero		1
	.type		_ZN47_INTERNAL_e1ca6bac_16_TriangularOps_cu_eef3a9e24cuda3std3__45__cpo6rbeginE,@object
	.size		_ZN47_INTERNAL_e1ca6bac_16_TriangularOps_cu_eef3a9e24cuda3std3__45__cpo6rbeginE,(_ZN47_INTERNAL_e1ca6bac_16_TriangularOps_cu_eef3a9e24cuda3std6ranges3__45__cpo4nextE - _ZN47_INTERNAL_e1ca6bac_16_TriangularOps_cu_eef3a9e24cuda3std3__45__cpo6rbeginE)
_ZN47_INTERNAL_e1ca6bac_16_TriangularOps_cu_eef3a9e24cuda3std3__45__cpo6rbeginE:
	.zero		1
	.type		_ZN47_INTERNAL_e1ca6bac_16_TriangularOps_cu_eef3a9e24cuda3std6ranges3__45__cpo4nextE,@object
	.size		_ZN47_INTERNAL_e1ca6bac_16_TriangularOps_cu_eef3a9e24cuda3std6ranges3__45__cpo4nextE,(_ZN47_INTERNAL_e1ca6bac_16_TriangularOps_cu_eef3a9e24cuda3std6ranges3__45__cpo4swapE - _ZN47_INTERNAL_e1ca6bac_16_TriangularOps_cu_eef3a9e24cuda3std6ranges3__45__cpo4nextE)
_ZN47_INTERNAL_e1ca6bac_16_TriangularOps_cu_eef3a9e24cuda3std6ranges3__45__cpo4nextE:
	.zero		1
	.type		_ZN47_INTERNAL_e1ca6bac_16_TriangularOps_cu_eef3a9e24cuda3std6ranges3__45__cpo4swapE,@object
	.size		_ZN47_INTERNAL_e1ca6bac_16_TriangularOps_cu_eef3a9e24cuda3std6ranges3__45__cpo4swapE,(_ZN47_INTERNAL_e1ca6bac_16_TriangularOps_cu_eef3a9e24cuda3std3__420unreachable_sentinelE - _ZN47_INTERNAL_e1ca6bac_16_TriangularOps_cu_eef3a9e24cuda3std6ranges3__45__cpo4swapE)
_ZN47_INTERNAL_e1ca6bac_16_TriangularOps_cu_eef3a9e24cuda3std6ranges3__45__cpo4swapE:
	.zero		1
	.type		_ZN47_INTERNAL_e1ca6bac_16_TriangularOps_cu_eef3a9e24cuda3std3__420unreachable_sentinelE,@object
	.size		_ZN47_INTERNAL_e1ca6bac_16_TriangularOps_cu_eef3a9e24cuda3std3__420unreachable_sentinelE,(_ZN47_INTERNAL_e1ca6bac_16_TriangularOps_cu_eef3a9e26thrust23THRUST_300001_SM_800_NS6system6detail10sequential3seqE - _ZN47_INTERNAL_e1ca6bac_16_TriangularOps_cu_eef3a9e24cuda3std3__420unreachable_sentinelE)
_ZN47_INTERNAL_e1ca6bac_16_TriangularOps_cu_eef3a9e24cuda3std3__420unreachable_sentinelE:
	.zero		1
	.type		_ZN47_INTERNAL_e1ca6bac_16_TriangularOps_cu_eef3a9e26thrust23THRUST_300001_SM_800_NS6system6detail10sequential3seqE,@object
	.size		_ZN47_INTERNAL_e1ca6bac_16_TriangularOps_cu_eef3a9e26thrust23THRUST_300001_SM_800_NS6system6detail10sequential3seqE,(_ZN47_INTERNAL_e1ca6bac_16_TriangularOps_cu_eef3a9e24cuda3std3__45__cpo4cendE - _ZN47_INTERNAL_e1ca6bac_16_TriangularOps_cu_eef3a9e26thrust23THRUST_300001_SM_800_NS6system6detail10sequential3seqE)
_ZN47_INTERNAL_e1ca6bac_16_TriangularOps_cu_eef3a9e26thrust23THRUST_300001_SM_800_NS6system6detail10sequential3seqE:
	.zero		1
	.type		_ZN47_INTERNAL_e1ca6bac_16_TriangularOps_cu_eef3a9e24cuda3std3__45__cpo4cendE,@object
	.size		_ZN47_INTERNAL_e1ca6bac_16_TriangularOps_cu_eef3a9e24cuda3std3__45__cpo4cendE,(_ZN47_INTERNAL_e1ca6bac_16_TriangularOps_cu_eef3a9e24cuda3std6ranges3__45__cpo9iter_swapE - _ZN47_INTERNAL_e1ca6bac_16_TriangularOps_cu_eef3a9e24cuda3std3__45__cpo4cendE)
_ZN47_INTERNAL_e1ca6bac_16_TriangularOps_cu_eef3a9e24cuda3std3__45__cpo4cendE:
	.zero		1
	.type		_ZN47_INTERNAL_e1ca6bac_16_TriangularOps_cu_eef3a9e24cuda3std6ranges3__45__cpo9iter_swapE,@object
	.size		_ZN47_INTERNAL_e1ca6bac_16_TriangularOps_cu_eef3a9e24cuda3std6ranges3__45__cpo9iter_swapE,(_ZN47_INTERNAL_e1ca6bac_16_TriangularOps_cu_eef3a9e24cuda3std3__45__cpo5crendE - _ZN47_INTERNAL_e1ca6bac_16_TriangularOps_cu_eef3a9e24cuda3std6ranges3__45__cpo9iter_swapE)
_ZN47_INTERNAL_e1ca6bac_16_TriangularOps_cu_eef3a9e24cuda3std6ranges3__45__cpo9iter_swapE:
	.zero		1
	.type		_ZN47_INTERNAL_e1ca6bac_16_TriangularOps_cu_eef3a9e24cuda3std3__45__cpo5crendE,@object
	.size		_ZN47_INTERNAL_e1ca6bac_16_TriangularOps_cu_eef3a9e24cuda3std3__45__cpo5crendE,(_ZN47_INTERNAL_e1ca6bac_16_TriangularOps_cu_eef3a9e24cuda3std6ranges3__45__cpo5cdataE - _ZN47_INTERNAL_e1ca6bac_16_TriangularOps_cu_eef3a9e24cuda3std3__45__cpo5crendE)
_ZN47_INTERNAL_e1ca6bac_16_TriangularOps_cu_eef3a9e24cuda3std3__45__cpo5crendE:
	.zero		1
	.type		_ZN47_INTERNAL_e1ca6bac_16_TriangularOps_cu_eef3a9e24cuda3std6ranges3__45__cpo5cdataE,@object
	.size		_ZN47_INTERNAL_e1ca6bac_16_TriangularOps_cu_eef3a9e24cuda3std6ranges3__45__cpo5cdataE,(_ZN47_INTERNAL_e1ca6bac_16_TriangularOps_cu_eef3a9e24cuda3std6ranges3__45__cpo3endE - _ZN47_INTERNAL_e1ca6bac_16_TriangularOps_cu_eef3a9e24cuda3std6ranges3__45__cpo5cdataE)
_ZN47_INTERNAL_e1ca6bac_16_TriangularOps_cu_eef3a9e24cuda3std6ranges3__45__cpo5cdataE:
	.zero		1
	.type		_ZN47_INTERNAL_e1ca6bac_16_TriangularOps_cu_eef3a9e24cuda3std6ranges3__45__cpo3endE,@object
	.size		_ZN47_INTERNAL_e1ca6bac_16_TriangularOps_cu_eef3a9e24cuda3std6ranges3__45__cpo3endE,(_ZN47_INTERNAL_e1ca6bac_16_TriangularOps_cu_eef3a9e24cuda3std3__419piecewise_constructE - _ZN47_INTERNAL_e1ca6bac_16_TriangularOps_cu_eef3a9e24cuda3std6ranges3__45__cpo3endE)
_ZN47_INTERNAL_e1ca6bac_16_TriangularOps_cu_eef3a9e24cuda3std6ranges3__45__cpo3endE:
	.zero		1
	.type		_ZN47_INTERNAL_e1ca6bac_16_TriangularOps_cu_eef3a9e24cuda3std3__419piecewise_constructE,@object
	.size		_ZN47_INTERNAL_e1ca6bac_16_TriangularOps_cu_eef3a9e24cuda3std3__419piecewise_constructE,(_ZN47_INTERNAL_e1ca6bac_16_TriangularOps_cu_eef3a9e24cuda3std6ranges3__45__cpo5ssizeE - _ZN47_INTERNAL_e1ca6bac_16_TriangularOps_cu_eef3a9e24cuda3std3__419piecewise_constructE)
_ZN47_INTERNAL_e1ca6bac_16_TriangularOps_cu_eef3a9e24cuda3std3__419piecewise_constructE:
	.zero		1
	.type		_ZN47_INTERNAL_e1ca6bac_16_TriangularOps_cu_eef3a9e24cuda3std6ranges3__45__cpo5ssizeE,@object
	.size		_ZN47_INTERNAL_e1ca6bac_16_TriangularOps_cu_eef3a9e24cuda3std6ranges3__45__cpo5ssizeE,(_ZN47_INTERNAL_e1ca6bac_16_TriangularOps_cu_eef3a9e24cuda3std3__45__cpo3endE - _ZN47_INTERNAL_e1ca6bac_16_TriangularOps_cu_eef3a9e24cuda3std6ranges3__45__cpo5ssizeE)
_ZN47_INTERNAL_e1ca6bac_16_TriangularOps_cu_eef3a9e24cuda3std6ranges3__45__cpo5ssizeE:
	.zero		1
	.type		_ZN47_INTERNAL_e1ca6bac_16_TriangularOps_cu_eef3a9e24cuda3std3__45__cpo3endE,@object
	.size		_ZN47_INTERNAL_e1ca6bac_16_TriangularOps_cu_eef3a9e24cuda3std3__45__cpo3endE,(_ZN47_INTERNAL_e1ca6bac_16_TriangularOps_cu_eef3a9e24cuda3std6ranges3__45__cpo4cendE - _ZN47_INTERNAL_e1ca6bac_16_TriangularOps_cu_eef3a9e24cuda3std3__45__cpo3endE)
_ZN47_INTERNAL_e1ca6bac_16_TriangularOps_cu_eef3a9e24cuda3std3__45__cpo3endE:
	.zero		1
	.type		_ZN47_INTERNAL_e1ca6bac_16_TriangularOps_cu_eef3a9e24cuda3std6ranges3__45__cpo4cendE,@object
	.size		_ZN47_INTERNAL_e1ca6bac_16_TriangularOps_cu_eef3a9e24cuda3std6ranges3__45__cpo4cendE,(_ZN47_INTERNAL_e1ca6bac_16_TriangularOps_cu_eef3a9e24cuda3std3__45__cpo4rendE - _ZN47_INTERNAL_e1ca6bac_16_TriangularOps_cu_eef3a9e24cuda3std6ranges3__45__cpo4cendE)
_ZN47_INTERNAL_e1ca6bac_16_TriangularOps_cu_eef3a9e24cuda3std6ranges3__45__cpo4cendE:
	.zero		1
	.type		_ZN47_INTERNAL_e1ca6bac_16_TriangularOps_cu_eef3a9e24cuda3std3__45__cpo4rendE,@object
	.size		_ZN47_INTERNAL_e1ca6bac_16_TriangularOps_cu_eef3a9e24cuda3std3__45__cpo4rendE,(_ZN47_INTERNAL_e1ca6bac_16_TriangularOps_cu_eef3a9e24cuda3std6ranges3__45__cpo4prevE - _ZN47_INTERNAL_e1ca6bac_16_TriangularOps_cu_eef3a9e24cuda3std3__45__cpo4rendE)
_ZN47_INTERNAL_e1ca6bac_16_TriangularOps_cu_eef3a9e24cuda3std3__45__cpo4rendE:
	.zero		1
	.type		_ZN47_INTERNAL_e1ca6bac_16_TriangularOps_cu_eef3a9e24cuda3std6ranges3__45__cpo4prevE,@object
	.size		_ZN47_INTERNAL_e1ca6bac_16_TriangularOps_cu_eef3a9e24cuda3std6ranges3__45__cpo4prevE,(_ZN47_INTERNAL_e1ca6bac_16_TriangularOps_cu_eef3a9e24cuda3std6ranges3__45__cpo9iter_moveE - _ZN47_INTERNAL_e1ca6bac_16_TriangularOps_cu_eef3a9e24cuda3std6ranges3__45__cpo4prevE)
_ZN47_INTERNAL_e1ca6bac_16_TriangularOps_cu_eef3a9e24cuda3std6ranges3__45__cpo4prevE:
	.zero		1
	.type		_ZN47_INTERNAL_e1ca6bac_16_TriangularOps_cu_eef3a9e24cuda3std6ranges3__45__cpo9iter_moveE,@object
	.size		_ZN47_INTERNAL_e1ca6bac_16_TriangularOps_cu_eef3a9e24cuda3std6ranges3__45__cpo9iter_moveE,(.L_13 - _ZN47_INTERNAL_e1ca6bac_16_TriangularOps_cu_eef3a9e24cuda3std6ranges3__45__cpo9iter_moveE)
_ZN47_INTERNAL_e1ca6bac_16_TriangularOps_cu_eef3a9e24cuda3std6ranges3__45__cpo9iter_moveE:
	.zero		1
.L_13:
